	.target	sm_90a

	.elftype	@"ET_EXEC"


//--------------------- .note.nv.tkinfo           --------------------------
	.section	.note.nv.tkinfo,"",@"SHT_NOTE"
	.sectionflags	@"SHF_NOTE_NV_TKINFO"
	.tkinfo
        /*0018*/ 	.word	0x00000002
        /*0030*/ 	.string	""
        /*0030*/ 	.string	"ptxas"
        /*0030*/ 	.string	"Cuda compilation tools, release 13.0, V13.0.88"
        /*0030*/ 	.string	"Build cuda_13.0.r13.0/compiler.36424714_0"
        /*0030*/ 	.string	"-v  -suppress-debug-info  -lineinfo  -arch sm_90a "



//--------------------- .note.nv.cuinfo           --------------------------
	.section	.note.nv.cuinfo,"",@"SHT_NOTE"
	.sectionflags	@"SHF_NOTE_NV_CUINFO"
        /*0018*/ 	.short	0x0002
        /*001a*/ 	.short	0x005a
        /*001c*/ 	.short	0x0082
	.zero		2


//--------------------- .nv.info                  --------------------------
	.section	.nv.info,"",@"SHT_CUDA_INFO"
	.align	4


	//----- nvinfo : EIATTR_REGCOUNT
	.align		4
        /*0000*/ 	.byte	0x04, 0x2f
        /*0002*/ 	.short	(.L_1 - .L_0)
	.align		4
.L_0:
        /*0004*/ 	.word	index@(matmul_kernel)
        /*0008*/ 	.word	0x000000ff


	//----- nvinfo : EIATTR_FRAME_SIZE
	.align		4
.L_1:
        /*000c*/ 	.byte	0x04, 0x11
        /*000e*/ 	.short	(.L_3 - .L_2)
	.align		4
.L_2:
        /*0010*/ 	.word	index@(matmul_kernel)
        /*0014*/ 	.word	0x00001898


	//----- nvinfo : EIATTR_MIN_STACK_SIZE
	.align		4
.L_3:
        /*0018*/ 	.byte	0x04, 0x12
        /*001a*/ 	.short	(.L_5 - .L_4)
	.align		4
.L_4:
        /*001c*/ 	.word	index@(matmul_kernel)
        /*0020*/ 	.word	0x00001898
.L_5:


//--------------------- .nv.compat                --------------------------
	.section	.nv.compat,"",@"SHT_CUDA_COMPAT_INFO"
	.align	4
        /*0000*/ 	.byte	0x02, 0x09, 0x01, 0x00, 0x02, 0x02, 0x01, 0x00, 0x02, 0x05, 0x05, 0x00, 0x03, 0x07, 0x01, 0x01
        /*0010*/ 	.byte	0x02, 0x03, 0x00, 0x00, 0x02, 0x06, 0x01, 0x00, 0x04, 0x0b, 0x08, 0x00, 0x00, 0x00, 0x00, 0x00
        /*0020*/ 	.byte	0x00, 0x00, 0x00, 0x00


//--------------------- .nv.info.matmul_kernel    --------------------------
	.section	.nv.info.matmul_kernel,"",@"SHT_CUDA_INFO"
	.sectionflags	@""
	.align	4


	//----- nvinfo : EIATTR_CUDA_API_VERSION
	.align		4
        /*0000*/ 	.byte	0x04, 0x37
        /*0002*/ 	.short	(.L_7 - .L_6)
.L_6:
        /*0004*/ 	.word	0x00000082


	//----- nvinfo : EIATTR_KPARAM_INFO
	.align		4
.L_7:
        /*0008*/ 	.byte	0x04, 0x17
        /*000a*/ 	.short	(.L_9 - .L_8)
.L_8:
        /*000c*/ 	.word	0x00000000
        /*0010*/ 	.short	0x000d
        /*0012*/ 	.short	0x0048
        /*0014*/ 	.byte	0x00, 0xf4, 0x21, 0x00


	//----- nvinfo : EIATTR_KPARAM_INFO
	.align		4
.L_9:
        /*0018*/ 	.byte	0x04, 0x17
        /*001a*/ 	.short	(.L_11 - .L_10)
.L_10:
        /*001c*/ 	.word	0x00000000
        /*0020*/ 	.short	0x000c
        /*0022*/ 	.short	0x0040
        /*0024*/ 	.byte	0x00, 0xf4, 0x21, 0x00


	//----- nvinfo : EIATTR_KPARAM_INFO
	.align		4
.L_11:
        /*0028*/ 	.byte	0x04, 0x17
        /*002a*/ 	.short	(.L_13 - .L_12)
.L_12:
        /*002c*/ 	.word	0x00000000
        /*0030*/ 	.short	0x000b
        /*0032*/ 	.short	0x0038
        /*0034*/ 	.byte	0x00, 0xf0, 0x11, 0x00


	//----- nvinfo : EIATTR_KPARAM_INFO
	.align		4
.L_13:
        /*0038*/ 	.byte	0x04, 0x17
        /*003a*/ 	.short	(.L_15 - .L_14)
.L_14:
        /*003c*/ 	.word	0x00000000
        /*0040*/ 	.short	0x000a
        /*0042*/ 	.short	0x0034
        /*0044*/ 	.byte	0x00, 0xf0, 0x11, 0x00


	//----- nvinfo : EIATTR_KPARAM_INFO
	.align		4
.L_15:
        /*0048*/ 	.byte	0x04, 0x17
        /*004a*/ 	.short	(.L_17 - .L_16)
.L_16:
        /*004c*/ 	.word	0x00000000
        /*0050*/ 	.short	0x0009
        /*0052*/ 	.short	0x0030
        /*0054*/ 	.byte	0x00, 0xf0, 0x11, 0x00


	//----- nvinfo : EIATTR_KPARAM_INFO
	.align		4
.L_17:
        /*0058*/ 	.byte	0x04, 0x17
        /*005a*/ 	.short	(.L_19 - .L_18)
.L_18:
        /*005c*/ 	.word	0x00000000
        /*0060*/ 	.short	0x0008
        /*0062*/ 	.short	0x002c
        /*0064*/ 	.byte	0x00, 0xf0, 0x11, 0x00


	//----- nvinfo : EIATTR_KPARAM_INFO
	.align		4
.L_19:
        /*0068*/ 	.byte	0x04, 0x17
        /*006a*/ 	.short	(.L_21 - .L_20)
.L_20:
        /*006c*/ 	.word	0x00000000
        /*0070*/ 	.short	0x0007
        /*0072*/ 	.short	0x0028
        /*0074*/ 	.byte	0x00, 0xf0, 0x11, 0x00


	//----- nvinfo : EIATTR_KPARAM_INFO
	.align		4
.L_21:
        /*0078*/ 	.byte	0x04, 0x17
        /*007a*/ 	.short	(.L_23 - .L_22)
.L_22:
        /*007c*/ 	.word	0x00000000
        /*0080*/ 	.short	0x0006
        /*0082*/ 	.short	0x0024
        /*0084*/ 	.byte	0x00, 0xf0, 0x11, 0x00


	//----- nvinfo : EIATTR_KPARAM_INFO
	.align		4
.L_23:
        /*0088*/ 	.byte	0x04, 0x17
        /*008a*/ 	.short	(.L_25 - .L_24)
.L_24:
        /*008c*/ 	.word	0x00000000
        /*0090*/ 	.short	0x0005
        /*0092*/ 	.short	0x0020
        /*0094*/ 	.byte	0x00, 0xf0, 0x11, 0x00


	//----- nvinfo : EIATTR_KPARAM_INFO
	.align		4
.L_25:
        /*0098*/ 	.byte	0x04, 0x17
        /*009a*/ 	.short	(.L_27 - .L_26)
.L_26:
        /*009c*/ 	.word	0x00000000
        /*00a0*/ 	.short	0x0004
        /*00a2*/ 	.short	0x001c
        /*00a4*/ 	.byte	0x00, 0xf0, 0x11, 0x00


	//----- nvinfo : EIATTR_KPARAM_INFO
	.align		4
.L_27:
        /*00a8*/ 	.byte	0x04, 0x17
        /*00aa*/ 	.short	(.L_29 - .L_28)
.L_28:
        /*00ac*/ 	.word	0x00000000
        /*00b0*/ 	.short	0x0003
        /*00b2*/ 	.short	0x0018
        /*00b4*/ 	.byte	0x00, 0xf0, 0x11, 0x00


	//----- nvinfo : EIATTR_KPARAM_INFO
	.align		4
.L_29:
        /*00b8*/ 	.byte	0x04, 0x17
        /*00ba*/ 	.short	(.L_31 - .L_30)
.L_30:
        /*00bc*/ 	.word	0x00000000
        /*00c0*/ 	.short	0x0002
        /*00c2*/ 	.short	0x0010
        /*00c4*/ 	.byte	0x00, 0xf4, 0x21, 0x00


	//----- nvinfo : EIATTR_KPARAM_INFO
	.align		4
.L_31:
        /*00c8*/ 	.byte	0x04, 0x17
        /*00ca*/ 	.short	(.L_33 - .L_32)
.L_32:
        /*00cc*/ 	.word	0x00000000
        /*00d0*/ 	.short	0x0001
        /*00d2*/ 	.short	0x0008
        /*00d4*/ 	.byte	0x00, 0xf4, 0x21, 0x00


	//----- nvinfo : EIATTR_KPARAM_INFO
	.align		4
.L_33:
        /*00d8*/ 	.byte	0x04, 0x17
        /*00da*/ 	.short	(.L_35 - .L_34)
.L_34:
        /*00dc*/ 	.word	0x00000000
        /*00e0*/ 	.short	0x0000
        /*00e2*/ 	.short	0x0000
        /*00e4*/ 	.byte	0x00, 0xf4, 0x21, 0x00


	//----- nvinfo : EIATTR_SPARSE_MMA_MASK
	.align		4
.L_35:
        /*00e8*/ 	.byte	0x03, 0x50
        /*00ea*/ 	.short	0x0000


	//----- nvinfo : EIATTR_MAXREG_COUNT
	.align		4
        /*00ec*/ 	.byte	0x03, 0x1b
        /*00ee*/ 	.short	0x00ff


	//----- nvinfo : EIATTR_NUM_BARRIERS
	.align		4
        /*00f0*/ 	.byte	0x02, 0x4c
        /*00f2*/ 	.byte	0x01
	.zero		1


	//----- nvinfo : EIATTR_ANNOTATIONS
	.align		4
        /*00f4*/ 	.byte	0x04, 0x55
        /*00f6*/ 	.short	(.L_37 - .L_36)


	//   ....[0]....
.L_36:
        /*00f8*/ 	.word	0x00000001
        /*00fc*/ 	.byte	0xe0, 0x36, 0x00, 0x00, 0x01, 0x00, 0x00, 0x00, 0x40, 0x37, 0x00, 0x00, 0x01, 0x00, 0x00, 0x00
        /* <DEDUP_REMOVED lines=3340> */
        /*d1cc*/ 	.byte	0xf0, 0xe0, 0x03, 0x00


	//----- nvinfo : EIATTR_MERCURY_ISA_VERSION
	.align		4
.L_37:
        /*d1d0*/ 	.byte	0x03, 0x5f
        /*d1d2*/ 	.short	0x0101


	//----- nvinfo : EIATTR_COOP_GROUP_MASK_REGIDS
	.align		4
        /*d1d4*/ 	.byte	0x04, 0x29
        /*d1d6*/ 	.short	(.L_39 - .L_38)


	//   ....[0]....
.L_38:
        /*d1d8*/ 	.word	0xffffffff


	//   ....[1]....
        /*d1dc*/ 	.word	0xffffffff


	//   ....[2]....
        /*d1e0*/ 	.word	0xffffffff


	//   ....[3]....
        /*d1e4*/ 	.word	0xffffffff


	//   ....[4]....
        /*d1e8*/ 	.word	0xffffffff


	//   ....[5]....
        /*d1ec*/ 	.word	0xffffffff


	//   ....[6]....
        /*d1f0*/ 	.word	0xffffffff


	//   ....[7]....
        /*d1f4*/ 	.word	0xffffffff


	//   ....[8]....
        /*d1f8*/ 	.word	0xffffffff


	//   ....[9]....
        /*d1fc*/ 	.word	0xffffffff


	//   ....[10]....
        /*d200*/ 	.word	0xffffffff


	//   ....[11]....
        /*d204*/ 	.word	0xffffffff


	//   ....[12]....
        /*d208*/ 	.word	0xffffffff


	//   ....[13]....
        /*d20c*/ 	.word	0xffffffff


	//   ....[14]....
        /*d210*/ 	.word	0xffffffff


	//   ....[15]....
        /*d214*/ 	.word	0xffffffff


	//   ....[16]....
        /*d218*/ 	.word	0xffffffff


	//   ....[17]....
        /*d21c*/ 	.word	0xffffffff


	//   ....[18]....
        /*d220*/ 	.word	0xffffffff


	//   ....[19]....
        /*d224*/ 	.word	0xffffffff


	//   ....[20]....
        /*d228*/ 	.word	0xffffffff


	//   ....[21]....
        /*d22c*/ 	.word	0xffffffff


	//   ....[22]....
        /*d230*/ 	.word	0xffffffff


	//   ....[23]....
        /*d234*/ 	.word	0xffffffff


	//   ....[24]....
        /*d238*/ 	.word	0xffffffff


	//   ....[25]....
        /*d23c*/ 	.word	0xffffffff


	//   ....[26]....
        /*d240*/ 	.word	0xffffffff


	//   ....[27]....
        /*d244*/ 	.word	0xffffffff


	//   ....[28]....
        /*d248*/ 	.word	0xffffffff


	//   ....[29]....
        /*d24c*/ 	.word	0xffffffff


	//   ....[30]....
        /*d250*/ 	.word	0xffffffff


	//   ....[31]....
        /*d254*/ 	.word	0xffffffff


	//   ....[32]....
        /*d258*/ 	.word	0xffffffff


	//   ....[33]....
        /*d25c*/ 	.word	0xffffffff


	//   ....[34]....
        /*d260*/ 	.word	0xffffffff


	//   ....[35]....
        /*d264*/ 	.word	0xffffffff


	//   ....[36]....
        /*d268*/ 	.word	0xffffffff


	//   ....[37]....
        /*d26c*/ 	.word	0xffffffff


	//   ....[38]....
        /*d270*/ 	.word	0xffffffff


	//   ....[39]....
        /*d274*/ 	.word	0xffffffff


	//   ....[40]....
        /*d278*/ 	.word	0xffffffff


	//   ....[41]....
        /*d27c*/ 	.word	0xffffffff


	//   ....[42]....
        /*d280*/ 	.word	0xffffffff


	//   ....[43]....
        /*d284*/ 	.word	0xffffffff


	//   ....[44]....
        /*d288*/ 	.word	0xffffffff


	//   ....[45]....
        /*d28c*/ 	.word	0xffffffff


	//   ....[46]....
        /*d290*/ 	.word	0xffffffff


	//   ....[47]....
        /*d294*/ 	.word	0xffffffff


	//   ....[48]....
        /*d298*/ 	.word	0xffffffff


	//   ....[49]....
        /*d29c*/ 	.word	0xffffffff


	//   ....[50]....
        /*d2a0*/ 	.word	0xffffffff


	//   ....[51]....
        /*d2a4*/ 	.word	0xffffffff


	//   ....[52]....
        /*d2a8*/ 	.word	0xffffffff


	//   ....[53]....
        /*d2ac*/ 	.word	0xffffffff


	//   ....[54]....
        /*d2b0*/ 	.word	0xffffffff


	//   ....[55]....
        /*d2b4*/ 	.word	0xffffffff


	//   ....[56]....
        /*d2b8*/ 	.word	0xffffffff


	//   ....[57]....
        /*d2bc*/ 	.word	0xffffffff


	//   ....[58]....
        /*d2c0*/ 	.word	0xffffffff


	//   ....[59]....
        /*d2c4*/ 	.word	0xffffffff


	//   ....[60]....
        /*d2c8*/ 	.word	0xffffffff


	//   ....[61]....
        /*d2cc*/ 	.word	0xffffffff


	//   ....[62]....
        /*d2d0*/ 	.word	0xffffffff


	//   ....[63]....
        /*d2d4*/ 	.word	0xffffffff


	//   ....[64]....
        /*d2d8*/ 	.word	0xffffffff


	//   ....[65]....
        /*d2dc*/ 	.word	0xffffffff


	//   ....[66]....
        /*d2e0*/ 	.word	0xffffffff


	//   ....[67]....
        /*d2e4*/ 	.word	0xffffffff


	//   ....[68]....
        /*d2e8*/ 	.word	0xffffffff


	//   ....[69]....
        /*d2ec*/ 	.word	0xffffffff


	//   ....[70]....
        /*d2f0*/ 	.word	0xffffffff


	//   ....[71]....
        /*d2f4*/ 	.word	0xffffffff


	//   ....[72]....
        /*d2f8*/ 	.word	0xffffffff


	//   ....[73]....
        /*d2fc*/ 	.word	0xffffffff


	//   ....[74]....
        /*d300*/ 	.word	0xffffffff


	//   ....[75]....
        /*d304*/ 	.word	0xffffffff


	//   ....[76]....
        /*d308*/ 	.word	0xffffffff


	//   ....[77]....
        /*d30c*/ 	.word	0xffffffff


	//   ....[78]....
        /*d310*/ 	.word	0xffffffff


	//   ....[79]....
        /*d314*/ 	.word	0xffffffff


	//   ....[80]....
        /*d318*/ 	.word	0xffffffff


	//   ....[81]....
        /*d31c*/ 	.word	0xffffffff


	//   ....[82]....
        /*d320*/ 	.word	0xffffffff


	//   ....[83]....
        /*d324*/ 	.word	0xffffffff


	//   ....[84]....
        /*d328*/ 	.word	0xffffffff


	//   ....[85]....
        /*d32c*/ 	.word	0xffffffff


	//   ....[86]....
        /*d330*/ 	.word	0xffffffff


	//   ....[87]....
        /*d334*/ 	.word	0xffffffff


	//   ....[88]....
        /*d338*/ 	.word	0xffffffff


	//   ....[89]....
        /*d33c*/ 	.word	0xffffffff


	//   ....[90]....
        /*d340*/ 	.word	0xffffffff


	//   ....[91]....
        /*d344*/ 	.word	0xffffffff


	//   ....[92]....
        /*d348*/ 	.word	0xffffffff


	//   ....[93]....
        /*d34c*/ 	.word	0xffffffff


	//   ....[94]....
        /*d350*/ 	.word	0xffffffff


	//   ....[95]....
        /*d354*/ 	.word	0xffffffff


	//   ....[96]....
        /*d358*/ 	.word	0xffffffff


	//   ....[97]....
        /*d35c*/ 	.word	0xffffffff


	//   ....[98]....
        /*d360*/ 	.word	0xffffffff


	//   ....[99]....
        /*d364*/ 	.word	0xffffffff


	//   ....[100]....
        /*d368*/ 	.word	0xffffffff


	//   ....[101]....
        /*d36c*/ 	.word	0xffffffff


	//   ....[102]....
        /*d370*/ 	.word	0xffffffff


	//   ....[103]....
        /*d374*/ 	.word	0xffffffff


	//   ....[104]....
        /*d378*/ 	.word	0xffffffff


	//   ....[105]....
        /*d37c*/ 	.word	0xffffffff


	//   ....[106]....
        /*d380*/ 	.word	0xffffffff


	//   ....[107]....
        /*d384*/ 	.word	0xffffffff


	//   ....[108]....
        /*d388*/ 	.word	0xffffffff


	//   ....[109]....
        /*d38c*/ 	.word	0xffffffff


	//   ....[110]....
        /*d390*/ 	.word	0xffffffff


	//   ....[111]....
        /*d394*/ 	.word	0xffffffff


	//   ....[112]....
        /*d398*/ 	.word	0xffffffff


	//   ....[113]....
        /*d39c*/ 	.word	0xffffffff


	//   ....[114]....
        /*d3a0*/ 	.word	0xffffffff


	//   ....[115]....
        /*d3a4*/ 	.word	0xffffffff


	//   ....[116]....
        /*d3a8*/ 	.word	0xffffffff


	//   ....[117]....
        /*d3ac*/ 	.word	0xffffffff


	//   ....[118]....
        /*d3b0*/ 	.word	0xffffffff


	//   ....[119]....
        /*d3b4*/ 	.word	0xffffffff


	//   ....[120]....
        /*d3b8*/ 	.word	0xffffffff


	//   ....[121]....
        /*d3bc*/ 	.word	0xffffffff


	//   ....[122]....
        /*d3c0*/ 	.word	0xffffffff


	//   ....[123]....
        /*d3c4*/ 	.word	0xffffffff


	//   ....[124]....
        /*d3c8*/ 	.word	0xffffffff


	//   ....[125]....
        /*d3cc*/ 	.word	0xffffffff


	//   ....[126]....
        /*d3d0*/ 	.word	0xffffffff


	//   ....[127]....
        /*d3d4*/ 	.word	0xffffffff


	//   ....[128]....
        /*d3d8*/ 	.word	0xffffffff


	//   ....[129]....
        /*d3dc*/ 	.word	0xffffffff


	//   ....[130]....
        /*d3e0*/ 	.word	0xffffffff


	//   ....[131]....
        /*d3e4*/ 	.word	0xffffffff


	//   ....[132]....
        /*d3e8*/ 	.word	0xffffffff


	//   ....[133]....
        /*d3ec*/ 	.word	0xffffffff


	//   ....[134]....
        /*d3f0*/ 	.word	0xffffffff


	//   ....[135]....
        /*d3f4*/ 	.word	0xffffffff


	//   ....[136]....
        /*d3f8*/ 	.word	0xffffffff


	//   ....[137]....
        /*d3fc*/ 	.word	0xffffffff


	//   ....[138]....
        /*d400*/ 	.word	0xffffffff


	//   ....[139]....
        /*d404*/ 	.word	0xffffffff


	//   ....[140]....
        /*d408*/ 	.word	0xffffffff


	//   ....[141]....
        /*d40c*/ 	.word	0xffffffff


	//   ....[142]....
        /*d410*/ 	.word	0xffffffff


	//   ....[143]....
        /*d414*/ 	.word	0xffffffff


	//   ....[144]....
        /*d418*/ 	.word	0xffffffff


	//   ....[145]....
        /*d41c*/ 	.word	0xffffffff


	//   ....[146]....
        /*d420*/ 	.word	0xffffffff


	//   ....[147]....
        /*d424*/ 	.word	0xffffffff


	//   ....[148]....
        /*d428*/ 	.word	0xffffffff


	//   ....[149]....
        /*d42c*/ 	.word	0xffffffff


	//   ....[150]....
        /*d430*/ 	.word	0xffffffff


	//   ....[151]....
        /*d434*/ 	.word	0xffffffff


	//   ....[152]....
        /*d438*/ 	.word	0xffffffff


	//   ....[153]....
        /*d43c*/ 	.word	0xffffffff


	//   ....[154]....
        /*d440*/ 	.word	0xffffffff


	//   ....[155]....
        /*d444*/ 	.word	0xffffffff


	//   ....[156]....
        /*d448*/ 	.word	0xffffffff


	//   ....[157]....
        /*d44c*/ 	.word	0xffffffff


	//   ....[158]....
        /*d450*/ 	.word	0xffffffff


	//   ....[159]....
        /*d454*/ 	.word	0xffffffff


	//   ....[160]....
        /*d458*/ 	.word	0xffffffff


	//   ....[161]....
        /*d45c*/ 	.word	0xffffffff


	//   ....[162]....
        /*d460*/ 	.word	0xffffffff


	//   ....[163]....
        /*d464*/ 	.word	0xffffffff


	//   ....[164]....
        /*d468*/ 	.word	0xffffffff


	//   ....[165]....
        /*d46c*/ 	.word	0xffffffff


	//   ....[166]....
        /*d470*/ 	.word	0xffffffff


	//   ....[167]....
        /*d474*/ 	.word	0xffffffff


	//   ....[168]....
        /*d478*/ 	.word	0xffffffff


	//   ....[169]....
        /*d47c*/ 	.word	0xffffffff


	//   ....[170]....
        /*d480*/ 	.word	0xffffffff


	//   ....[171]....
        /*d484*/ 	.word	0xffffffff


	//   ....[172]....
        /*d488*/ 	.word	0xffffffff


	//   ....[173]....
        /*d48c*/ 	.word	0xffffffff


	//   ....[174]....
        /*d490*/ 	.word	0xffffffff


	//   ....[175]....
        /*d494*/ 	.word	0xffffffff


	//   ....[176]....
        /*d498*/ 	.word	0xffffffff


	//   ....[177]....
        /*d49c*/ 	.word	0xffffffff


	//   ....[178]....
        /*d4a0*/ 	.word	0xffffffff


	//   ....[179]....
        /*d4a4*/ 	.word	0xffffffff


	//   ....[180]....
        /*d4a8*/ 	.word	0xffffffff


	//   ....[181]....
        /*d4ac*/ 	.word	0xffffffff


	//   ....[182]....
        /*d4b0*/ 	.word	0xffffffff


	//   ....[183]....
        /*d4b4*/ 	.word	0xffffffff


	//   ....[184]....
        /*d4b8*/ 	.word	0xffffffff


	//   ....[185]....
        /*d4bc*/ 	.word	0xffffffff


	//   ....[186]....
        /*d4c0*/ 	.word	0xffffffff


	//   ....[187]....
        /*d4c4*/ 	.word	0xffffffff


	//   ....[188]....
        /*d4c8*/ 	.word	0xffffffff


	//   ....[189]....
        /*d4cc*/ 	.word	0xffffffff


	//   ....[190]....
        /*d4d0*/ 	.word	0xffffffff


	//   ....[191]....
        /*d4d4*/ 	.word	0xffffffff


	//   ....[192]....
        /*d4d8*/ 	.word	0xffffffff


	//   ....[193]....
        /*d4dc*/ 	.word	0xffffffff


	//   ....[194]....
        /*d4e0*/ 	.word	0xffffffff


	//   ....[195]....
        /*d4e4*/ 	.word	0xffffffff


	//   ....[196]....
        /*d4e8*/ 	.word	0xffffffff


	//   ....[197]....
        /*d4ec*/ 	.word	0xffffffff


	//   ....[198]....
        /*d4f0*/ 	.word	0xffffffff


	//   ....[199]....
        /*d4f4*/ 	.word	0xffffffff


	//   ....[200]....
        /*d4f8*/ 	.word	0xffffffff


	//   ....[201]....
        /*d4fc*/ 	.word	0xffffffff


	//   ....[202]....
        /*d500*/ 	.word	0xffffffff


	//   ....[203]....
        /*d504*/ 	.word	0xffffffff


	//   ....[204]....
        /*d508*/ 	.word	0xffffffff


	//   ....[205]....
        /*d50c*/ 	.word	0xffffffff


	//   ....[206]....
        /*d510*/ 	.word	0xffffffff


	//   ....[207]....
        /*d514*/ 	.word	0xffffffff


	//   ....[208]....
        /*d518*/ 	.word	0xffffffff


	//   ....[209]....
        /*d51c*/ 	.word	0xffffffff


	//   ....[210]....
        /*d520*/ 	.word	0xffffffff


	//   ....[211]....
        /*d524*/ 	.word	0xffffffff


	//   ....[212]....
        /*d528*/ 	.word	0xffffffff


	//   ....[213]....
        /*d52c*/ 	.word	0xffffffff


	//   ....[214]....
        /*d530*/ 	.word	0xffffffff


	//   ....[215]....
        /*d534*/ 	.word	0xffffffff


	//   ....[216]....
        /*d538*/ 	.word	0xffffffff


	//   ....[217]....
        /*d53c*/ 	.word	0xffffffff


	//   ....[218]....
        /*d540*/ 	.word	0xffffffff


	//   ....[219]....
        /*d544*/ 	.word	0xffffffff


	//   ....[220]....
        /*d548*/ 	.word	0xffffffff


	//   ....[221]....
        /*d54c*/ 	.word	0xffffffff


	//   ....[222]....
        /*d550*/ 	.word	0xffffffff


	//   ....[223]....
        /*d554*/ 	.word	0xffffffff


	//   ....[224]....
        /*d558*/ 	.word	0xffffffff


	//   ....[225]....
        /*d55c*/ 	.word	0xffffffff


	//   ....[226]....
        /*d560*/ 	.word	0xffffffff


	//   ....[227]....
        /*d564*/ 	.word	0xffffffff


	//   ....[228]....
        /*d568*/ 	.word	0xffffffff


	//   ....[229]....
        /*d56c*/ 	.word	0xffffffff


	//   ....[230]....
        /*d570*/ 	.word	0xffffffff


	//   ....[231]....
        /*d574*/ 	.word	0xffffffff


	//   ....[232]....
        /*d578*/ 	.word	0xffffffff


	//   ....[233]....
        /*d57c*/ 	.word	0xffffffff


	//   ....[234]....
        /*d580*/ 	.word	0xffffffff


	//   ....[235]....
        /*d584*/ 	.word	0xffffffff


	//   ....[236]....
        /*d588*/ 	.word	0xffffffff


	//   ....[237]....
        /*d58c*/ 	.word	0xffffffff


	//   ....[238]....
        /*d590*/ 	.word	0xffffffff


	//   ....[239]....
        /*d594*/ 	.word	0xffffffff


	//   ....[240]....
        /*d598*/ 	.word	0xffffffff


	//   ....[241]....
        /*d59c*/ 	.word	0xffffffff


	//   ....[242]....
        /*d5a0*/ 	.word	0xffffffff


	//   ....[243]....
        /*d5a4*/ 	.word	0xffffffff


	//   ....[244]....
        /*d5a8*/ 	.word	0xffffffff


	//   ....[245]....
        /*d5ac*/ 	.word	0xffffffff


	//   ....[246]....
        /*d5b0*/ 	.word	0xffffffff


	//   ....[247]....
        /*d5b4*/ 	.word	0xffffffff


	//   ....[248]....
        /*d5b8*/ 	.word	0xffffffff


	//   ....[249]....
        /*d5bc*/ 	.word	0xffffffff


	//   ....[250]....
        /*d5c0*/ 	.word	0xffffffff


	//   ....[251]....
        /*d5c4*/ 	.word	0xffffffff


	//   ....[252]....
        /*d5c8*/ 	.word	0xffffffff


	//   ....[253]....
        /*d5cc*/ 	.word	0xffffffff


	//   ....[254]....
        /*d5d0*/ 	.word	0xffffffff


	//----- nvinfo : EIATTR_COOP_GROUP_INSTR_OFFSETS
	.align		4
.L_39:
        /*d5d4*/ 	.byte	0x04, 0x28
        /*d5d6*/ 	.short	(.L_41 - .L_40)


	//   ....[0]....
.L_40:
        /*d5d8*/ 	.word	0x0002f290


	//   ....[1]....
        /*d5dc*/ 	.word	0x0002f2f0


	//   ....[2]....
        /*d5e0*/ 	.word	0x0002f340


	//   ....[3]....
        /*d5e4*/ 	.word	0x0002f3a0


	//   ....[4]....
        /*d5e8*/ 	.word	0x0002f3f0


	//   ....[5]....
        /*d5ec*/ 	.word	0x0002f450


	//   ....[6]....
        /*d5f0*/ 	.word	0x0002f4b0


	//   ....[7]....
        /*d5f4*/ 	.word	0x0002f540


	//   ....[8]....
        /*d5f8*/ 	.word	0x0002f560


	//   ....[9]....
        /*d5fc*/ 	.word	0x0002f5a0


	//   ....[10]....
        /*d600*/ 	.word	0x0002f5e0


	//   ....[11]....
        /*d604*/ 	.word	0x0002f640


	//   ....[12]....
        /*d608*/ 	.word	0x0002f6a0


	//   ....[13]....
        /*d60c*/ 	.word	0x0002f760


	//   ....[14]....
        /*d610*/ 	.word	0x0002f780


	//   ....[15]....
        /*d614*/ 	.word	0x0002f7a0


	//   ....[16]....
        /*d618*/ 	.word	0x0002f800


	//   ....[17]....
        /*d61c*/ 	.word	0x0002f860


	//   ....[18]....
        /*d620*/ 	.word	0x0002f8e0


	//   ....[19]....
        /*d624*/ 	.word	0x0002f900


	//   ....[20]....
        /*d628*/ 	.word	0x0002f940


	//   ....[21]....
        /*d62c*/ 	.word	0x0002f9a0


	//   ....[22]....
        /*d630*/ 	.word	0x0002fa40


	//   ....[23]....
        /*d634*/ 	.word	0x0002fa60


	//   ....[24]....
        /*d638*/ 	.word	0x0002fa80


	//   ....[25]....
        /*d63c*/ 	.word	0x0002fb00


	//   ....[26]....
        /*d640*/ 	.word	0x0002fb70


	//   ....[27]....
        /*d644*/ 	.word	0x0002fb90


	//   ....[28]....
        /*d648*/ 	.word	0x0002fbb0


	//   ....[29]....
        /*d64c*/ 	.word	0x0002fc10


	//   ....[30]....
        /*d650*/ 	.word	0x0002fc70


	//   ....[31]....
        /*d654*/ 	.word	0x0002fc90


	//   ....[32]....
        /*d658*/ 	.word	0x0002fcb0


	//   ....[33]....
        /*d65c*/ 	.word	0x0002fd10


	//   ....[34]....
        /*d660*/ 	.word	0x0002fd50


	//   ....[35]....
        /*d664*/ 	.word	0x0002fdb0


	//   ....[36]....
        /*d668*/ 	.word	0x0002fdf0


	//   ....[37]....
        /*d66c*/ 	.word	0x0002fe50


	//   ....[38]....
        /*d670*/ 	.word	0x0002feb0


	//   ....[39]....
        /*d674*/ 	.word	0x0002ff30


	//   ....[40]....
        /*d678*/ 	.word	0x0002ff50


	//   ....[41]....
        /*d67c*/ 	.word	0x0002ff90


	//   ....[42]....
        /*d680*/ 	.word	0x0002ffd0


	//   ....[43]....
        /*d684*/ 	.word	0x00030030


	//   ....[44]....
        /*d688*/ 	.word	0x00030090


	//   ....[45]....
        /*d68c*/ 	.word	0x00030130


	//   ....[46]....
        /*d690*/ 	.word	0x00030150


	//   ....[47]....
        /*d694*/ 	.word	0x00030170


	//   ....[48]....
        /*d698*/ 	.word	0x000301b0


	//   ....[49]....
        /*d69c*/ 	.word	0x00030210


	//   ....[50]....
        /*d6a0*/ 	.word	0x00030270


	//   ....[51]....
        /*d6a4*/ 	.word	0x00030300


	//   ....[52]....
        /*d6a8*/ 	.word	0x00030330


	//   ....[53]....
        /*d6ac*/ 	.word	0x00030350


	//   ....[54]....
        /*d6b0*/ 	.word	0x00030390


	//   ....[55]....
        /*d6b4*/ 	.word	0x000303f0


	//   ....[56]....
        /*d6b8*/ 	.word	0x00030450


	//   ....[57]....
        /*d6bc*/ 	.word	0x000304d0


	//   ....[58]....
        /*d6c0*/ 	.word	0x00030500


	//   ....[59]....
        /*d6c4*/ 	.word	0x00030530


	//   ....[60]....
        /*d6c8*/ 	.word	0x00030590


	//   ....[61]....
        /*d6cc*/ 	.word	0x000305d0


	//   ....[62]....
        /*d6d0*/ 	.word	0x00030650


	//   ....[63]....
        /*d6d4*/ 	.word	0x00030670


	//   ....[64]....
        /*d6d8*/ 	.word	0x000306b0


	//   ....[65]....
        /*d6dc*/ 	.word	0x00030710


	//   ....[66]....
        /*d6e0*/ 	.word	0x00030770


	//   ....[67]....
        /*d6e4*/ 	.word	0x00030800


	//   ....[68]....
        /*d6e8*/ 	.word	0x00030830


	//   ....[69]....
        /*d6ec*/ 	.word	0x00030850


	//   ....[70]....
        /*d6f0*/ 	.word	0x00030890


	//   ....[71]....
        /*d6f4*/ 	.word	0x000308f0


	//   ....[72]....
        /*d6f8*/ 	.word	0x00030930


	//   ....[73]....
        /*d6fc*/ 	.word	0x00030990


	//   ....[74]....
        /*d700*/ 	.word	0x000309f0


	//   ....[75]....
        /*d704*/ 	.word	0x00030a70


	//   ....[76]....
        /*d708*/ 	.word	0x00030a90


	//   ....[77]....
        /*d70c*/ 	.word	0x00030ad0


	//   ....[78]....
        /*d710*/ 	.word	0x00030b10


	//   ....[79]....
        /*d714*/ 	.word	0x00030b70


	//   ....[80]....
        /*d718*/ 	.word	0x00030bd0


	//   ....[81]....
        /*d71c*/ 	.word	0x00030c50


	//   ....[82]....
        /*d720*/ 	.word	0x00030c70


	//   ....[83]....
        /*d724*/ 	.word	0x00030cb0


	//   ....[84]....
        /*d728*/ 	.word	0x00030cf0


	//   ....[85]....
        /*d72c*/ 	.word	0x00030d50


	//   ....[86]....
        /*d730*/ 	.word	0x00030db0


	//   ....[87]....
        /*d734*/ 	.word	0x00030e30


	//   ....[88]....
        /*d738*/ 	.word	0x00030e50


	//   ....[89]....
        /*d73c*/ 	.word	0x00030e90


	//   ....[90]....
        /*d740*/ 	.word	0x00030ef0


	//   ....[91]....
        /*d744*/ 	.word	0x00030f80


	//   ....[92]....
        /*d748*/ 	.word	0x00030fb0


	//   ....[93]....
        /*d74c*/ 	.word	0x00030fd0


	//   ....[94]....
        /*d750*/ 	.word	0x00031010


	//   ....[95]....
        /*d754*/ 	.word	0x00031070


	//   ....[96]....
        /*d758*/ 	.word	0x000310d0


	//   ....[97]....
        /*d75c*/ 	.word	0x00031150


	//   ....[98]....
        /*d760*/ 	.word	0x00031170


	//   ....[99]....
        /*d764*/ 	.word	0x000311b0


	//   ....[100]....
        /*d768*/ 	.word	0x000311f0


	//   ....[101]....
        /*d76c*/ 	.word	0x00031250


	//   ....[102]....
        /*d770*/ 	.word	0x000312b0


	//   ....[103]....
        /*d774*/ 	.word	0x00031330


	//   ....[104]....
        /*d778*/ 	.word	0x00031350


	//   ....[105]....
        /*d77c*/ 	.word	0x00031390


	//   ....[106]....
        /*d780*/ 	.word	0x000313d0


	//   ....[107]....
        /*d784*/ 	.word	0x00031430


	//   ....[108]....
        /*d788*/ 	.word	0x00031490


	//   ....[109]....
        /*d78c*/ 	.word	0x00031530


	//   ....[110]....
        /*d790*/ 	.word	0x00031550


	//   ....[111]....
        /*d794*/ 	.word	0x00031570


	//   ....[112]....
        /*d798*/ 	.word	0x000315b0


	//   ....[113]....
        /*d79c*/ 	.word	0x00031610


	//   ....[114]....
        /*d7a0*/ 	.word	0x00031670


	//   ....[115]....
        /*d7a4*/ 	.word	0x00031700


	//   ....[116]....
        /*d7a8*/ 	.word	0x00031730


	//   ....[117]....
        /*d7ac*/ 	.word	0x00031750


	//   ....[118]....
        /*d7b0*/ 	.word	0x00031790


	//   ....[119]....
        /*d7b4*/ 	.word	0x000317f0


	//   ....[120]....
        /*d7b8*/ 	.word	0x00031850


	//   ....[121]....
        /*d7bc*/ 	.word	0x000318d0


	//   ....[122]....
        /*d7c0*/ 	.word	0x000318f0


	//   ....[123]....
        /*d7c4*/ 	.word	0x00031930


	//   ....[124]....
        /*d7c8*/ 	.word	0x00031990


	//   ....[125]....
        /*d7cc*/ 	.word	0x000319d0


	//   ....[126]....
        /*d7d0*/ 	.word	0x00031a50


	//   ....[127]....
        /*d7d4*/ 	.word	0x00031a70


	//   ....[128]....
        /*d7d8*/ 	.word	0x00031ab0


	//   ....[129]....
        /*d7dc*/ 	.word	0x00031b10


	//   ....[130]....
        /*d7e0*/ 	.word	0x00031b70


	//   ....[131]....
        /*d7e4*/ 	.word	0x00031c00


	//   ....[132]....
        /*d7e8*/ 	.word	0x00031c30


	//   ....[133]....
        /*d7ec*/ 	.word	0x00031c50


	//   ....[134]....
        /*d7f0*/ 	.word	0x00031c90


	//   ....[135]....
        /*d7f4*/ 	.word	0x00031cf0


	//   ....[136]....
        /*d7f8*/ 	.word	0x00031d30


	//   ....[137]....
        /*d7fc*/ 	.word	0x00031d90


	//   ....[138]....
        /*d800*/ 	.word	0x00031df0


	//   ....[139]....
        /*d804*/ 	.word	0x00031e70


	//   ....[140]....
        /*d808*/ 	.word	0x00031e90


	//   ....[141]....
        /*d80c*/ 	.word	0x00031ed0


	//   ....[142]....
        /*d810*/ 	.word	0x00031f10


	//   ....[143]....
        /*d814*/ 	.word	0x00031f70


	//   ....[144]....
        /*d818*/ 	.word	0x00031fd0


	//   ....[145]....
        /*d81c*/ 	.word	0x00032050


	//   ....[146]....
        /*d820*/ 	.word	0x00032080


	//   ....[147]....
        /*d824*/ 	.word	0x000320b0


	//   ....[148]....
        /*d828*/ 	.word	0x00032130


	//   ....[149]....
        /*d82c*/ 	.word	0x00032150


	//   ....[150]....
        /*d830*/ 	.word	0x00032210


	//   ....[151]....
        /*d834*/ 	.word	0x00032230


	//   ....[152]....
        /*d838*/ 	.word	0x00032270


	//   ....[153]....
        /*d83c*/ 	.word	0x00032290


	//   ....[154]....
        /*d840*/ 	.word	0x000322b0


	//   ....[155]....
        /*d844*/ 	.word	0x00032320


	//   ....[156]....
        /*d848*/ 	.word	0x00032350


	//   ....[157]....
        /*d84c*/ 	.word	0x00032370


	//   ....[158]....
        /*d850*/ 	.word	0x00032390


	//   ....[159]....
        /*d854*/ 	.word	0x000323f0


	//   ....[160]....
        /*d858*/ 	.word	0x00032450


	//   ....[161]....
        /*d85c*/ 	.word	0x00032470


	//   ....[162]....
        /*d860*/ 	.word	0x000324d0


	//   ....[163]....
        /*d864*/ 	.word	0x000324f0


	//   ....[164]....
        /*d868*/ 	.word	0x00032510


	//   ....[165]....
        /*d86c*/ 	.word	0x00032570


	//   ....[166]....
        /*d870*/ 	.word	0x000325d0


	//   ....[167]....
        /*d874*/ 	.word	0x000325f0


	//   ....[168]....
        /*d878*/ 	.word	0x00032610


	//   ....[169]....
        /*d87c*/ 	.word	0x000326b0


	//   ....[170]....
        /*d880*/ 	.word	0x00032710


	//   ....[171]....
        /*d884*/ 	.word	0x00032730


	//   ....[172]....
        /*d888*/ 	.word	0x00032750


	//   ....[173]....
        /*d88c*/ 	.word	0x00032770


	//   ....[174]....
        /*d890*/ 	.word	0x00032790


	//   ....[175]....
        /*d894*/ 	.word	0x000327f0


	//   ....[176]....
        /*d898*/ 	.word	0x000328d0


	//   ....[177]....
        /*d89c*/ 	.word	0x000328f0


	//   ....[178]....
        /*d8a0*/ 	.word	0x00032910


	//   ....[179]....
        /*d8a4*/ 	.word	0x00032930


	//   ....[180]....
        /*d8a8*/ 	.word	0x00032950


	//   ....[181]....
        /*d8ac*/ 	.word	0x00032970


	//   ....[182]....
        /*d8b0*/ 	.word	0x000329d0


	//   ....[183]....
        /*d8b4*/ 	.word	0x00032a00


	//   ....[184]....
        /*d8b8*/ 	.word	0x00032ab0


	//   ....[185]....
        /*d8bc*/ 	.word	0x00032ad0


	//   ....[186]....
        /*d8c0*/ 	.word	0x00032b10


	//   ....[187]....
        /*d8c4*/ 	.word	0x00032b30


	//   ....[188]....
        /*d8c8*/ 	.word	0x00032b50


	//   ....[189]....
        /*d8cc*/ 	.word	0x00032b70


	//   ....[190]....
        /*d8d0*/ 	.word	0x00032b90


	//   ....[191]....
        /*d8d4*/ 	.word	0x00032bf0


	//   ....[192]....
        /*d8d8*/ 	.word	0x00032c50


	//   ....[193]....
        /*d8dc*/ 	.word	0x00032c70


	//   ....[194]....
        /*d8e0*/ 	.word	0x00032cd0


	//   ....[195]....
        /*d8e4*/ 	.word	0x00032cf0


	//   ....[196]....
        /*d8e8*/ 	.word	0x00032d10


	//   ....[197]....
        /*d8ec*/ 	.word	0x00032d70


	//   ....[198]....
        /*d8f0*/ 	.word	0x00032dd0


	//   ....[199]....
        /*d8f4*/ 	.word	0x00032df0


	//   ....[200]....
        /*d8f8*/ 	.word	0x00032ec0


	//   ....[201]....
        /*d8fc*/ 	.word	0x00032ef0


	//   ....[202]....
        /*d900*/ 	.word	0x00032f50


	//   ....[203]....
        /*d904*/ 	.word	0x00032f70


	//   ....[204]....
        /*d908*/ 	.word	0x00032f90


	//   ....[205]....
        /*d90c*/ 	.word	0x00032fb0


	//   ....[206]....
        /*d910*/ 	.word	0x00032fd0


	//   ....[207]....
        /*d914*/ 	.word	0x00033030


	//   ....[208]....
        /*d918*/ 	.word	0x000330b0


	//   ....[209]....
        /*d91c*/ 	.word	0x000330d0


	//   ....[210]....
        /*d920*/ 	.word	0x000330f0


	//   ....[211]....
        /*d924*/ 	.word	0x00033110


	//   ....[212]....
        /*d928*/ 	.word	0x00033130


	//   ....[213]....
        /*d92c*/ 	.word	0x00033190


	//   ....[214]....
        /*d930*/ 	.word	0x00033230


	//   ....[215]....
        /*d934*/ 	.word	0x00033250


	//   ....[216]....
        /*d938*/ 	.word	0x00033290


	//   ....[217]....
        /*d93c*/ 	.word	0x000332b0


	//   ....[218]....
        /*d940*/ 	.word	0x00033330


	//   ....[219]....
        /*d944*/ 	.word	0x00033350


	//   ....[220]....
        /*d948*/ 	.word	0x00033370


	//   ....[221]....
        /*d94c*/ 	.word	0x00033390


	//   ....[222]....
        /*d950*/ 	.word	0x00033410


	//   ....[223]....
        /*d954*/ 	.word	0x00033430


	//   ....[224]....
        /*d958*/ 	.word	0x00033450


	//   ....[225]....
        /*d95c*/ 	.word	0x000334a0


	//   ....[226]....
        /*d960*/ 	.word	0x00033590


	//   ....[227]....
        /*d964*/ 	.word	0x000335b0


	//   ....[228]....
        /*d968*/ 	.word	0x000335d0


	//   ....[229]....
        /*d96c*/ 	.word	0x000335f0


	//   ....[230]....
        /*d970*/ 	.word	0x00033610


	//   ....[231]....
        /*d974*/ 	.word	0x00033630


	//   ....[232]....
        /*d978*/ 	.word	0x00033650


	//   ....[233]....
        /*d97c*/ 	.word	0x00033670


	//   ....[234]....
        /*d980*/ 	.word	0x000336e0


	//   ....[235]....
        /*d984*/ 	.word	0x00033700


	//   ....[236]....
        /*d988*/ 	.word	0x00033740


	//   ....[237]....
        /*d98c*/ 	.word	0x00033760


	//   ....[238]....
        /*d990*/ 	.word	0x00033780


	//   ....[239]....
        /*d994*/ 	.word	0x000337f0


	//   ....[240]....
        /*d998*/ 	.word	0x000338a0


	//   ....[241]....
        /*d99c*/ 	.word	0x000338c0


	//   ....[242]....
        /*d9a0*/ 	.word	0x000338e0


	//   ....[243]....
        /*d9a4*/ 	.word	0x00033900


	//   ....[244]....
        /*d9a8*/ 	.word	0x00033950


	//   ....[245]....
        /*d9ac*/ 	.word	0x00033970


	//   ....[246]....
        /*d9b0*/ 	.word	0x000339c0


	//   ....[247]....
        /*d9b4*/ 	.word	0x000339e0


	//   ....[248]....
        /*d9b8*/ 	.word	0x00033a30


	//   ....[249]....
        /*d9bc*/ 	.word	0x00033a50


	//   ....[250]....
        /*d9c0*/ 	.word	0x00033ab0


	//   ....[251]....
        /*d9c4*/ 	.word	0x00033ad0


	//   ....[252]....
        /*d9c8*/ 	.word	0x00033c10


	//   ....[253]....
        /*d9cc*/ 	.word	0x00033c50


	//   ....[254]....
        /*d9d0*/ 	.word	0x00033db0


	//----- nvinfo : EIATTR_EXIT_INSTR_OFFSETS
	.align		4
.L_41:
        /*d9d4*/ 	.byte	0x04, 0x1c
        /*d9d6*/ 	.short	(.L_43 - .L_42)


	//   ....[0]....
.L_42:
        /*d9d8*/ 	.word	0x0003e1d0


	//   ....[1]....
        /*d9dc*/ 	.word	0x0003e1f0


	//----- nvinfo : EIATTR_REQNTID
	.align		4
.L_43:
        /*d9e0*/ 	.byte	0x04, 0x10
        /*d9e2*/ 	.short	(.L_45 - .L_44)
.L_44:
        /*d9e4*/ 	.word	0x00000020
        /*d9e8*/ 	.word	0x00000001
        /*d9ec*/ 	.word	0x00000001


	//----- nvinfo : EIATTR_CBANK_PARAM_SIZE
	.align		4
.L_45:
        /*d9f0*/ 	.byte	0x03, 0x19
        /*d9f2*/ 	.short	0x0050


	//----- nvinfo : EIATTR_PARAM_CBANK
	.align		4
        /*d9f4*/ 	.byte	0x04, 0x0a
        /*d9f6*/ 	.short	(.L_47 - .L_46)
	.align		4
.L_46:
        /*d9f8*/ 	.word	index@(.nv.constant0.matmul_kernel)
        /*d9fc*/ 	.short	0x0210
        /*d9fe*/ 	.short	0x0050


	//----- nvinfo : EIATTR_SW_WAR
	.align		4
.L_47:
        /*da00*/ 	.byte	0x04, 0x36
        /*da02*/ 	.short	(.L_49 - .L_48)
.L_48:
        /*da04*/ 	.word	0x00000008
.L_49:


//--------------------- .nv.callgraph             --------------------------
	.section	.nv.callgraph,"",@"SHT_CUDA_CALLGRAPH"
	.align	4
	.sectionentsize	8
	.align		4
        /*0000*/ 	.word	0x00000000
	.align		4
        /*0004*/ 	.word	0xffffffff
	.align		4
        /*0008*/ 	.word	0x00000000
	.align		4
        /*000c*/ 	.word	0xfffffffe
	.align		4
        /*0010*/ 	.word	0x00000000
	.align		4
        /*0014*/ 	.word	0xfffffffd
	.align		4
        /*0018*/ 	.word	0x00000000
	.align		4
        /*001c*/ 	.word	0xfffffffc


//--------------------- .text.matmul_kernel       --------------------------
	.section	.text.matmul_kernel,"ax",@progbits
	.align	128
        .global         matmul_kernel
        .type           matmul_kernel,@function
        .size           matmul_kernel,(.L_x_3 - matmul_kernel)
        .other          matmul_kernel,@"STO_CUDA_ENTRY STV_DEFAULT"
matmul_kernel:
.text.matmul_kernel:
[----:B------:R-:W1:Y:S08]  /*0000*/  LDC R1, c[0x0][0x28] ;  /* 0x00000a00ff017b82 */ /* 0x000e700000000800 */
[----:B------:R-:W2:Y:S01]  /*0010*/  LDC.64 R2, c[0x0][0x228] ;  /* 0x00008a00ff027b82 */ /* 0x000ea20000000a00 */
[----:B------:R-:W3:Y:S01]  /*0020*/  S2R R7, SR_CTAID.X ;  /* 0x0000000000077919 */ /* 0x000ee20000002500 */
[----:B------:R-:W-:Y:S01]  /*0030*/  ULDC UR7, c[0x0][0x230] ;  /* 0x00008c0000077ab9 */ /* 0x000fe20000000800 */
[----:B------:R-:W-:Y:S01]  /*0040*/  ULDC UR5, c[0x0][0x230] ;  /* 0x00008c0000057ab9 */ /* 0x000fe20000000800 */
[----:B------:R-:W-:Y:S01]  /*0050*/  UIADD3 UR7, UR7, 0x1f, URZ ;  /* 0x0000001f07077890 */ /* 0x000fe2000fffe03f */
[----:B------:R-:W4:Y:S01]  /*0060*/  S2R R68, SR_TID.X ;  /* 0x0000000000447919 */ /* 0x000f220000002100 */
[----:B------:R-:W-:Y:S01]  /*0070*/  ULDC UR55, c[0x0][0x240] ;  /* 0x0000900000377ab9 */ /* 0x000fe20000000800 */
[----:B------:R-:W-:Y:S01]  /*0080*/  ULDC UR8, c[0x0][0x240] ;  /* 0x0000900000087ab9 */ /* 0x000fe20000000800 */
[----:B------:R-:W-:Y:S01]  /*0090*/  UISETP.GT.AND UP0, UPT, UR7, 0x1f, UPT ;  /* 0x0000001f0700788c */ /* 0x000fe2000bf04270 */
[----:B------:R-:W5:Y:S01]  /*00a0*/  LDC.64 R244, c[0x0][0x238] ;  /* 0x00008e00fff47b82 */ /* 0x000f620000000a00 */
[----:B------:R-:W-:Y:S01]  /*00b0*/  ULDC UR14, c[0x0][0x240] ;  /* 0x00009000000e7ab9 */ /* 0x000fe20000000800 */
[----:B------:R-:W-:Y:S01]  /*00c0*/  ULDC UR9, c[0x0][0x240] ;  /* 0x0000900000097ab9 */ /* 0x000fe20000000800 */
[----:B------:R-:W-:Y:S01]  /*00d0*/  USEL UR4, URZ, 0x4, !UP0 ;  /* 0x000000043f047887 */ /* 0x000fe2000c000000 */
[----:B-1----:R-:W-:Y:S01]  /*00e0*/  VIADD R1, R1, 0xffffe768 ;  /* 0xffffe76801017836 */ /* 0x002fe20000000000 */
[----:B------:R-:W-:Y:S01]  /*00f0*/  ULDC UR18, c[0x0][0x240] ;  /* 0x0000900000127ab9 */ /* 0x000fe20000000800 */
        /* <DEDUP_REMOVED lines=9> */
[----:B--2---:R-:W-:Y:S01]  /*0190*/  VIADD R0, R3, 0x3f ;  /* 0x0000003f03007836 */ /* 0x004fe20000000000 */
[----:B------:R-:W-:Y:S01]  /*01a0*/  ULDC UR16, c[0x0][0x240] ;  /* 0x0000900000107ab9 */ /* 0x000fe20000000800 */
[----:B------:R-:W-:Y:S01]  /*01b0*/  ULDC UR22, c[0x0][0x240] ;  /* 0x0000900000167ab9 */ /* 0x000fe20000000800 */
[----:B------:R-:W-:Y:S01]  /*01c0*/  ULDC UR32, c[0x0][0x240] ;  /* 0x0000900000207ab9 */ /* 0x000fe20000000800 */
[----:B------:R-:W-:Y:S01]  /*01d0*/  ULDC UR13, c[0x0][0x240] ;  /* 0x00009000000d7ab9 */ /* 0x000fe20000000800 */
[----:B------:R-:W-:Y:S01]  /*01e0*/  SHF.R.S32.HI R5, RZ, 0x1f, R0 ;  /* 0x0000001fff057819 */ /* 0x000fe20000011400 */
[----:B------:R-:W-:Y:S01]  /*01f0*/  ULDC UR21, c[0x0][0x240] ;  /* 0x0000900000157ab9 */ /* 0x000fe20000000800 */
[----:B------:R-:W-:Y:S01]  /*0200*/  ULDC UR23, c[0x0][0x240] ;  /* 0x0000900000177ab9 */ /* 0x000fe20000000800 */
[----:B------:R-:W-:Y:S01]  /*0210*/  ULDC UR24, c[0x0][0x240] ;  /* 0x0000900000187ab9 */ /* 0x000fe20000000800 */
[----:B------:R-:W-:Y:S01]  /*0220*/  LEA.HI R5, R5, R0, RZ, 0x6 ;  /* 0x0000000005057211 */ /* 0x000fe200078f30ff */
[----:B------:R-:W-:Y:S01]  /*0230*/  ULDC UR28, c[0x0][0x240] ;  /* 0x00009000001c7ab9 */ /* 0x000fe20000000800 */
[----:B---3--:R-:W-:Y:S01]  /*0240*/  IABS R10, R7 ;  /* 0x00000007000a7213 */ /* 0x008fe20000000000 */
[----:B------:R-:W-:Y:S01]  /*0250*/  ULDC UR34, c[0x0][0x240] ;  /* 0x0000900000227ab9 */ /* 0x000fe20000000800 */
[----:B------:R-:W-:Y:S01]  /*0260*/  SHF.R.S32.HI R5, RZ, 0x6, R5 ;  /* 0x00000006ff057819 */ /* 0x000fe20000011405 */
[----:B------:R-:W-:Y:S01]  /*0270*/  ULDC UR19, c[0x0][0x240] ;  /* 0x0000900000137ab9 */ /* 0x000fe20000000800 */
[----:B----4-:R-:W-:Y:S01]  /*0280*/  LOP3.LUT R247, R68, 0x1f, RZ, 0xc0, !PT ;  /* 0x0000001f44f77812 */ /* 0x010fe200078ec0ff */
[----:B------:R-:W-:Y:S01]  /*0290*/  ULDC UR27, c[0x0][0x240] ;  /* 0x00009000001b7ab9 */ /* 0x000fe20000000800 */
[----:B------:R-:W-:Y:S01]  /*02a0*/  ULDC UR29, c[0x0][0x240] ;  /* 0x00009000001d7ab9 */ /* 0x000fe20000000800 */
[----:B------:R-:W-:Y:S01]  /*02b0*/  IMAD.SHL.U32 R6, R5, 0x8, RZ ;  /* 0x0000000805067824 */ /* 0x000fe200078e00ff */
[----:B------:R-:W-:Y:S01]  /*02c0*/  ULDC UR36, c[0x0][0x240] ;  /* 0x0000900000247ab9 */ /* 0x000fe20000000800 */
[----:B-----5:R-:W-:Y:S01]  /*02d0*/  IMAD R245, R247, R245, RZ ;  /* 0x000000f5f7f57224 */ /* 0x020fe200078e02ff */
[----:B------:R-:W1:Y:S01]  /*02e0*/  LDC R138, c[0x0][0x230] ;  /* 0x00008c00ff8a7b82 */ /* 0x000e620000000800 */
[----:B------:R-:W-:Y:S01]  /*02f0*/  ULDC UR25, c[0x0][0x240] ;  /* 0x0000900000197ab9 */ /* 0x000fe20000000800 */
[-C--:B------:R-:W-:Y:S01]  /*0300*/  IABS R9, R6.reuse ;  /* 0x0000000600097213 */ /* 0x080fe20000000000 */
[----:B------:R-:W-:Y:S01]  /*0310*/  ULDC UR33, c[0x0][0x240] ;  /* 0x0000900000217ab9 */ /* 0x000fe20000000800 */
[----:B------:R-:W-:Y:S01]  /*0320*/  IABS R12, R6 ;  /* 0x00000006000c7213 */ /* 0x000fe20000000000 */
[----:B------:R-:W-:Y:S01]  /*0330*/  ULDC UR35, c[0x0][0x240] ;  /* 0x0000900000237ab9 */ /* 0x000fe20000000800 */
[----:B------:R-:W2:Y:S01]  /*0340*/  I2F.RP R0, R9 ;  /* 0x0000000900007306 */ /* 0x000ea20000209400 */
[----:B------:R-:W-:Y:S01]  /*0350*/  ULDC UR31, c[0x0][0x240] ;  /* 0x00009000001f7ab9 */ /* 0x000fe20000000800 */
[----:B------:R-:W3:Y:S01]  /*0360*/  LDC R139, c[0x0][0x230] ;  /* 0x00008c00ff8b7b82 */ /* 0x000ee20000000800 */
[----:B------:R-:W-:Y:S01]  /*0370*/  ULDC UR39, c[0x0][0x240] ;  /* 0x0000900000277ab9 */ /* 0x000fe20000000800 */
[----:B------:R-:W-:Y:S01]  /*0380*/  ULDC UR41, c[0x0][0x240] ;  /* 0x0000900000297ab9 */ /* 0x000fe20000000800 */
[----:B------:R-:W-:Y:S01]  /*0390*/  ULDC UR37, c[0x0][0x240] ;  /* 0x0000900000257ab9 */ /* 0x000fe20000000800 */
[----:B------:R-:W-:Y:S01]  /*03a0*/  ULDC UR42, c[0x0][0x240] ;  /* 0x00009000002a7ab9 */ /* 0x000fe20000000800 */
[----:B------:R-:W-:Y:S01]  /*03b0*/  ULDC UR45, c[0x0][0x240] ;  /* 0x00009000002d7ab9 */ /* 0x000fe20000000800 */
[----:B------:R-:W-:Y:S01]  /*03c0*/  ULDC UR47, c[0x0][0x240] ;  /* 0x00009000002f7ab9 */ /* 0x000fe20000000800 */
[----:B------:R-:W-:Y:S01]  /*03d0*/  ULDC UR38, c[0x0][0x240] ;  /* 0x0000900000267ab9 */ /* 0x000fe20000000800 */
[----:B------:R-:W4:Y:S01]  /*03e0*/  LDC R137, c[0x0][0x230] ;  /* 0x00008c00ff897b82 */ /* 0x000f220000000800 */
[----:B------:R-:W-:Y:S01]  /*03f0*/  ULDC UR40, c[0x0][0x240] ;  /* 0x0000900000287ab9 */ /* 0x000fe20000000800 */
[----:B------:R-:W-:Y:S01]  /*0400*/  ULDC UR43, c[0x0][0x240] ;  /* 0x00009000002b7ab9 */ /* 0x000fe20000000800 */
[----:B------:R-:W-:Y:S01]  /*0410*/  ULDC UR48, c[0x0][0x240] ;  /* 0x0000900000307ab9 */ /* 0x000fe20000000800 */
[----:B------:R-:W-:Y:S01]  /*0420*/  ULDC UR51, c[0x0][0x240] ;  /* 0x0000900000337ab9 */ /* 0x000fe20000000800 */
[----:B--2---:R-:W2:Y:S01]  /*0430*/  MUFU.RCP R0, R0 ;  /* 0x0000000000007308 */ /* 0x004ea20000001000 */
[----:B------:R-:W-:Y:S01]  /*0440*/  ULDC UR53, c[0x0][0x240] ;  /* 0x0000900000357ab9 */ /* 0x000fe20000000800 */
[----:B------:R-:W-:Y:S01]  /*0450*/  ULDC UR44, c[0x0][0x240] ;  /* 0x00009000002c7ab9 */ /* 0x000fe20000000800 */
[----:B------:R-:W5:Y:S01]  /*0460*/  LDC R147, c[0x0][0x230] ;  /* 0x00008c00ff937b82 */ /* 0x000f620000000800 */
[----:B------:R-:W-:Y:S01]  /*0470*/  ULDC UR46, c[0x0][0x240] ;  /* 0x00009000002e7ab9 */ /* 0x000fe20000000800 */
[----:B------:R-:W-:Y:S01]  /*0480*/  ULDC UR49, c[0x0][0x240] ;  /* 0x0000900000317ab9 */ /* 0x000fe20000000800 */
[----:B------:R-:W-:Y:S01]  /*0490*/  ULDC UR54, c[0x0][0x240] ;  /* 0x0000900000367ab9 */ /* 0x000fe20000000800 */
[----:B-1----:R-:W-:Y:S01]  /*04a0*/  VIADD R138, R138, 0xfffffffb ;  /* 0xfffffffb8a8a7836 */ /* 0x002fe20000000000 */
[----:B------:R-:W-:Y:S01]  /*04b0*/  ULDC UR50, c[0x0][0x240] ;  /* 0x0000900000327ab9 */ /* 0x000fe20000000800 */
[----:B------:R-:W-:Y:S01]  /*04c0*/  ULDC UR52, c[0x0][0x240] ;  /* 0x0000900000347ab9 */ /* 0x000fe20000000800 */
[----:B------:R-:W-:Y:S01]  /*04d0*/  IMAD R178, R244, 0x1c, RZ ;  /* 0x0000001cf4b27824 */ /* 0x000fe200078e02ff */
[----:B------:R-:W1:Y:S01]  /*04e0*/  LDC R152, c[0x0][0x230] ;  /* 0x00008c00ff987b82 */ /* 0x000e620000000800 */
[----:B---3--:R-:W-:-:S02]  /*04f0*/  VIADD R139, R139, 0xfffffff7 ;  /* 0xfffffff78b8b7836 */ /* 0x008fc40000000000 */
[C---:B------:R-:W-:Y:S02]  /*0500*/  IMAD R194, R244.reuse, 0x19, RZ ;  /* 0x00000019f4c27824 */ /* 0x040fe400078e02ff */
[----:B------:R-:W-:Y:S01]  /*0510*/  IMAD R210, R244, 0x1d, RZ ;  /* 0x0000001df4d27824 */ /* 0x000fe200078e02ff */
[----:B--2---:R-:W-:Y:S01]  /*0520*/  IADD3 R4, R0, 0xffffffe, RZ ;  /* 0x0ffffffe00047810 */ /* 0x004fe20007ffe0ff */
[C---:B------:R-:W-:Y:S01]  /*0530*/  IMAD R226, R244.reuse, 0x1a, RZ ;  /* 0x0000001af4e27824 */ /* 0x040fe200078e02ff */
[----:B------:R-:W-:Y:S01]  /*0540*/  IADD3 R0, RZ, -R12, RZ ;  /* 0x8000000cff007210 */ /* 0x000fe20007ffe0ff */
[----:B------:R-:W2:Y:S01]  /*0550*/  LDC R149, c[0x0][0x230] ;  /* 0x00008c00ff957b82 */ /* 0x000ea20000000800 */
[----:B------:R3:W5:Y:S01]  /*0560*/  F2I.FTZ.U32.TRUNC.NTZ R5, R4 ;  /* 0x0000000400057305 */ /* 0x000762000021f000 */
[----:B----4-:R-:W-:Y:S01]  /*0570*/  IADD3 R137, R137, -0x1, RZ ;  /* 0xffffffff89897810 */ /* 0x010fe20007ffe0ff */
[----:B------:R-:W-:-:S05]  /*0580*/  IMAD R242, R244, 0x1e, RZ ;  /* 0x0000001ef4f27824 */ /* 0x000fca00078e02ff */
[----:B------:R-:W4:Y:S01]  /*0590*/  LDC R153, c[0x0][0x230] ;  /* 0x00008c00ff997b82 */ /* 0x000f220000000800 */
[----:B---3--:R-:W-:Y:S02]  /*05a0*/  IMAD.MOV.U32 R4, RZ, RZ, RZ ;  /* 0x000000ffff047224 */ /* 0x008fe400078e00ff */
[----:B-----5:R-:W-:-:S05]  /*05b0*/  IMAD.MOV R8, RZ, RZ, -R5 ;  /* 0x000000ffff087224 */ /* 0x020fca00078e0a05 */
[----:B------:R-:W3:Y:S01]  /*05c0*/  LDC R180, c[0x0][0x230] ;  /* 0x00008c00ffb47b82 */ /* 0x000ee20000000800 */
[----:B------:R-:W-:Y:S02]  /*05d0*/  IMAD R11, R8, R9, RZ ;  /* 0x00000009080b7224 */ /* 0x000fe400078e02ff */
[----:B------:R-:W-:Y:S02]  /*05e0*/  IMAD.MOV.U32 R8, RZ, RZ, R10 ;  /* 0x000000ffff087224 */ /* 0x000fe400078e000a */
[----:B------:R-:W-:Y:S01]  /*05f0*/  IMAD.HI.U32 R5, R5, R11, R4 ;  /* 0x0000000b05057227 */ /* 0x000fe200078e0004 */
[----:B------:R-:W-:Y:S02]  /*0600*/  IABS R11, R3 ;  /* 0x00000003000b7213 */ /* 0x000fe40000000000 */
[----:B------:R-:W5:Y:S03]  /*0610*/  LDC R181, c[0x0][0x230] ;  /* 0x00008c00ffb57b82 */ /* 0x000f660000000800 */
[----:B------:R-:W-:-:S04]  /*0620*/  IMAD.HI.U32 R5, R5, R8, RZ ;  /* 0x0000000805057227 */ /* 0x000fc800078e00ff */
[----:B------:R-:W-:Y:S01]  /*0630*/  IMAD R0, R5, R0, R8 ;  /* 0x0000000005007224 */ /* 0x000fe200078e0208 */
[----:B------:R-:W5:Y:S04]  /*0640*/  LDC R212, c[0x0][0x230] ;  /* 0x00008c00ffd47b82 */ /* 0x000f680000000800 */
[----:B------:R-:W-:-:S04]  /*0650*/  ISETP.GT.U32.AND P1, PT, R9, R0, PT ;  /* 0x000000000900720c */ /* 0x000fc80003f24070 */
[----:B------:R-:W5:Y:S08]  /*0660*/  LDC R213, c[0x0][0x230] ;  /* 0x00008c00ffd57b82 */ /* 0x000f700000000800 */
[----:B------:R-:W5:Y:S01]  /*0670*/  LDC R214, c[0x0][0x230] ;  /* 0x00008c00ffd67b82 */ /* 0x000f620000000800 */
[----:B------:R-:W-:Y:S02]  /*0680*/  @!P1 IMAD.IADD R0, R0, 0x1, -R9 ;  /* 0x0000000100009824 */ /* 0x000fe400078e0a09 */
[----:B------:R-:W-:Y:S01]  /*0690*/  @!P1 VIADD R5, R5, 0x1 ;  /* 0x0000000105059836 */ /* 0x000fe20000000000 */
[----:B------:R-:W-:-:S02]  /*06a0*/  ISETP.NE.AND P1, PT, R6, RZ, PT ;  /* 0x000000ff0600720c */ /* 0x000fc40003f25270 */
[----:B------:R-:W-:Y:S02]  /*06b0*/  ISETP.GE.U32.AND P0, PT, R0, R9, PT ;  /* 0x000000090000720c */ /* 0x000fe40003f06070 */
[----:B------:R-:W-:Y:S01]  /*06c0*/  LOP3.LUT R0, R7, R6, RZ, 0x3c, !PT ;  /* 0x0000000607007212 */ /* 0x000fe200078e3cff */
[----:B------:R-:W5:Y:S03]  /*06d0*/  LDC R228, c[0x0][0x230] ;  /* 0x00008c00ffe47b82 */ /* 0x000f660000000800 */
[----:B------:R-:W-:Y:S01]  /*06e0*/  ISETP.GE.AND P2, PT, R0, RZ, PT ;  /* 0x000000ff0000720c */ /* 0x000fe20003f46270 */
[----:B------:R-:W-:-:S04]  /*06f0*/  VIADD R0, R2, 0xff ;  /* 0x000000ff02007836 */ /* 0x000fc80000000000 */
[----:B------:R-:W5:Y:S02]  /*0700*/  LDC R246, c[0x0][0x230] ;  /* 0x00008c00fff67b82 */ /* 0x000f640000000800 */
[----:B------:R-:W-:-:S05]  /*0710*/  @P0 VIADD R5, R5, 0x1 ;  /* 0x0000000105050836 */ /* 0x000fca0000000000 */
[----:B------:R-:W-:Y:S01]  /*0720*/  MOV R4, R5 ;  /* 0x0000000500047202 */ /* 0x000fe20000000f00 */
[----:B------:R-:W1:Y:S01]  /*0730*/  LDC R251, c[0x0][0x230] ;  /* 0x00008c00fffb7b82 */ /* 0x000e620000000800 */
[----:B------:R-:W-:-:S03]  /*0740*/  SHF.R.S32.HI R5, RZ, 0x1f, R0 ;  /* 0x0000001fff057819 */ /* 0x000fc60000011400 */
[----:B------:R-:W-:Y:S01]  /*0750*/  @!P2 IMAD.MOV R4, RZ, RZ, -R4 ;  /* 0x000000ffff04a224 */ /* 0x000fe200078e0a04 */
[----:B------:R-:W-:Y:S02]  /*0760*/  @!P1 LOP3.LUT R4, RZ, R6, RZ, 0x33, !PT ;  /* 0x00000006ff049212 */ /* 0x000fe400078e33ff */
[----:B------:R-:W-:-:S03]  /*0770*/  LEA.HI R5, R5, R0, RZ, 0x8 ;  /* 0x0000000005057211 */ /* 0x000fc600078f40ff */
[----:B------:R-:W-:Y:S02]  /*0780*/  IMAD.SHL.U32 R10, R4, 0x8, RZ ;  /* 0x00000008040a7824 */ /* 0x000fe400078e00ff */
[----:B------:R-:W-:-:S03]  /*0790*/  IMAD.MOV R4, RZ, RZ, -R4 ;  /* 0x000000ffff047224 */ /* 0x000fc600078e0a04 */
[----:B------:R-:W-:Y:S01]  /*07a0*/  LEA.HI.SX32 R5, R5, -R10, 0x18 ;  /* 0x8000000a05057211 */ /* 0x000fe200078fc2ff */
[----:B------:R-:W-:Y:S02]  /*07b0*/  IMAD R15, R6, R4, R7 ;  /* 0x00000004060f7224 */ /* 0x000fe400078e0207 */
[----:B------:R-:W-:Y:S01]  /*07c0*/  IMAD.MOV.U32 R4, RZ, RZ, RZ ;  /* 0x000000ffff047224 */ /* 0x000fe200078e00ff */
[----:B------:R-:W-:Y:S02]  /*07d0*/  VIMNMX R12, R5, 0x8, PT ;  /* 0x00000008050c7848 */ /* 0x000fe40003fe0100 */
[----:B------:R-:W-:Y:S02]  /*07e0*/  IABS R6, R15 ;  /* 0x0000000f00067213 */ /* 0x000fe40000000000 */
[----:B------:R-:W-:Y:S01]  /*07f0*/  IABS R9, R12 ;  /* 0x0000000c00097213 */ /* 0x000fe20000000000 */
[----:B-1----:R-:W-:-:S03]  /*0800*/  VIADD R251, R251, 0xffffffdf ;  /* 0xffffffdffbfb7836 */ /* 0x002fc60000000000 */
[----:B------:R-:W1:Y:S08]  /*0810*/  I2F.RP R0, R9 ;  /* 0x0000000900007306 */ /* 0x000e700000209400 */
[----:B-1----:R-:W1:Y:S02]  /*0820*/  MUFU.RCP R0, R0 ;  /* 0x0000000000007308 */ /* 0x002e640000001000 */
[----:B-1----:R-:W-:-:S06]  /*0830*/  IADD3 R5, R0, 0xffffffe, RZ ;  /* 0x0ffffffe00057810 */ /* 0x002fcc0007ffe0ff */
[----:B------:R-:W1:Y:S02]  /*0840*/  F2I.FTZ.U32.TRUNC.NTZ R5, R5 ;  /* 0x0000000500057305 */ /* 0x000e64000021f000 */
[----:B-1----:R-:W-:-:S04]  /*0850*/  IMAD.MOV R8, RZ, RZ, -R5 ;  /* 0x000000ffff087224 */ /* 0x002fc800078e0a05 */
[----:B------:R-:W-:Y:S01]  /*0860*/  IMAD R7, R8, R9, RZ ;  /* 0x0000000908077224 */ /* 0x000fe200078e02ff */
[----:B------:R-:W-:-:S03]  /*0870*/  IABS R8, R12 ;  /* 0x0000000c00087213 */ /* 0x000fc60000000000 */
[----:B------:R-:W-:Y:S01]  /*0880*/  IMAD.HI.U32 R0, R5, R7, R4 ;  /* 0x0000000705007227 */ /* 0x000fe200078e0004 */
[----:B------:R-:W-:Y:S02]  /*0890*/  MOV R4, R11 ;  /* 0x0000000b00047202 */ /* 0x000fe40000000f00 */
[----:B------:R-:W-:Y:S01]  /*08a0*/  IABS R11, R2 ;  /* 0x00000002000b7213 */ /* 0x000fe20000000000 */
[----:B------:R-:W-:Y:S02]  /*08b0*/  IMAD.MOV R7, RZ, RZ, -R8 ;  /* 0x000000ffff077224 */ /* 0x000fe400078e0a08 */
[----:B------:R-:W-:Y:S01]  /*08c0*/  IMAD.HI.U32 R5, R0, R6, RZ ;  /* 0x0000000600057227 */ /* 0x000fe200078e00ff */
[----:B------:R-:W1:Y:S03]  /*08d0*/  I2F.RP R8, R4 ;  /* 0x0000000400087306 */ /* 0x000e660000209400 */
[----:B------:R-:W-:-:S02]  /*08e0*/  IMAD R6, R5, R7, R6 ;  /* 0x0000000705067224 */ /* 0x000fc400078e0206 */
[----:B------:R-:W-:-:S03]  /*08f0*/  IMAD.MOV.U32 R0, RZ, RZ, R11 ;  /* 0x000000ffff007224 */ /* 0x000fc600078e000b */
[----:B------:R-:W-:Y:S01]  /*0900*/  ISETP.GT.U32.AND P1, PT, R9, R6, PT ;  /* 0x000000060900720c */ /* 0x000fe20003f24070 */
[----:B------:R-:W2:Y:S08]  /*0910*/  I2F.RP R7, R0 ;  /* 0x0000000000077306 */ /* 0x000eb00000209400 */
[----:B-1----:R-:W1:Y:S04]  /*0920*/  MUFU.RCP R8, R8 ;  /* 0x0000000800087308 */ /* 0x002e680000001000 */
[----:B------:R-:W-:-:S02]  /*0930*/  @!P1 IMAD.IADD R6, R6, 0x1, -R9 ;  /* 0x0000000106069824 */ /* 0x000fc400078e0a09 */
[----:B------:R-:W-:Y:S01]  /*0940*/  @!P1 VIADD R5, R5, 0x1 ;  /* 0x0000000105059836 */ /* 0x000fe20000000000 */
[----:B------:R-:W-:Y:S01]  /*0950*/  ISETP.NE.AND P1, PT, R12, RZ, PT ;  /* 0x000000ff0c00720c */ /* 0x000fe20003f25270 */
[----:B--2---:R-:W2:Y:S01]  /*0960*/  MUFU.RCP R7, R7 ;  /* 0x0000000700077308 */ /* 0x004ea20000001000 */
[----:B------:R-:W-:Y:S02]  /*0970*/  ISETP.GE.U32.AND P0, PT, R6, R9, PT ;  /* 0x000000090600720c */ /* 0x000fe40003f06070 */
[----:B------:R-:W-:-:S04]  /*0980*/  LOP3.LUT R6, R15, R12, RZ, 0x3c, !PT ;  /* 0x0000000c0f067212 */ /* 0x000fc800078e3cff */
[----:B------:R-:W-:Y:S02]  /*0990*/  ISETP.GE.AND P2, PT, R6, RZ, PT ;  /* 0x000000ff0600720c */ /* 0x000fe40003f46270 */
[----:B-1----:R-:W-:-:S04]  /*09a0*/  IADD3 R16, R8, 0xffffffe, RZ ;  /* 0x0ffffffe08107810 */ /* 0x002fc80007ffe0ff */
[----:B------:R1:W4:Y:S01]  /*09b0*/  F2I.FTZ.U32.TRUNC.NTZ R17, R16 ;  /* 0x0000001000117305 */ /* 0x000322000021f000 */
[----:B------:R-:W-:Y:S02]  /*09c0*/  @P0 VIADD R5, R5, 0x1 ;  /* 0x0000000105050836 */ /* 0x000fe40000000000 */
[----:B--2---:R-:W-:Y:S02]  /*09d0*/  VIADD R7, R7, 0xffffffe ;  /* 0x0ffffffe07077836 */ /* 0x004fe40000000000 */
[----:B------:R-:W-:-:S03]  /*09e0*/  IMAD.MOV.U32 R8, RZ, RZ, R5 ;  /* 0x000000ffff087224 */ /* 0x000fc600078e0005 */
[----:B------:R-:W2:Y:S01]  /*09f0*/  F2I.FTZ.U32.TRUNC.NTZ R9, R7 ;  /* 0x0000000700097305 */ /* 0x000ea2000021f000 */
[----:B-1----:R-:W-:Y:S01]  /*0a00*/  IMAD.MOV.U32 R16, RZ, RZ, RZ ;  /* 0x000000ffff107224 */ /* 0x002fe200078e00ff */
[----:B------:R-:W-:Y:S02]  /*0a10*/  @!P2 IADD3 R8, -R8, RZ, RZ ;  /* 0x000000ff0808a210 */ /* 0x000fe40007ffe1ff */
[----:B------:R-:W-:Y:S01]  /*0a20*/  @!P1 LOP3.LUT R8, RZ, R12, RZ, 0x33, !PT ;  /* 0x0000000cff089212 */ /* 0x000fe200078e33ff */
[----:B----4-:R-:W-:-:S04]  /*0a30*/  IMAD.MOV R5, RZ, RZ, -R17 ;  /* 0x000000ffff057224 */ /* 0x010fc800078e0a11 */
[----:B------:R-:W-:Y:S02]  /*0a40*/  IMAD.SHL.U32 R252, R8, 0x40, RZ ;  /* 0x0000004008fc7824 */ /* 0x000fe400078e00ff */
[----:B------:R-:W-:Y:S02]  /*0a50*/  IMAD R5, R5, R4, RZ ;  /* 0x0000000405057224 */ /* 0x000fe400078e02ff */
[C---:B------:R-:W-:Y:S01]  /*0a60*/  VIADD R14, R252.reuse, 0x1 ;  /* 0x00000001fc0e7836 */ /* 0x040fe20000000000 */
[C---:B------:R-:W-:Y:S01]  /*0a70*/  IADD3 R18, R252.reuse, 0x3f, RZ ;  /* 0x0000003ffc127810 */ /* 0x040fe20007ffe0ff */
[----:B------:R-:W-:Y:S01]  /*0a80*/  IMAD.HI.U32 R16, R17, R5, R16 ;  /* 0x0000000511107227 */ /* 0x000fe200078e0010 */
[----:B------:R-:W-:Y:S02]  /*0a90*/  IADD3 R22, R252, 0xa, RZ ;  /* 0x0000000afc167810 */ /* 0x000fe40007ffe0ff */
[----:B------:R-:W-:Y:S01]  /*0aa0*/  IABS R11, R18 ;  /* 0x00000012000b7213 */ /* 0x000fe20000000000 */
[----:B------:R-:W-:Y:S01]  /*0ab0*/  IMAD.MOV R17, RZ, RZ, -R8 ;  /* 0x000000ffff117224 */ /* 0x000fe200078e0a08 */
[----:B------:R-:W-:Y:S01]  /*0ac0*/  IABS R13, R14 ;  /* 0x0000000e000d7213 */ /* 0x000fe20000000000 */
[----:B--2---:R-:W-:Y:S01]  /*0ad0*/  IMAD.MOV R7, RZ, RZ, -R9 ;  /* 0x000000ffff077224 */ /* 0x004fe200078e0a09 */
[----:B------:R-:W-:Y:S01]  /*0ae0*/  MOV R8, RZ ;  /* 0x000000ff00087202 */ /* 0x000fe20000000f00 */
[----:B------:R-:W-:Y:S01]  /*0af0*/  IMAD.HI.U32 R5, R16, R11, RZ ;  /* 0x0000000b10057227 */ /* 0x000fe200078e00ff */
[----:B------:R-:W-:-:S02]  /*0b00*/  ISETP.GE.AND P2, PT, R14, RZ, PT ;  /* 0x000000ff0e00720c */ /* 0x000fc40003f46270 */
[----:B------:R-:W-:Y:S01]  /*0b10*/  IABS R23, R22 ;  /* 0x0000001600177213 */ /* 0x000fe20000000000 */
[----:B------:R-:W-:Y:S01]  /*0b20*/  IMAD R17, R12, R17, R15 ;  /* 0x000000110c117224 */ /* 0x000fe200078e020f */
[----:B------:R-:W-:Y:S01]  /*0b30*/  IADD3 R6, -R5, RZ, RZ ;  /* 0x000000ff05067210 */ /* 0x000fe20007ffe1ff */
[----:B------:R-:W-:Y:S01]  /*0b40*/  IMAD.HI.U32 R5, R16, R13, RZ ;  /* 0x0000000d10057227 */ /* 0x000fe200078e00ff */
[C---:B------:R-:W-:Y:S02]  /*0b50*/  IADD3 R26, R252.reuse, 0xc, RZ ;  /* 0x0000000cfc1a7810 */ /* 0x040fe40007ffe0ff */
[----:B------:R-:W-:Y:S01]  /*0b60*/  IADD3 R32, R252, 0x13, RZ ;  /* 0x00000013fc207810 */ /* 0x000fe20007ffe0ff */
[----:B------:R-:W-:Y:S01]  /*0b70*/  IMAD R11, R4, R6, R11 ;  /* 0x00000006040b7224 */ /* 0x000fe200078e020b */
[C---:B------:R-:W-:Y:S01]  /*0b80*/  IADD3 R38, R252.reuse, 0x16, RZ ;  /* 0x00000016fc267810 */ /* 0x040fe20007ffe0ff */
[----:B------:R-:W-:Y:S01]  /*0b90*/  IMAD.MOV R6, RZ, RZ, -R5 ;  /* 0x000000ffff067224 */ /* 0x000fe200078e0a05 */
[C---:B------:R-:W-:Y:S01]  /*0ba0*/  IADD3 R41, R252.reuse, 0x18, RZ ;  /* 0x00000018fc297810 */ /* 0x040fe20007ffe0ff */
[----:B------:R-:W-:Y:S01]  /*0bb0*/  VIADD R12, R252, 0x2 ;  /* 0x00000002fc0c7836 */ /* 0x000fe20000000000 */
[C---:B------:R-:W-:Y:S01]  /*0bc0*/  ISETP.GT.U32.AND P1, PT, R4.reuse, R11, PT ;  /* 0x0000000b0400720c */ /* 0x040fe20003f24070 */
[----:B------:R-:W-:Y:S01]  /*0bd0*/  IMAD R5, R7, R0, RZ ;  /* 0x0000000007057224 */ /* 0x000fe200078e02ff */
[----:B------:R-:W-:Y:S01]  /*0be0*/  IABS R37, R38 ;  /* 0x0000002600257213 */ /* 0x000fe20000000000 */
[----:B------:R-:W-:Y:S01]  /*0bf0*/  IMAD R6, R4, R6, R13 ;  /* 0x0000000604067224 */ /* 0x000fe200078e020d */
[----:B------:R-:W-:Y:S01]  /*0c00*/  IABS R7, R12 ;  /* 0x0000000c00077213 */ /* 0x000fe20000000000 */
[----:B------:R-:W-:Y:S01]  /*0c10*/  IMAD.IADD R17, R10, 0x1, R17 ;  /* 0x000000010a117824 */ /* 0x000fe200078e0211 */
[----:B------:R-:W-:Y:S01]  /*0c20*/  ISETP.GE.AND P5, PT, R12, RZ, PT ;  /* 0x000000ff0c00720c */ /* 0x000fe20003fa6270 */
[----:B------:R-:W-:Y:S01]  /*0c30*/  IMAD.HI.U32 R8, R9, R5, R8 ;  /* 0x0000000509087227 */ /* 0x000fe200078e0008 */
[----:B------:R-:W-:-:S02]  /*0c40*/  ISETP.GT.U32.AND P0, PT, R4, R6, PT ;  /* 0x000000060400720c */ /* 0x000fc40003f04070 */
[C---:B------:R-:W-:Y:S01]  /*0c50*/  IADD3 R54, R252.reuse, 0x28, RZ ;  /* 0x00000028fc367810 */ /* 0x040fe20007ffe0ff */
[C---:B------:R-:W-:Y:S01]  /*0c60*/  VIADD R19, R252.reuse, 0x3 ;  /* 0x00000003fc137836 */ /* 0x040fe20000000000 */
[C---:B------:R-:W-:Y:S01]  /*0c70*/  IADD3 R58, R252.reuse, 0x2b, RZ ;  /* 0x0000002bfc3a7810 */ /* 0x040fe20007ffe0ff */
[----:B------:R-:W-:Y:S01]  /*0c80*/  VIADD R10, R252, 0x4 ;  /* 0x00000004fc0a7836 */ /* 0x000fe20000000000 */
[----:B------:R-:W-:Y:S01]  /*0c90*/  @!P1 IADD3 R11, R11, -R4, RZ ;  /* 0x800000040b0b9210 */ /* 0x000fe20007ffe0ff */
[----:B------:R-:W-:Y:S01]  /*0ca0*/  IMAD.HI.U32 R5, R16, R7, RZ ;  /* 0x0000000710057227 */ /* 0x000fe200078e00ff */
[----:B------:R-:W-:Y:S02]  /*0cb0*/  IABS R13, R19 ;  /* 0x00000013000d7213 */ /* 0x000fe40000000000 */
[----:B------:R-:W-:Y:S01]  /*0cc0*/  ISETP.GT.U32.AND P6, PT, R4, R11, PT ;  /* 0x0000000b0400720c */ /* 0x000fe20003fc4070 */
[----:B------:R-:W-:Y:S01]  /*0cd0*/  IMAD.MOV R5, RZ, RZ, -R5 ;  /* 0x000000ffff057224 */ /* 0x000fe200078e0a05 */
[----:B------:R-:W-:Y:S01]  /*0ce0*/  IABS R15, R10 ;  /* 0x0000000a000f7213 */ /* 0x000fe20000000000 */
[----:B------:R-:W-:Y:S01]  /*0cf0*/  @!P0 IMAD.IADD R6, R6, 0x1, -R4 ;  /* 0x0000000106068824 */ /* 0x000fe200078e0a04 */
[----:B------:R-:W-:Y:S01]  /*0d00*/  ISETP.GE.AND P0, PT, R10, RZ, PT ;  /* 0x000000ff0a00720c */ /* 0x000fe20003f06270 */
[----:B------:R-:W-:Y:S01]  /*0d10*/  IMAD R7, R4, R5, R7 ;  /* 0x0000000504077224 */ /* 0x000fe200078e0207 */
[----:B------:R-:W-:Y:S01]  /*0d20*/  ISETP.GE.AND P1, PT, R19, RZ, PT ;  /* 0x000000ff1300720c */ /* 0x000fe20003f26270 */
[----:B------:R-:W-:Y:S01]  /*0d30*/  IMAD.HI.U32 R5, R16, R13, RZ ;  /* 0x0000000d10057227 */ /* 0x000fe200078e00ff */
[----:B------:R-:W-:-:S02]  /*0d40*/  ISETP.GT.U32.AND P3, PT, R4, R6, PT ;  /* 0x000000060400720c */ /* 0x000fc40003f64070 */
[----:B------:R-:W-:Y:S01]  /*0d50*/  ISETP.GT.U32.AND P4, PT, R4, R7, PT ;  /* 0x000000070400720c */ /* 0x000fe20003f84070 */
[----:B------:R-:W-:-:S04]  /*0d60*/  IMAD.HI.U32 R9, R16, R15, RZ ;  /* 0x0000000f10097227 */ /* 0x000fc800078e00ff */
[--C-:B------:R-:W-:Y:S01]  /*0d70*/  @!P6 IMAD.IADD R11, R11, 0x1, -R4.reuse ;  /* 0x000000010b0be824 */ /* 0x100fe200078e0a04 */
[----:B------:R-:W-:Y:S01]  /*0d80*/  ISETP.GE.AND P6, PT, R18, RZ, PT ;  /* 0x000000ff1200720c */ /* 0x000fe20003fc6270 */
[----:B------:R-:W-:Y:S01]  /*0d90*/  IMAD.MOV R5, RZ, RZ, -R5 ;  /* 0x000000ffff057224 */ /* 0x000fe200078e0a05 */
[----:B------:R-:W-:Y:S01]  /*0da0*/  IADD3 R10, -R9, RZ, RZ ;  /* 0x000000ff090a7210 */ /* 0x000fe20007ffe1ff */
[----:B------:R-:W-:Y:S02]  /*0db0*/  VIADD R14, R252, 0x7 ;  /* 0x00000007fc0e7836 */ /* 0x000fe40000000000 */
[----:B------:R-:W-:Y:S01]  /*0dc0*/  IMAD R9, R4, R5, R13 ;  /* 0x0000000504097224 */ /* 0x000fe200078e020d */
[----:B------:R-:W-:Y:S01]  /*0dd0*/  @!P3 IADD3 R6, R6, -R4, RZ ;  /* 0x800000040606b210 */ /* 0x000fe20007ffe0ff */
[----:B------:R-:W-:Y:S01]  /*0de0*/  IMAD.MOV.U32 R5, RZ, RZ, R11 ;  /* 0x000000ffff057224 */ /* 0x000fe200078e000b */
[----:B------:R-:W-:Y:S01]  /*0df0*/  IABS R21, R14 ;  /* 0x0000000e00157213 */ /* 0x000fe20000000000 */
[C---:B------:R-:W-:Y:S01]  /*0e00*/  IMAD R10, R4.reuse, R10, R15 ;  /* 0x0000000a040a7224 */ /* 0x040fe200078e020f */
[----:B------:R-:W-:Y:S01]  /*0e10*/  ISETP.GT.U32.AND P3, PT, R4, R9, PT ;  /* 0x000000090400720c */ /* 0x000fe20003f64070 */
[----:B------:R-:W-:-:S02]  /*0e20*/  @!P4 IMAD.IADD R7, R7, 0x1, -R4 ;  /* 0x000000010707c824 */ /* 0x000fc400078e0a04 */
[----:B------:R-:W-:Y:S01]  /*0e30*/  @!P6 IADD3 R5, -R5, RZ, RZ ;  /* 0x000000ff0505e210 */ /* 0x000fe20007ffe1ff */
[----:B------:R-:W-:Y:S01]  /*0e40*/  VIADD R13, R252, 0x6 ;  /* 0x00000006fc0d7836 */ /* 0x000fe20000000000 */
[----:B------:R-:W-:Y:S01]  /*0e50*/  ISETP.GT.U32.AND P6, PT, R4, R10, PT ;  /* 0x0000000a0400720c */ /* 0x000fe20003fc4070 */
[----:B------:R-:W-:Y:S01]  /*0e60*/  VIADD R12, R252, 0x5 ;  /* 0x00000005fc0c7836 */ /* 0x000fe20000000000 */
[----:B------:R-:W-:Y:S01]  /*0e70*/  ISETP.GT.U32.AND P4, PT, R4, R7, PT ;  /* 0x000000070400720c */ /* 0x000fe20003f84070 */
[----:B------:R-:W-:Y:S01]  /*0e80*/  @!P2 IMAD.MOV R6, RZ, RZ, -R6 ;  /* 0x000000ffff06a224 */ /* 0x000fe200078e0a06 */
[----:B------:R-:W-:Y:S01]  /*0e90*/  IABS R19, R13 ;  /* 0x0000000d00137213 */ /* 0x000fe20000000000 */
[C---:B------:R-:W-:Y:S01]  /*0ea0*/  VIADD R24, R252.reuse, 0xb ;  /* 0x0000000bfc187836 */ /* 0x040fe20000000000 */
[----:B------:R-:W-:Y:S01]  /*0eb0*/  IABS R15, R12 ;  /* 0x0000000c000f7213 */ /* 0x000fe20000000000 */
[----:B------:R-:W-:Y:S01]  /*0ec0*/  VIADD R20, R252, 0x9 ;  /* 0x00000009fc147836 */ /* 0x000fe20000000000 */
[----:B------:R-:W-:Y:S01]  /*0ed0*/  ISETP.GE.AND P2, PT, R12, RZ, PT ;  /* 0x000000ff0c00720c */ /* 0x000fe20003f46270 */
[----:B------:R-:W-:Y:S01]  /*0ee0*/  @!P3 IMAD.IADD R9, R9, 0x1, -R4 ;  /* 0x000000010909b824 */ /* 0x000fe200078e0a04 */
[----:B------:R-:W-:Y:S01]  /*0ef0*/  IABS R25, R24 ;  /* 0x0000001800197213 */ /* 0x000fe20000000000 */
[----:B------:R-:W-:-:S03]  /*0f00*/  IMAD.HI.U32 R11, R16, R15, RZ ;  /* 0x0000000f100b7227 */ /* 0x000fc600078e00ff */
[----:B------:R-:W-:Y:S01]  /*0f10*/  ISETP.GT.U32.AND P3, PT, R4, R9, PT ;  /* 0x000000090400720c */ /* 0x000fe20003f64070 */
[----:B------:R-:W-:Y:S01]  /*0f20*/  @!P6 IMAD.IADD R10, R10, 0x1, -R4 ;  /* 0x000000010a0ae824 */ /* 0x000fe200078e0a04 */
[----:B------:R-:W-:Y:S01]  /*0f30*/  @!P4 IADD3 R7, R7, -R4, RZ ;  /* 0x800000040707c210 */ /* 0x000fe20007ffe0ff */
[----:B------:R-:W-:Y:S01]  /*0f40*/  IMAD.HI.U32 R12, R16, R19, RZ ;  /* 0x00000013100c7227 */ /* 0x000fe200078e00ff */
[----:B------:R-:W-:Y:S02]  /*0f50*/  ISETP.GE.AND P4, PT, R13, RZ, PT ;  /* 0x000000ff0d00720c */ /* 0x000fe40003f86270 */
[----:B------:R-:W-:Y:S01]  /*0f60*/  ISETP.GT.U32.AND P6, PT, R4, R10, PT ;  /* 0x0000000a0400720c */ /* 0x000fe20003fc4070 */
[----:B------:R-:W-:Y:S01]  /*0f70*/  IMAD.HI.U32 R13, R16, R21, RZ ;  /* 0x00000015100d7227 */ /* 0x000fe200078e00ff */
[----:B------:R-:W-:Y:S02]  /*0f80*/  @!P5 IADD3 R7, -R7, RZ, RZ ;  /* 0x000000ff0707d210 */ /* 0x000fe40007ffe1ff */
[----:B------:R-:W-:Y:S01]  /*0f90*/  ISETP.GE.AND P5, PT, R14, RZ, PT ;  /* 0x000000ff0e00720c */ /* 0x000fe20003fa6270 */
[----:B------:R-:W-:-:S02]  /*0fa0*/  IMAD.MOV R13, RZ, RZ, -R13 ;  /* 0x000000ffff0d7224 */ /* 0x000fc400078e0a0d */
[----:B------:R-:W-:Y:S02]  /*0fb0*/  IMAD.MOV R11, RZ, RZ, -R11 ;  /* 0x000000ffff0b7224 */ /* 0x000fe400078e0a0b */
[----:B------:R-:W-:Y:S01]  /*0fc0*/  IMAD R13, R4, R13, R21 ;  /* 0x0000000d040d7224 */ /* 0x000fe200078e0215 */
[----:B------:R-:W-:Y:S01]  /*0fd0*/  IABS R21, R20 ;  /* 0x0000001400157213 */ /* 0x000fe20000000000 */
[----:B------:R-:W-:Y:S02]  /*0fe0*/  IMAD.MOV R12, RZ, RZ, -R12 ;  /* 0x000000ffff0c7224 */ /* 0x000fe400078e0a0c */
[----:B------:R-:W-:Y:S02]  /*0ff0*/  @!P6 IMAD.IADD R10, R10, 0x1, -R4 ;  /* 0x000000010a0ae824 */ /* 0x000fe400078e0a04 */
[----:B------:R-:W-:Y:S02]  /*1000*/  VIADD R14, R252, 0x8 ;  /* 0x00000008fc0e7836 */ /* 0x000fe40000000000 */
[----:B------:R-:W-:Y:S01]  /*1010*/  @!P0 IMAD.MOV R10, RZ, RZ, -R10 ;  /* 0x000000ffff0a8224 */ /* 0x000fe200078e0a0a */
[C---:B------:R-:W-:Y:S01]  /*1020*/  ISETP.GT.U32.AND P0, PT, R4.reuse, R13, PT ;  /* 0x0000000d0400720c */ /* 0x040fe20003f04070 */
[----:B------:R-:W-:Y:S01]  /*1030*/  IMAD R11, R4, R11, R15 ;  /* 0x0000000b040b7224 */ /* 0x000fe200078e020f */
[----:B------:R-:W-:Y:S01]  /*1040*/  ISETP.GE.AND P6, PT, R14, RZ, PT ;  /* 0x000000ff0e00720c */ /* 0x000fe20003fc6270 */
[C---:B------:R-:W-:Y:S01]  /*1050*/  IMAD R12, R4.reuse, R12, R19 ;  /* 0x0000000c040c7224 */ /* 0x040fe200078e0213 */
[----:B------:R-:W-:Y:S01]  /*1060*/  IABS R19, R14 ;  /* 0x0000000e00137213 */ /* 0x000fe20000000000 */
[----:B------:R-:W-:Y:S01]  /*1070*/  @!P3 IMAD.IADD R9, R9, 0x1, -R4 ;  /* 0x000000010909b824 */ /* 0x000fe200078e0a04 */
[----:B------:R-:W-:Y:S01]  /*1080*/  ISETP.GT.U32.AND P3, PT, R4, R11, PT ;  /* 0x0000000b0400720c */ /* 0x000fe20003f64070 */
[----:B------:R-:W-:-:S04]  /*1090*/  IMAD.HI.U32 R15, R16, R21, RZ ;  /* 0x00000015100f7227 */ /* 0x000fc800078e00ff */
[----:B------:R-:W-:Y:S01]  /*10a0*/  IMAD.HI.U32 R14, R16, R19, RZ ;  /* 0x00000013100e7227 */ /* 0x000fe200078e00ff */
[----:B------:R-:W-:Y:S02]  /*10b0*/  IADD3 R15, -R15, RZ, RZ ;  /* 0x000000ff0f0f7210 */ /* 0x000fe40007ffe1ff */
[----:B------:R-:W-:Y:S01]  /*10c0*/  @!P0 IADD3 R13, R13, -R4, RZ ;  /* 0x800000040d0d8210 */ /* 0x000fe20007ffe0ff */
[----:B------:R-:W-:Y:S01]  /*10d0*/  @!P1 IMAD.MOV R9, RZ, RZ, -R9 ;  /* 0x000000ffff099224 */ /* 0x000fe200078e0a09 */
[C---:B------:R-:W-:Y:S01]  /*10e0*/  ISETP.GT.U32.AND P1, PT, R4.reuse, R12, PT ;  /* 0x0000000c0400720c */ /* 0x040fe20003f24070 */
[----:B------:R-:W-:Y:S01]  /*10f0*/  IMAD.MOV R14, RZ, RZ, -R14 ;  /* 0x000000ffff0e7224 */ /* 0x000fe200078e0a0e */
[----:B------:R-:W-:Y:S01]  /*1100*/  ISETP.GT.U32.AND P0, PT, R4, R13, PT ;  /* 0x0000000d0400720c */ /* 0x000fe20003f04070 */
[----:B------:R-:W-:Y:S01]  /*1110*/  IMAD.HI.U32 R18, R16, R23, RZ ;  /* 0x0000001710127227 */ /* 0x000fe200078e00ff */
[----:B------:R-:W-:-:S03]  /*1120*/  @!P3 IADD3 R11, R11, -R4, RZ ;  /* 0x800000040b0bb210 */ /* 0x000fc60007ffe0ff */
[C---:B------:R-:W-:Y:S01]  /*1130*/  IMAD R14, R4.reuse, R14, R19 ;  /* 0x0000000e040e7224 */ /* 0x040fe200078e0213 */
[----:B------:R-:W-:Y:S01]  /*1140*/  ISETP.GT.U32.AND P3, PT, R4, R11, PT ;  /* 0x0000000b0400720c */ /* 0x000fe20003f64070 */
[----:B------:R-:W-:-:S04]  /*1150*/  IMAD.HI.U32 R19, R16, R25, RZ ;  /* 0x0000001910137227 */ /* 0x000fc800078e00ff */
[----:B------:R-:W-:Y:S02]  /*1160*/  IMAD.MOV R19, RZ, RZ, -R19 ;  /* 0x000000ffff137224 */ /* 0x000fe400078e0a13 */
[----:B------:R-:W-:Y:S01]  /*1170*/  @!P0 IADD3 R13, R13, -R4, RZ ;  /* 0x800000040d0d8210 */ /* 0x000fe20007ffe0ff */
[--C-:B------:R-:W-:Y:S02]  /*1180*/  @!P1 IMAD.IADD R12, R12, 0x1, -R4.reuse ;  /* 0x000000010c0c9824 */ /* 0x100fe400078e0a04 */
[C---:B------:R-:W-:Y:S02]  /*1190*/  IMAD R19, R4.reuse, R19, R25 ;  /* 0x0000001304137224 */ /* 0x040fe400078e0219 */
[----:B------:R-:W-:Y:S01]  /*11a0*/  @!P5 IMAD.MOV R13, RZ, RZ, -R13 ;  /* 0x000000ffff0dd224 */ /* 0x000fe200078e0a0d */
[C---:B------:R-:W-:Y:S01]  /*11b0*/  ISETP.GT.U32.AND P1, PT, R4.reuse, R12, PT ;  /* 0x0000000c0400720c */ /* 0x040fe20003f24070 */
[----:B------:R-:W-:Y:S01]  /*11c0*/  @!P3 IMAD.IADD R11, R11, 0x1, -R4 ;  /* 0x000000010b0bb824 */ /* 0x000fe200078e0a04 */
[C---:B------:R-:W-:Y:S01]  /*11d0*/  ISETP.GT.U32.AND P5, PT, R4.reuse, R19, PT ;  /* 0x000000130400720c */ /* 0x040fe20003fa4070 */
[----:B------:R-:W-:Y:S01]  /*11e0*/  IMAD R15, R4, R15, R21 ;  /* 0x0000000f040f7224 */ /* 0x000fe200078e0215 */
[----:B------:R-:W-:Y:S01]  /*11f0*/  IABS R21, R26 ;  /* 0x0000001a00157213 */ /* 0x000fe20000000000 */
[----:B------:R-:W-:Y:S01]  /*1200*/  IMAD.MOV R18, RZ, RZ, -R18 ;  /* 0x000000ffff127224 */ /* 0x000fe200078e0a12 */
[----:B------:R-:W-:Y:S01]  /*1210*/  ISETP.GE.AND P3, PT, R20, RZ, PT ;  /* 0x000000ff1400720c */ /* 0x000fe20003f66270 */
[----:B------:R-:W-:Y:S01]  /*1220*/  @!P2 IMAD.MOV R11, RZ, RZ, -R11 ;  /* 0x000000ffff0ba224 */ /* 0x000fe200078e0a0b */
[C---:B------:R-:W-:Y:S01]  /*1230*/  ISETP.GT.U32.AND P2, PT, R4.reuse, R15, PT ;  /* 0x0000000f0400720c */ /* 0x040fe20003f44070 */
[----:B------:R-:W-:-:S02]  /*1240*/  IMAD R18, R4, R18, R23 ;  /* 0x0000001204127224 */ /* 0x000fc400078e0217 */
[----:B------:R-:W-:Y:S02]  /*1250*/  VIADD R27, R252, 0xd ;  /* 0x0000000dfc1b7836 */ /* 0x000fe40000000000 */
[----:B------:R-:W-:Y:S01]  /*1260*/  IMAD.HI.U32 R20, R16, R21, RZ ;  /* 0x0000001510147227 */ /* 0x000fe200078e00ff */
[----:B------:R-:W-:Y:S02]  /*1270*/  ISETP.GT.U32.AND P0, PT, R4, R18, PT ;  /* 0x000000120400720c */ /* 0x000fe40003f04070 */
[----:B------:R-:W-:Y:S01]  /*1280*/  IABS R23, R27 ;  /* 0x0000001b00177213 */ /* 0x000fe20000000000 */
[--C-:B------:R-:W-:Y:S02]  /*1290*/  @!P5 IMAD.IADD R19, R19, 0x1, -R4.reuse ;  /* 0x000000011313d824 */ /* 0x100fe400078e0a04 */
[----:B------:R-:W-:Y:S01]  /*12a0*/  @!P1 IMAD.IADD R12, R12, 0x1, -R4 ;  /* 0x000000010c0c9824 */ /* 0x000fe200078e0a04 */
[C---:B------:R-:W-:Y:S01]  /*12b0*/  ISETP.GT.U32.AND P1, PT, R4.reuse, R14, PT ;  /* 0x0000000e0400720c */ /* 0x040fe20003f24070 */
[----:B------:R-:W-:Y:S01]  /*12c0*/  IMAD.MOV R20, RZ, RZ, -R20 ;  /* 0x000000ffff147224 */ /* 0x000fe200078e0a14 */
[----:B------:R-:W-:Y:S01]  /*12d0*/  ISETP.GT.U32.AND P5, PT, R4, R19, PT ;  /* 0x000000130400720c */ /* 0x000fe20003fa4070 */
[----:B------:R-:W-:-:S02]  /*12e0*/  @!P2 IMAD.IADD R15, R15, 0x1, -R4 ;  /* 0x000000010f0fa824 */ /* 0x000fc400078e0a04 */
[----:B------:R-:W-:Y:S02]  /*12f0*/  IMAD R20, R4, R20, R21 ;  /* 0x0000001404147224 */ /* 0x000fe400078e0215 */
[----:B------:R-:W-:Y:S01]  /*1300*/  IMAD.HI.U32 R21, R16, R23, RZ ;  /* 0x0000001710157227 */ /* 0x000fe200078e00ff */
[----:B------:R-:W-:-:S03]  /*1310*/  ISETP.GT.U32.AND P2, PT, R4, R15, PT ;  /* 0x0000000f0400720c */ /* 0x000fc60003f44070 */
[----:B------:R-:W-:Y:S02]  /*1320*/  IMAD.MOV R21, RZ, RZ, -R21 ;  /* 0x000000ffff157224 */ /* 0x000fe400078e0a15 */
[--C-:B------:R-:W-:Y:S02]  /*1330*/  @!P0 IMAD.IADD R18, R18, 0x1, -R4.reuse ;  /* 0x0000000112128824 */ /* 0x100fe400078e0a04 */
[----:B------:R-:W-:Y:S02]  /*1340*/  VIADD R28, R252, 0xe ;  /* 0x0000000efc1c7836 */ /* 0x000fe40000000000 */
[C---:B------:R-:W-:Y:S01]  /*1350*/  IMAD R21, R4.reuse, R21, R23 ;  /* 0x0000001504157224 */ /* 0x040fe200078e0217 */
[----:B------:R-:W-:Y:S01]  /*1360*/  ISETP.GT.U32.AND P0, PT, R4, R18, PT ;  /* 0x000000120400720c */ /* 0x000fe20003f04070 */
[--C-:B------:R-:W-:Y:S01]  /*1370*/  @!P1 IMAD.IADD R14, R14, 0x1, -R4.reuse ;  /* 0x000000010e0e9824 */ /* 0x100fe200078e0a04 */
[----:B------:R-:W-:Y:S01]  /*1380*/  IABS R25, R28 ;  /* 0x0000001c00197213 */ /* 0x000fe20000000000 */
[----:B------:R-:W-:Y:S01]  /*1390*/  @!P5 IMAD.IADD R19, R19, 0x1, -R4 ;  /* 0x000000011313d824 */ /* 0x000fe200078e0a04 */
[C---:B------:R-:W-:Y:S01]  /*13a0*/  ISETP.GT.U32.AND P5, PT, R4.reuse, R21, PT ;  /* 0x000000150400720c */ /* 0x040fe20003fa4070 */
[----:B------:R-:W-:Y:S01]  /*13b0*/  @!P4 IMAD.MOV R12, RZ, RZ, -R12 ;  /* 0x000000ffff0cc224 */ /* 0x000fe200078e0a0c */
[----:B------:R-:W-:Y:S01]  /*13c0*/  ISETP.GT.U32.AND P1, PT, R4, R14, PT ;  /* 0x0000000e0400720c */ /* 0x000fe20003f24070 */
[----:B------:R-:W-:Y:S01]  /*13d0*/  @!P2 IMAD.IADD R15, R15, 0x1, -R4 ;  /* 0x000000010f0fa824 */ /* 0x000fe200078e0a04 */
[----:B------:R-:W-:Y:S01]  /*13e0*/  ISETP.GE.AND P4, PT, R22, RZ, PT ;  /* 0x000000ff1600720c */ /* 0x000fe20003f86270 */
[----:B------:R-:W-:Y:S01]  /*13f0*/  IMAD.HI.U32 R22, R16, R25, RZ ;  /* 0x0000001910167227 */ /* 0x000fe200078e00ff */
[----:B------:R-:W-:-:S03]  /*1400*/  ISETP.GT.U32.AND P2, PT, R4, R20, PT ;  /* 0x000000140400720c */ /* 0x000fc60003f44070 */
[----:B------:R-:W-:Y:S01]  /*1410*/  IMAD.MOV R22, RZ, RZ, -R22 ;  /* 0x000000ffff167224 */ /* 0x000fe200078e0a16 */
[----:B------:R-:W-:Y:S01]  /*1420*/  @!P0 IADD3 R18, R18, -R4, RZ ;  /* 0x8000000412128210 */ /* 0x000fe20007ffe0ff */
[----:B------:R-:W-:Y:S01]  /*1430*/  VIADD R23, R252, 0xf ;  /* 0x0000000ffc177836 */ /* 0x000fe20000000000 */
[----:B------:R-:W-:Y:S01]  /*1440*/  ISETP.GE.AND P0, PT, R28, RZ, PT ;  /* 0x000000ff1c00720c */ /* 0x000fe20003f06270 */
[----:B------:R-:W-:Y:S01]  /*1450*/  IMAD R22, R4, R22, R25 ;  /* 0x0000001604167224 */ /* 0x000fe200078e0219 */
[----:B------:R-:W-:Y:S01]  /*1460*/  IADD3 R28, R252, 0x11, RZ ;  /* 0x00000011fc1c7810 */ /* 0x000fe20007ffe0ff */
[----:B------:R-:W-:Y:S01]  /*1470*/  @!P5 IMAD.IADD R21, R21, 0x1, -R4 ;  /* 0x000000011515d824 */ /* 0x000fe200078e0a04 */
[----:B------:R-:W-:Y:S01]  /*1480*/  @!P1 IADD3 R14, R14, -R4, RZ ;  /* 0x800000040e0e9210 */ /* 0x000fe20007ffe0ff */
[----:B------:R-:W-:Y:S01]  /*1490*/  @!P4 IMAD.MOV R18, RZ, RZ, -R18 ;  /* 0x000000ffff12c224 */ /* 0x000fe200078e0a12 */
[----:B------:R-:W-:Y:S01]  /*14a0*/  IABS R25, R23 ;  /* 0x0000001700197213 */ /* 0x000fe20000000000 */
[----:B------:R-:W-:Y:S01]  /*14b0*/  @!P2 IMAD.IADD R20, R20, 0x1, -R4 ;  /* 0x000000011414a824 */ /* 0x000fe200078e0a04 */
[----:B------:R-:W-:Y:S01]  /*14c0*/  ISETP.GE.AND P1, PT, R24, RZ, PT ;  /* 0x000000ff1800720c */ /* 0x000fe20003f26270 */
[----:B------:R-:W-:Y:S01]  /*14d0*/  @!P3 IMAD.MOV R15, RZ, RZ, -R15 ;  /* 0x000000ffff0fb224 */ /* 0x000fe200078e0a0f */
[----:B------:R-:W-:Y:S01]  /*14e0*/  ISETP.GE.AND P4, PT, R23, RZ, PT ;  /* 0x000000ff1700720c */ /* 0x000fe20003f86270 */
[----:B------:R-:W-:Y:S01]  /*14f0*/  IMAD.HI.U32 R23, R16, R25, RZ ;  /* 0x0000001910177227 */ /* 0x000fe200078e00ff */
[----:B------:R-:W-:-:S02]  /*1500*/  ISETP.GT.U32.AND P5, PT, R4, R21, PT ;  /* 0x000000150400720c */ /* 0x000fc40003fa4070 */
[C---:B------:R-:W-:Y:S01]  /*1510*/  IADD3 R24, R252.reuse, 0x10, RZ ;  /* 0x00000010fc187810 */ /* 0x040fe20007ffe0ff */
[----:B------:R-:W-:Y:S01]  /*1520*/  IMAD.MOV R23, RZ, RZ, -R23 ;  /* 0x000000ffff177224 */ /* 0x000fe200078e0a17 */
[----:B------:R-:W-:Y:S01]  /*1530*/  ISETP.GE.AND P3, PT, R27, RZ, PT ;  /* 0x000000ff1b00720c */ /* 0x000fe20003f66270 */
[----:B------:R-:W-:Y:S01]  /*1540*/  VIADD R30, R252, 0x12 ;  /* 0x00000012fc1e7836 */ /* 0x000fe20000000000 */
[----:B------:R-:W-:Y:S01]  /*1550*/  IABS R27, R24 ;  /* 0x00000018001b7213 */ /* 0x000fe20000000000 */
[C---:B------:R-:W-:Y:S01]  /*1560*/  IMAD R23, R4.reuse, R23, R25 ;  /* 0x0000001704177224 */ /* 0x040fe200078e0219 */
[----:B------:R-:W-:Y:S01]  /*1570*/  ISETP.GT.U32.AND P2, PT, R4, R20, PT ;  /* 0x000000140400720c */ /* 0x000fe20003f44070 */
[----:B------:R-:W-:Y:S01]  /*1580*/  @!P1 IMAD.MOV R19, RZ, RZ, -R19 ;  /* 0x000000ffff139224 */ /* 0x000fe200078e0a13 */
[----:B------:R-:W-:Y:S01]  /*1590*/  ISETP.GE.AND P1, PT, R24, RZ, PT ;  /* 0x000000ff1800720c */ /* 0x000fe20003f26270 */
[----:B------:R-:W-:Y:S01]  /*15a0*/  IMAD.HI.U32 R24, R16, R27, RZ ;  /* 0x0000001b10187227 */ /* 0x000fe200078e00ff */
[----:B------:R-:W-:-:S02]  /*15b0*/  @!P6 IADD3 R14, -R14, RZ, RZ ;  /* 0x000000ff0e0ee210 */ /* 0x000fc40007ffe1ff */
[----:B------:R-:W-:Y:S01]  /*15c0*/  ISETP.GE.AND P6, PT, R26, RZ, PT ;  /* 0x000000ff1a00720c */ /* 0x000fe20003fc6270 */
[--C-:B------:R-:W-:Y:S01]  /*15d0*/  @!P5 IMAD.IADD R21, R21, 0x1, -R4.reuse ;  /* 0x000000011515d824 */ /* 0x100fe200078e0a04 */
[----:B------:R-:W-:Y:S01]  /*15e0*/  ISETP.GT.U32.AND P5, PT, R4, R23, PT ;  /* 0x000000170400720c */ /* 0x000fe20003fa4070 */
[----:B------:R-:W-:Y:S01]  /*15f0*/  VIADD R34, R252, 0x14 ;  /* 0x00000014fc227836 */ /* 0x000fe20000000000 */
[----:B------:R-:W-:Y:S01]  /*1600*/  IADD3 R24, -R24, RZ, RZ ;  /* 0x000000ff18187210 */ /* 0x000fe20007ffe1ff */
[----:B------:R-:W-:Y:S01]  /*1610*/  @!P3 IMAD.MOV R21, RZ, RZ, -R21 ;  /* 0x000000ffff15b224 */ /* 0x000fe200078e0a15 */
[----:B------:R-:W-:Y:S01]  /*1620*/  IABS R31, R30 ;  /* 0x0000001e001f7213 */ /* 0x000fe20000000000 */
[----:B------:R-:W-:Y:S01]  /*1630*/  @!P2 IMAD.IADD R20, R20, 0x1, -R4 ;  /* 0x000000011414a824 */ /* 0x000fe200078e0a04 */
[----:B------:R-:W-:Y:S01]  /*1640*/  IABS R29, R28 ;  /* 0x0000001c001d7213 */ /* 0x000fe20000000000 */
[----:B------:R-:W-:Y:S01]  /*1650*/  IMAD R24, R4, R24, R27 ;  /* 0x0000001804187224 */ /* 0x000fe200078e021b */
[----:B------:R-:W-:Y:S01]  /*1660*/  IABS R33, R34 ;  /* 0x0000002200217213 */ /* 0x000fe20000000000 */
[----:B------:R-:W-:Y:S01]  /*1670*/  IMAD.HI.U32 R26, R16, R31, RZ ;  /* 0x0000001f101a7227 */ /* 0x000fe200078e00ff */
[----:B------:R-:W-:-:S02]  /*1680*/  ISETP.GT.U32.AND P2, PT, R4, R22, PT ;  /* 0x000000160400720c */ /* 0x000fc40003f44070 */
[----:B------:R-:W-:Y:S01]  /*1690*/  ISETP.GE.AND P3, PT, R28, RZ, PT ;  /* 0x000000ff1c00720c */ /* 0x000fe20003f66270 */
[----:B------:R-:W-:Y:S01]  /*16a0*/  @!P6 IMAD.MOV R20, RZ, RZ, -R20 ;  /* 0x000000ffff14e224 */ /* 0x000fe200078e0a14 */
[----:B------:R-:W-:Y:S01]  /*16b0*/  ISETP.GT.U32.AND P6, PT, R4, R24, PT ;  /* 0x000000180400720c */ /* 0x000fe20003fc4070 */
[----:B------:R-:W-:Y:S01]  /*16c0*/  @!P5 IMAD.IADD R23, R23, 0x1, -R4 ;  /* 0x000000011717d824 */ /* 0x000fe200078e0a04 */
[----:B------:R-:W-:Y:S01]  /*16d0*/  IADD3 R26, -R26, RZ, RZ ;  /* 0x000000ff1a1a7210 */ /* 0x000fe20007ffe1ff */
[----:B------:R-:W-:-:S03]  /*16e0*/  IMAD.HI.U32 R25, R16, R29, RZ ;  /* 0x0000001d10197227 */ /* 0x000fc600078e00ff */
[C---:B------:R-:W-:Y:S01]  /*16f0*/  ISETP.GT.U32.AND P5, PT, R4.reuse, R23, PT ;  /* 0x000000170400720c */ /* 0x040fe20003fa4070 */
[----:B------:R-:W-:Y:S02]  /*1700*/  IMAD.MOV R25, RZ, RZ, -R25 ;  /* 0x000000ffff197224 */ /* 0x000fe400078e0a19 */
[C---:B------:R-:W-:Y:S01]  /*1710*/  IMAD R26, R4.reuse, R26, R31 ;  /* 0x0000001a041a7224 */ /* 0x040fe200078e021f */
[----:B------:R-:W-:Y:S01]  /*1720*/  IABS R31, R32 ;  /* 0x00000020001f7213 */ /* 0x000fe20000000000 */
[----:B------:R-:W-:Y:S02]  /*1730*/  IMAD R25, R4, R25, R29 ;  /* 0x0000001904197224 */ /* 0x000fe400078e021d */
[----:B------:R-:W-:Y:S02]  /*1740*/  @!P6 IMAD.IADD R24, R24, 0x1, -R4 ;  /* 0x000000011818e824 */ /* 0x000fe400078e0a04 */
[----:B------:R-:W-:-:S03]  /*1750*/  IMAD.HI.U32 R27, R16, R31, RZ ;  /* 0x0000001f101b7227 */ /* 0x000fc600078e00ff */
[C---:B------:R-:W-:Y:S01]  /*1760*/  ISETP.GT.U32.AND P6, PT, R4.reuse, R24, PT ;  /* 0x000000180400720c */ /* 0x040fe20003fc4070 */
[----:B------:R-:W-:Y:S01]  /*1770*/  @!P5 IMAD.IADD R23, R23, 0x1, -R4 ;  /* 0x000000011717d824 */ /* 0x000fe200078e0a04 */
[----:B------:R-:W-:Y:S01]  /*1780*/  ISETP.GT.U32.AND P5, PT, R4, R25, PT ;  /* 0x000000190400720c */ /* 0x000fe20003fa4070 */
[----:B------:R-:W-:Y:S01]  /*1790*/  IMAD.HI.U32 R28, R16, R33, RZ ;  /* 0x00000021101c7227 */ /* 0x000fe200078e00ff */
[----:B------:R-:W-:-:S03]  /*17a0*/  IADD3 R27, -R27, RZ, RZ ;  /* 0x000000ff1b1b7210 */ /* 0x000fc60007ffe1ff */
[----:B------:R-:W-:Y:S02]  /*17b0*/  IMAD.MOV R28, RZ, RZ, -R28 ;  /* 0x000000ffff1c7224 */ /* 0x000fe400078e0a1c */
[----:B------:R-:W-:Y:S02]  /*17c0*/  IMAD R27, R4, R27, R31 ;  /* 0x0000001b041b7224 */ /* 0x000fe400078e021f */
[----:B------:R-:W-:Y:S02]  /*17d0*/  VIADD R36, R252, 0x15 ;  /* 0x00000015fc247836 */ /* 0x000fe40000000000 */
[--C-:B------:R-:W-:Y:S01]  /*17e0*/  @!P6 IMAD.IADD R24, R24, 0x1, -R4.reuse ;  /* 0x000000011818e824 */ /* 0x100fe200078e0a04 */
[C---:B------:R-:W-:Y:S01]  /*17f0*/  ISETP.GT.U32.AND P6, PT, R4.reuse, R26, PT ;  /* 0x0000001a0400720c */ /* 0x040fe20003fc4070 */
[----:B------:R-:W-:Y:S01]  /*1800*/  IMAD R28, R4, R28, R33 ;  /* 0x0000001c041c7224 */ /* 0x000fe200078e0221 */
[----:B------:R-:W-:Y:S01]  /*1810*/  @!P5 IADD3 R25, R25, -R4, RZ ;  /* 0x800000041919d210 */ /* 0x000fe20007ffe0ff */
[----:B------:R-:W-:Y:S01]  /*1820*/  @!P2 IMAD.IADD R22, R22, 0x1, -R4 ;  /* 0x000000011616a824 */ /* 0x000fe200078e0a04 */
[----:B------:R-:W-:Y:S01]  /*1830*/  ISETP.GT.U32.AND P5, PT, R4, R27, PT ;  /* 0x0000001b0400720c */ /* 0x000fe20003fa4070 */
[----:B------:R-:W-:Y:S01]  /*1840*/  VIADD R40, R252, 0x17 ;  /* 0x00000017fc287836 */ /* 0x000fe20000000000 */
[----:B------:R-:W-:Y:S01]  /*1850*/  IABS R35, R36 ;  /* 0x0000002400237213 */ /* 0x000fe20000000000 */
[----:B------:R-:W-:Y:S01]  /*1860*/  @!P4 IMAD.MOV R23, RZ, RZ, -R23 ;  /* 0x000000ffff17c224 */ /* 0x000fe200078e0a17 */
[----:B------:R-:W-:Y:S01]  /*1870*/  ISETP.GT.U32.AND P2, PT, R4, R22, PT ;  /* 0x000000160400720c */ /* 0x000fe20003f44070 */
[----:B------:R-:W-:Y:S01]  /*1880*/  @!P1 IMAD.MOV R24, RZ, RZ, -R24 ;  /* 0x000000ffff189224 */ /* 0x000fe200078e0a18 */
[----:B------:R-:W-:Y:S01]  /*1890*/  IABS R39, R40 ;  /* 0x0000002800277213 */ /* 0x000fe20000000000 */
[----:B------:R-:W-:-:S04]  /*18a0*/  IMAD.HI.U32 R29, R16, R35, RZ ;  /* 0x00000023101d7227 */ /* 0x000fc800078e00ff */
[--C-:B------:R-:W-:Y:S01]  /*18b0*/  @!P6 IMAD.IADD R26, R26, 0x1, -R4.reuse ;  /* 0x000000011a1ae824 */ /* 0x100fe200078e0a04 */
[----:B------:R-:W-:Y:S01]  /*18c0*/  ISETP.GT.U32.AND P6, PT, R4, R28, PT ;  /* 0x0000001c0400720c */ /* 0x000fe20003fc4070 */
[----:B------:R-:W-:Y:S02]  /*18d0*/  @!P5 IMAD.IADD R27, R27, 0x1, -R4 ;  /* 0x000000011b1bd824 */ /* 0x000fe400078e0a04 */
[----:B------:R-:W-:Y:S01]  /*18e0*/  IMAD.HI.U32 R31, R16, R39, RZ ;  /* 0x00000027101f7227 */ /* 0x000fe200078e00ff */
[C---:B------:R-:W-:Y:S02]  /*18f0*/  ISETP.GT.U32.AND P5, PT, R4.reuse, R26, PT ;  /* 0x0000001a0400720c */ /* 0x040fe40003fa4070 */
[----:B------:R-:W-:Y:S01]  /*1900*/  ISETP.GT.U32.AND P4, PT, R4, R27, PT ;  /* 0x0000001b0400720c */ /* 0x000fe20003f84070 */
[----:B------:R-:W-:Y:S02]  /*1910*/  IMAD.MOV R29, RZ, RZ, -R29 ;  /* 0x000000ffff1d7224 */ /* 0x000fe400078e0a1d */
[----:B------:R-:W-:-:S02]  /*1920*/  IMAD.MOV R31, RZ, RZ, -R31 ;  /* 0x000000ffff1f7224 */ /* 0x000fc400078e0a1f */
[----:B------:R-:W-:Y:S01]  /*1930*/  IMAD R29, R4, R29, R35 ;  /* 0x0000001d041d7224 */ /* 0x000fe200078e0223 */
[----:B------:R-:W-:Y:S01]  /*1940*/  IABS R35, R41 ;  /* 0x0000002900237213 */ /* 0x000fe20000000000 */
[--C-:B------:R-:W-:Y:S01]  /*1950*/  @!P2 IMAD.IADD R22, R22, 0x1, -R4.reuse ;  /* 0x000000011616a824 */ /* 0x100fe200078e0a04 */
[----:B------:R-:W-:Y:S01]  /*1960*/  @!P6 IADD3 R28, R28, -R4, RZ ;  /* 0x800000041c1ce210 */ /* 0x000fe20007ffe0ff */
[----:B------:R-:W-:Y:S01]  /*1970*/  IMAD R31, R4, R31, R39 ;  /* 0x0000001f041f7224 */ /* 0x000fe200078e0227 */
[----:B------:R-:W-:Y:S01]  /*1980*/  ISETP.GE.AND P2, PT, R30, RZ, PT ;  /* 0x000000ff1e00720c */ /* 0x000fe20003f46270 */
[----:B------:R-:W-:Y:S01]  /*1990*/  IMAD.HI.U32 R30, R16, R37, RZ ;  /* 0x00000025101e7227 */ /* 0x000fe200078e00ff */
[C---:B------:R-:W-:Y:S02]  /*19a0*/  ISETP.GT.U32.AND P1, PT, R4.reuse, R29, PT ;  /* 0x0000001d0400720c */ /* 0x040fe40003f24070 */
[C---:B------:R-:W-:Y:S01]  /*19b0*/  ISETP.GT.U32.AND P6, PT, R4.reuse, R28, PT ;  /* 0x0000001c0400720c */ /* 0x040fe20003fc4070 */
[----:B------:R-:W-:Y:S01]  /*19c0*/  @!P4 IMAD.IADD R27, R27, 0x1, -R4 ;  /* 0x000000011b1bc824 */ /* 0x000fe200078e0a04 */
[----:B------:R-:W-:Y:S01]  /*19d0*/  ISETP.GT.U32.AND P4, PT, R4, R31, PT ;  /* 0x0000001f0400720c */ /* 0x000fe20003f84070 */
[----:B------:R-:W-:Y:S01]  /*19e0*/  IMAD.MOV R30, RZ, RZ, -R30 ;  /* 0x000000ffff1e7224 */ /* 0x000fe200078e0a1e */
[----:B------:R-:W-:Y:S01]  /*19f0*/  @!P5 IADD3 R26, R26, -R4, RZ ;  /* 0x800000041a1ad210 */ /* 0x000fe20007ffe0ff */
[----:B------:R-:W-:Y:S01]  /*1a00*/  VIADD R42, R252, 0x19 ;  /* 0x00000019fc2a7836 */ /* 0x000fe20000000000 */
[----:B------:R-:W-:Y:S01]  /*1a10*/  ISETP.GE.AND P5, PT, R32, RZ, PT ;  /* 0x000000ff2000720c */ /* 0x000fe20003fa6270 */
[----:B------:R-:W-:Y:S01]  /*1a20*/  @!P0 IMAD.MOV R22, RZ, RZ, -R22 ;  /* 0x000000ffff168224 */ /* 0x000fe200078e0a16 */
[C---:B------:R-:W-:Y:S01]  /*1a30*/  ISETP.GT.U32.AND P0, PT, R4.reuse, R25, PT ;  /* 0x000000190400720c */ /* 0x040fe20003f04070 */
[----:B------:R-:W-:Y:S01]  /*1a40*/  IMAD R30, R4, R30, R37 ;  /* 0x0000001e041e7224 */ /* 0x000fe200078e0225 */
[----:B------:R-:W-:Y:S01]  /*1a50*/  IABS R37, R42 ;  /* 0x0000002a00257213 */ /* 0x000fe20000000000 */
[----:B------:R-:W-:-:S04]  /*1a60*/  IMAD.HI.U32 R32, R16, R35, RZ ;  /* 0x0000002310207227 */ /* 0x000fc800078e00ff */
[--C-:B------:R-:W-:Y:S01]  /*1a70*/  @!P1 IMAD.IADD R29, R29, 0x1, -R4.reuse ;  /* 0x000000011d1d9824 */ /* 0x100fe200078e0a04 */
[----:B------:R-:W-:Y:S01]  /*1a80*/  @!P4 IADD3 R31, R31, -R4, RZ ;  /* 0x800000041f1fc210 */ /* 0x000fe20007ffe0ff */
[----:B------:R-:W-:Y:S01]  /*1a90*/  IMAD.HI.U32 R33, R16, R37, RZ ;  /* 0x0000002510217227 */ /* 0x000fe200078e00ff */
[----:B------:R-:W-:Y:S02]  /*1aa0*/  ISETP.GE.AND P1, PT, R36, RZ, PT ;  /* 0x000000ff2400720c */ /* 0x000fe40003f26270 */
[----:B------:R-:W-:Y:S01]  /*1ab0*/  ISETP.GT.U32.AND P4, PT, R4, R29, PT ;  /* 0x0000001d0400720c */ /* 0x000fe20003f84070 */
[----:B------:R-:W-:Y:S01]  /*1ac0*/  @!P6 IMAD.IADD R28, R28, 0x1, -R4 ;  /* 0x000000011c1ce824 */ /* 0x000fe200078e0a04 */
[----:B------:R-:W-:Y:S01]  /*1ad0*/  ISETP.GE.AND P6, PT, R34, RZ, PT ;  /* 0x000000ff2200720c */ /* 0x000fe20003fc6270 */
[----:B------:R-:W-:Y:S01]  /*1ae0*/  IMAD.MOV R32, RZ, RZ, -R32 ;  /* 0x000000ffff207224 */ /* 0x000fe200078e0a20 */
[----:B------:R-:W-:Y:S01]  /*1af0*/  IADD3 R33, -R33, RZ, RZ ;  /* 0x000000ff21217210 */ /* 0x000fe20007ffe1ff */
[----:B------:R-:W-:Y:S01]  /*1b00*/  @!P0 IMAD.IADD R25, R25, 0x1, -R4 ;  /* 0x0000000119198824 */ /* 0x000fe200078e0a04 */
[C---:B------:R-:W-:Y:S01]  /*1b10*/  ISETP.GT.U32.AND P0, PT, R4.reuse, R30, PT ;  /* 0x0000001e0400720c */ /* 0x040fe20003f04070 */
[----:B------:R-:W-:Y:S01]  /*1b20*/  IMAD R32, R4, R32, R35 ;  /* 0x0000002004207224 */ /* 0x000fe200078e0223 */
[----:B------:R-:W-:Y:S01]  /*1b30*/  @!P5 IADD3 R27, -R27, RZ, RZ ;  /* 0x000000ff1b1bd210 */ /* 0x000fe20007ffe1ff */
[----:B------:R-:W-:-:S02]  /*1b40*/  VIADD R35, R252, 0x1a ;  /* 0x0000001afc237836 */ /* 0x000fc40000000000 */
[----:B------:R-:W-:Y:S01]  /*1b50*/  @!P3 IMAD.MOV R25, RZ, RZ, -R25 ;  /* 0x000000ffff19b224 */ /* 0x000fe200078e0a19 */
[C---:B------:R-:W-:Y:S01]  /*1b60*/  ISETP.GT.U32.AND P3, PT, R4.reuse, R31, PT ;  /* 0x0000001f0400720c */ /* 0x040fe20003f64070 */
[C---:B------:R-:W-:Y:S01]  /*1b70*/  IMAD R33, R4.reuse, R33, R37 ;  /* 0x0000002104217224 */ /* 0x040fe200078e0225 */
[----:B------:R-:W-:Y:S01]  /*1b80*/  IABS R37, R35 ;  /* 0x0000002300257213 */ /* 0x000fe20000000000 */
[----:B------:R-:W-:Y:S01]  /*1b90*/  @!P6 IMAD.MOV R28, RZ, RZ, -R28 ;  /* 0x000000ffff1ce224 */ /* 0x000fe200078e0a1c */
[----:B------:R-:W-:Y:S01]  /*1ba0*/  ISETP.GT.U32.AND P5, PT, R4, R32, PT ;  /* 0x000000200400720c */ /* 0x000fe20003fa4070 */
[--C-:B------:R-:W-:Y:S01]  /*1bb0*/  @!P4 IMAD.IADD R29, R29, 0x1, -R4.reuse ;  /* 0x000000011d1dc824 */ /* 0x100fe200078e0a04 */
[----:B------:R-:W-:Y:S01]  /*1bc0*/  ISETP.GE.AND P6, PT, R40, RZ, PT ;  /* 0x000000ff2800720c */ /* 0x000fe20003fc6270 */
[----:B------:R-:W-:Y:S01]  /*1bd0*/  IMAD.HI.U32 R34, R16, R37, RZ ;  /* 0x0000002510227227 */ /* 0x000fe200078e00ff */
[----:B------:R-:W-:Y:S02]  /*1be0*/  ISETP.GT.U32.AND P4, PT, R4, R33, PT ;  /* 0x000000210400720c */ /* 0x000fe40003f84070 */
[----:B------:R-:W-:Y:S01]  /*1bf0*/  @!P1 IADD3 R29, -R29, RZ, RZ ;  /* 0x000000ff1d1d9210 */ /* 0x000fe20007ffe1ff */
[----:B------:R-:W-:Y:S01]  /*1c00*/  @!P0 IMAD.IADD R30, R30, 0x1, -R4 ;  /* 0x000000011e1e8824 */ /* 0x000fe200078e0a04 */
[----:B------:R-:W-:Y:S01]  /*1c10*/  ISETP.GE.AND P0, PT, R38, RZ, PT ;  /* 0x000000ff2600720c */ /* 0x000fe20003f06270 */
        /* <DEDUP_REMOVED lines=8> */
[--C-:B------:R-:W-:Y:S01]  /*1ca0*/  @!P5 IMAD.IADD R32, R32, 0x1, -R4.reuse ;  /* 0x000000012020d824 */ /* 0x100fe200078e0a04 */
[----:B------:R-:W-:Y:S01]  /*1cb0*/  ISETP.GE.AND P5, PT, R35, RZ, PT ;  /* 0x000000ff2300720c */ /* 0x000fe20003fa6270 */
[----:B------:R-:W-:Y:S01]  /*1cc0*/  @!P6 IMAD.MOV R31, RZ, RZ, -R31 ;  /* 0x000000ffff1fe224 */ /* 0x000fe200078e0a1f */
[C---:B------:R-:W-:Y:S01]  /*1cd0*/  ISETP.GT.U32.AND P6, PT, R4.reuse, R34, PT ;  /* 0x000000220400720c */ /* 0x040fe20003fc4070 */
[----:B------:R-:W-:Y:S01]  /*1ce0*/  @!P4 IMAD.IADD R33, R33, 0x1, -R4 ;  /* 0x000000012121c824 */ /* 0x000fe200078e0a04 */
[----:B------:R-:W-:Y:S01]  /*1cf0*/  ISETP.GT.U32.AND P4, PT, R4, R32, PT ;  /* 0x000000200400720c */ /* 0x000fe20003f84070 */
[----:B------:R-:W-:Y:S01]  /*1d00*/  IMAD.HI.U32 R35, R16, R39, RZ ;  /* 0x0000002710237227 */ /* 0x000fe200078e00ff */
[----:B------:R-:W-:-:S02]  /*1d10*/  ISETP.GE.AND P1, PT, R36, RZ, PT ;  /* 0x000000ff2400720c */ /* 0x000fc40003f26270 */
[C---:B------:R-:W-:Y:S01]  /*1d20*/  IADD3 R37, R252.reuse, 0x1d, RZ ;  /* 0x0000001dfc257810 */ /* 0x040fe20007ffe0ff */
[----:B------:R-:W-:Y:S02]  /*1d30*/  IMAD.MOV R35, RZ, RZ, -R35 ;  /* 0x000000ffff237224 */ /* 0x000fe400078e0a23 */
[----:B------:R-:W-:Y:S02]  /*1d40*/  VIADD R36, R252, 0x1c ;  /* 0x0000001cfc247836 */ /* 0x000fe40000000000 */
[----:B------:R-:W-:Y:S01]  /*1d50*/  @!P2 IMAD.IADD R30, R30, 0x1, -R4 ;  /* 0x000000011e1ea824 */ /* 0x000fe200078e0a04 */
[----:B------:R-:W-:Y:S01]  /*1d60*/  ISETP.GE.AND P2, PT, R41, RZ, PT ;  /* 0x000000ff2900720c */ /* 0x000fe20003f46270 */
[C---:B------:R-:W-:Y:S01]  /*1d70*/  IMAD R35, R4.reuse, R35, R39 ;  /* 0x0000002304237224 */ /* 0x040fe200078e0227 */
[----:B------:R-:W-:Y:S01]  /*1d80*/  IABS R39, R36 ;  /* 0x0000002400277213 */ /* 0x000fe20000000000 */
[----:B------:R-:W-:Y:S01]  /*1d90*/  @!P0 IMAD.MOV R30, RZ, RZ, -R30 ;  /* 0x000000ffff1e8224 */ /* 0x000fe200078e0a1e */
[----:B------:R-:W-:Y:S01]  /*1da0*/  ISETP.GT.U32.AND P0, PT, R4, R33, PT ;  /* 0x000000210400720c */ /* 0x000fe20003f04070 */
[--C-:B------:R-:W-:Y:S01]  /*1db0*/  @!P6 IMAD.IADD R34, R34, 0x1, -R4.reuse ;  /* 0x000000012222e824 */ /* 0x100fe200078e0a04 */
[----:B------:R-:W-:Y:S01]  /*1dc0*/  IABS R41, R37 ;  /* 0x0000002500297213 */ /* 0x000fe20000000000 */
[----:B------:R-:W-:Y:S01]  /*1dd0*/  @!P4 IMAD.IADD R32, R32, 0x1, -R4 ;  /* 0x000000012020c824 */ /* 0x000fe200078e0a04 */
[----:B------:R-:W-:Y:S01]  /*1de0*/  ISETP.GE.AND P4, PT, R36, RZ, PT ;  /* 0x000000ff2400720c */ /* 0x000fe20003f86270 */
[----:B------:R-:W-:Y:S01]  /*1df0*/  IMAD.HI.U32 R36, R16, R39, RZ ;  /* 0x0000002710247227 */ /* 0x000fe200078e00ff */
[----:B------:R-:W-:-:S03]  /*1e00*/  ISETP.GT.U32.AND P6, PT, R4, R34, PT ;  /* 0x000000220400720c */ /* 0x000fc60003fc4070 */
[----:B------:R-:W-:Y:S01]  /*1e10*/  VIADD R40, R252, 0x1e ;  /* 0x0000001efc287836 */ /* 0x000fe20000000000 */
[----:B------:R-:W-:Y:S01]  /*1e20*/  IADD3 R36, -R36, RZ, RZ ;  /* 0x000000ff24247210 */ /* 0x000fe20007ffe1ff */
[----:B------:R-:W-:Y:S01]  /*1e30*/  @!P2 IMAD.MOV R32, RZ, RZ, -R32 ;  /* 0x000000ffff20a224 */ /* 0x000fe200078e0a20 */
[----:B------:R-:W-:Y:S01]  /*1e40*/  ISETP.GE.AND P2, PT, R37, RZ, PT ;  /* 0x000000ff2500720c */ /* 0x000fe20003f46270 */
[----:B------:R-:W-:Y:S01]  /*1e50*/  IMAD.HI.U32 R37, R16, R41, RZ ;  /* 0x0000002910257227 */ /* 0x000fe200078e00ff */
[----:B------:R-:W-:Y:S02]  /*1e60*/  @!P0 IADD3 R33, R33, -R4, RZ ;  /* 0x8000000421218210 */ /* 0x000fe40007ffe0ff */
[C---:B------:R-:W-:Y:S01]  /*1e70*/  ISETP.GT.U32.AND P0, PT, R4.reuse, R35, PT ;  /* 0x000000230400720c */ /* 0x040fe20003f04070 */
[----:B------:R-:W-:Y:S01]  /*1e80*/  IMAD R36, R4, R36, R39 ;  /* 0x0000002404247224 */ /* 0x000fe200078e0227 */
[----:B------:R-:W-:Y:S01]  /*1e90*/  IABS R43, R40 ;  /* 0x00000028002b7213 */ /* 0x000fe20000000000 */
[----:B------:R-:W-:-:S02]  /*1ea0*/  @!P6 IMAD.IADD R34, R34, 0x1, -R4 ;  /* 0x000000012222e824 */ /* 0x000fc400078e0a04 */
[----:B------:R-:W-:Y:S01]  /*1eb0*/  @!P3 IMAD.MOV R33, RZ, RZ, -R33 ;  /* 0x000000ffff21b224 */ /* 0x000fe200078e0a21 */
[----:B------:R-:W-:Y:S01]  /*1ec0*/  ISETP.GT.U32.AND P6, PT, R4, R36, PT ;  /* 0x000000240400720c */ /* 0x000fe20003fc4070 */
[----:B------:R-:W-:Y:S01]  /*1ed0*/  IMAD.HI.U32 R38, R16, R43, RZ ;  /* 0x0000002b10267227 */ /* 0x000fe200078e00ff */
[----:B------:R-:W-:Y:S02]  /*1ee0*/  ISETP.GE.AND P3, PT, R40, RZ, PT ;  /* 0x000000ff2800720c */ /* 0x000fe40003f66270 */
[----:B------:R-:W-:Y:S01]  /*1ef0*/  IADD3 R40, R252, 0x1f, RZ ;  /* 0x0000001ffc287810 */ /* 0x000fe20007ffe0ff */
[----:B------:R-:W-:Y:S02]  /*1f00*/  IMAD.MOV R38, RZ, RZ, -R38 ;  /* 0x000000ffff267224 */ /* 0x000fe400078e0a26 */
[----:B------:R-:W-:Y:S02]  /*1f10*/  @!P0 IMAD.IADD R35, R35, 0x1, -R4 ;  /* 0x0000000123238824 */ /* 0x000fe400078e0a04 */
[----:B------:R-:W-:-:S02]  /*1f20*/  IMAD.MOV R37, RZ, RZ, -R37 ;  /* 0x000000ffff257224 */ /* 0x000fc400078e0a25 */
[C---:B------:R-:W-:Y:S01]  /*1f30*/  IMAD R38, R4.reuse, R38, R43 ;  /* 0x0000002604267224 */ /* 0x040fe200078e022b */
[C---:B------:R-:W-:Y:S01]  /*1f40*/  ISETP.GT.U32.AND P0, PT, R4.reuse, R35, PT ;  /* 0x000000230400720c */ /* 0x040fe20003f04070 */
[----:B------:R-:W-:Y:S01]  /*1f50*/  IMAD R37, R4, R37, R41 ;  /* 0x0000002504257224 */ /* 0x000fe200078e0229 */
[----:B------:R-:W-:Y:S01]  /*1f60*/  IABS R41, R40 ;  /* 0x0000002800297213 */ /* 0x000fe20000000000 */
[----:B------:R-:W-:Y:S01]  /*1f70*/  @!P6 IMAD.IADD R36, R36, 0x1, -R4 ;  /* 0x000000012424e824 */ /* 0x000fe200078e0a04 */
[----:B------:R-:W-:Y:S01]  /*1f80*/  ISETP.GT.U32.AND P6, PT, R4, R38, PT ;  /* 0x000000260400720c */ /* 0x000fe20003fc4070 */
[----:B------:R-:W-:Y:S02]  /*1f90*/  @!P5 IMAD.MOV R34, RZ, RZ, -R34 ;  /* 0x000000ffff22d224 */ /* 0x000fe400078e0a22 */
[----:B------:R-:W-:Y:S01]  /*1fa0*/  IMAD.HI.U32 R39, R16, R41, RZ ;  /* 0x0000002910277227 */ /* 0x000fe200078e00ff */
[----:B------:R-:W-:-:S03]  /*1fb0*/  ISETP.GT.U32.AND P5, PT, R4, R36, PT ;  /* 0x000000240400720c */ /* 0x000fc60003fa4070 */
[----:B------:R-:W-:Y:S02]  /*1fc0*/  IMAD.MOV R39, RZ, RZ, -R39 ;  /* 0x000000ffff277224 */ /* 0x000fe400078e0a27 */
[-C--:B------:R-:W-:Y:S01]  /*1fd0*/  @!P0 IADD3 R35, R35, -R4.reuse, RZ ;  /* 0x8000000423238210 */ /* 0x080fe20007ffe0ff */
[----:B------:R-:W-:Y:S01]  /*1fe0*/  VIADD R48, R252, 0x22 ;  /* 0x00000022fc307836 */ /* 0x000fe20000000000 */
[C---:B------:R-:W-:Y:S01]  /*1ff0*/  ISETP.GT.U32.AND P0, PT, R4.reuse, R37, PT ;  /* 0x000000250400720c */ /* 0x040fe20003f04070 */
[----:B------:R-:W-:Y:S01]  /*2000*/  IMAD R39, R4, R39, R41 ;  /* 0x0000002704277224 */ /* 0x000fe200078e0229 */
[----:B------:R-:W-:Y:S01]  /*2010*/  @!P6 IADD3 R38, R38, -R4, RZ ;  /* 0x800000042626e210 */ /* 0x000fe20007ffe0ff */
[C---:B------:R-:W-:Y:S01]  /*2020*/  VIADD R44, R252.reuse, 0x20 ;  /* 0x00000020fc2c7836 */ /* 0x040fe20000000000 */
[----:B------:R-:W-:Y:S01]  /*2030*/  IABS R47, R48 ;  /* 0x00000030002f7213 */ /* 0x000fe20000000000 */
[----:B------:R-:W-:Y:S01]  /*2040*/  VIADD R46, R252, 0x21 ;  /* 0x00000021fc2e7836 */ /* 0x000fe20000000000 */
[----:B------:R-:W-:Y:S01]  /*2050*/  ISETP.GT.U32.AND P6, PT, R4, R38, PT ;  /* 0x000000260400720c */ /* 0x000fe20003fc4070 */
[----:B------:R-:W-:Y:S01]  /*2060*/  @!P5 IMAD.IADD R36, R36, 0x1, -R4 ;  /* 0x000000012424d824 */ /* 0x000fe200078e0a04 */
[----:B------:R-:W-:Y:S01]  /*2070*/  ISETP.GT.U32.AND P5, PT, R4, R39, PT ;  /* 0x000000270400720c */ /* 0x000fe20003fa4070 */
[----:B------:R-:W-:Y:S01]  /*2080*/  IMAD.HI.U32 R42, R16, R47, RZ ;  /* 0x0000002f102a7227 */ /* 0x000fe200078e00ff */
[----:B------:R-:W-:-:S02]  /*2090*/  IABS R43, R44 ;  /* 0x0000002c002b7213 */ /* 0x000fc40000000000 */
[----:B------:R-:W-:Y:S01]  /*20a0*/  IABS R45, R46 ;  /* 0x0000002e002d7213 */ /* 0x000fe20000000000 */
[----:B------:R-:W-:Y:S01]  /*20b0*/  @!P1 IMAD.MOV R35, RZ, RZ, -R35 ;  /* 0x000000ffff239224 */ /* 0x000fe200078e0a23 */
[----:B------:R-:W-:Y:S01]  /*20c0*/  ISETP.GE.AND P1, PT, R40, RZ, PT ;  /* 0x000000ff2800720c */ /* 0x000fe20003f26270 */
[----:B------:R-:W-:Y:S01]  /*20d0*/  IMAD.HI.U32 R40, R16, R43, RZ ;  /* 0x0000002b10287227 */ /* 0x000fe200078e00ff */
[-C--:B------:R-:W-:Y:S02]  /*20e0*/  @!P0 IADD3 R37, R37, -R4.reuse, RZ ;  /* 0x8000000425258210 */ /* 0x080fe40007ffe0ff */
[----:B------:R-:W-:Y:S01]  /*20f0*/  IADD3 R42, -R42, RZ, RZ ;  /* 0x000000ff2a2a7210 */ /* 0x000fe20007ffe1ff */
[----:B------:R-:W-:Y:S01]  /*2100*/  IMAD.HI.U32 R41, R16, R45, RZ ;  /* 0x0000002d10297227 */ /* 0x000fe200078e00ff */
[----:B------:R-:W-:Y:S02]  /*2110*/  ISETP.GT.U32.AND P0, PT, R4, R37, PT ;  /* 0x000000250400720c */ /* 0x000fe40003f04070 */
[----:B------:R-:W-:Y:S01]  /*2120*/  @!P6 IADD3 R38, R38, -R4, RZ ;  /* 0x800000042626e210 */ /* 0x000fe20007ffe0ff */
[----:B------:R-:W-:-:S02]  /*2130*/  IMAD.MOV R40, RZ, RZ, -R40 ;  /* 0x000000ffff287224 */ /* 0x000fc400078e0a28 */
[----:B------:R-:W-:Y:S02]  /*2140*/  @!P5 IMAD.IADD R39, R39, 0x1, -R4 ;  /* 0x000000012727d824 */ /* 0x000fe400078e0a04 */
[C---:B------:R-:W-:Y:S02]  /*2150*/  IMAD R42, R4.reuse, R42, R47 ;  /* 0x0000002a042a7224 */ /* 0x040fe400078e022f */
[----:B------:R-:W-:Y:S02]  /*2160*/  IMAD.MOV R41, RZ, RZ, -R41 ;  /* 0x000000ffff297224 */ /* 0x000fe400078e0a29 */
[C---:B------:R-:W-:Y:S02]  /*2170*/  IMAD R40, R4.reuse, R40, R43 ;  /* 0x0000002804287224 */ /* 0x040fe400078e022b */
[----:B------:R-:W-:Y:S01]  /*2180*/  @!P4 IMAD.MOV R36, RZ, RZ, -R36 ;  /* 0x000000ffff24c224 */ /* 0x000fe200078e0a24 */
[C---:B------:R-:W-:Y:S01]  /*2190*/  ISETP.GT.U32.AND P4, PT, R4.reuse, R39, PT ;  /* 0x000000270400720c */ /* 0x040fe20003f84070 */
[----:B------:R-:W-:Y:S01]  /*21a0*/  @!P3 IMAD.MOV R38, RZ, RZ, -R38 ;  /* 0x000000ffff26b224 */ /* 0x000fe200078e0a26 */
[C---:B------:R-:W-:Y:S01]  /*21b0*/  ISETP.GT.U32.AND P3, PT, R4.reuse, R42, PT ;  /* 0x0000002a0400720c */ /* 0x040fe20003f64070 */
[C---:B------:R-:W-:Y:S01]  /*21c0*/  IMAD R41, R4.reuse, R41, R45 ;  /* 0x0000002904297224 */ /* 0x040fe200078e022d */
[----:B------:R-:W-:Y:S01]  /*21d0*/  ISETP.GT.U32.AND P5, PT, R4, R40, PT ;  /* 0x000000280400720c */ /* 0x000fe20003fa4070 */
[--C-:B------:R-:W-:Y:S01]  /*21e0*/  @!P0 IMAD.IADD R37, R37, 0x1, -R4.reuse ;  /* 0x0000000125258824 */ /* 0x100fe200078e0a04 */
[----:B------:R-:W-:Y:S01]  /*21f0*/  ISETP.GE.AND P0, PT, R44, RZ, PT ;  /* 0x000000ff2c00720c */ /* 0x000fe20003f06270 */
[----:B------:R-:W-:Y:S01]  /*2200*/  VIADD R44, R252, 0x23 ;  /* 0x00000023fc2c7836 */ /* 0x000fe20000000000 */
[----:B------:R-:W-:Y:S01]  /*2210*/  ISETP.GT.U32.AND P6, PT, R4, R41, PT ;  /* 0x000000290400720c */ /* 0x000fe20003fc4070 */
[----:B------:R-:W-:Y:S01]  /*2220*/  @!P2 IMAD.MOV R37, RZ, RZ, -R37 ;  /* 0x000000ffff25a224 */ /* 0x000fe200078e0a25 */
[----:B------:R-:W-:Y:S01]  /*2230*/  ISETP.GE.AND P2, PT, R46, RZ, PT ;  /* 0x000000ff2e00720c */ /* 0x000fe20003f46270 */
[C---:B------:R-:W-:Y:S01]  /*2240*/  VIADD R46, R252.reuse, 0x24 ;  /* 0x00000024fc2e7836 */ /* 0x040fe20000000000 */
[----:B------:R-:W-:Y:S01]  /*2250*/  IABS R45, R44 ;  /* 0x0000002c002d7213 */ /* 0x000fe20000000000 */
[C---:B------:R-:W-:Y:S01]  /*2260*/  VIADD R50, R252.reuse, 0x26 ;  /* 0x00000026fc327836 */ /* 0x040fe20000000000 */
[-C--:B------:R-:W-:Y:S01]  /*2270*/  @!P4 IADD3 R39, R39, -R4.reuse, RZ ;  /* 0x800000042727c210 */ /* 0x080fe20007ffe0ff */
[----:B------:R-:W-:Y:S01]  /*2280*/  VIADD R52, R252, 0x27 ;  /* 0x00000027fc347836 */ /* 0x000fe20000000000 */
[----:B------:R-:W-:Y:S01]  /*2290*/  @!P3 IADD3 R42, R42, -R4, RZ ;  /* 0x800000042a2ab210 */ /* 0x000fe20007ffe0ff */
[--C-:B------:R-:W-:Y:S01]  /*22a0*/  @!P5 IMAD.IADD R40, R40, 0x1, -R4.reuse ;  /* 0x000000012828d824 */ /* 0x100fe200078e0a04 */
[----:B------:R-:W-:Y:S01]  /*22b0*/  ISETP.GE.AND P4, PT, R48, RZ, PT ;  /* 0x000000ff3000720c */ /* 0x000fe20003f86270 */
[----:B------:R-:W-:Y:S01]  /*22c0*/  @!P1 IMAD.MOV R39, RZ, RZ, -R39 ;  /* 0x000000ffff279224 */ /* 0x000fe200078e0a27 */
[----:B------:R-:W-:Y:S01]  /*22d0*/  IABS R47, R46 ;  /* 0x0000002e002f7213 */ /* 0x000fe20000000000 */
[----:B------:R-:W-:Y:S01]  /*22e0*/  @!P6 IMAD.IADD R41, R41, 0x1, -R4 ;  /* 0x000000012929e824 */ /* 0x000fe200078e0a04 */
[----:B------:R-:W-:Y:S01]  /*22f0*/  ISETP.GT.U32.AND P1, PT, R4, R42, PT ;  /* 0x0000002a0400720c */ /* 0x000fe20003f24070 */
[----:B------:R-:W-:Y:S01]  /*2300*/  VIADD R48, R252, 0x25 ;  /* 0x00000025fc307836 */ /* 0x000fe20000000000 */
[----:B------:R-:W-:Y:S01]  /*2310*/  ISETP.GT.U32.AND P6, PT, R4, R40, PT ;  /* 0x000000280400720c */ /* 0x000fe20003fc4070 */
[----:B------:R-:W-:Y:S01]  /*2320*/  IMAD.HI.U32 R43, R16, R45, RZ ;  /* 0x0000002d102b7227 */ /* 0x000fe200078e00ff */
[----:B------:R-:W-:-:S02]  /*2330*/  ISETP.GE.AND P5, PT, R44, RZ, PT ;  /* 0x000000ff2c00720c */ /* 0x000fc40003fa6270 */
[----:B------:R-:W-:Y:S01]  /*2340*/  ISETP.GT.U32.AND P3, PT, R4, R41, PT ;  /* 0x000000290400720c */ /* 0x000fe20003f64070 */
[----:B------:R-:W-:Y:S01]  /*2350*/  IMAD.HI.U32 R44, R16, R47, RZ ;  /* 0x0000002f102c7227 */ /* 0x000fe200078e00ff */
[----:B------:R-:W-:Y:S02]  /*2360*/  IABS R49, R48 ;  /* 0x0000003000317213 */ /* 0x000fe40000000000 */
[----:B------:R-:W-:Y:S01]  /*2370*/  IABS R51, R50 ;  /* 0x0000003200337213 */ /* 0x000fe20000000000 */
[----:B------:R-:W-:Y:S01]  /*2380*/  IMAD.MOV R43, RZ, RZ, -R43 ;  /* 0x000000ffff2b7224 */ /* 0x000fe200078e0a2b */
[----:B------:R-:W-:Y:S01]  /*2390*/  IADD3 R44, -R44, RZ, RZ ;  /* 0x000000ff2c2c7210 */ /* 0x000fe20007ffe1ff */
[----:B------:R-:W-:Y:S01]  /*23a0*/  VIADD R56, R252, 0x29 ;  /* 0x00000029fc387836 */ /* 0x000fe20000000000 */
[----:B------:R-:W-:Y:S01]  /*23b0*/  @!P1 IADD3 R42, R42, -R4, RZ ;  /* 0x800000042a2a9210 */ /* 0x000fe20007ffe0ff */
[----:B------:R-:W-:Y:S01]  /*23c0*/  IMAD R43, R4, R43, R45 ;  /* 0x0000002b042b7224 */ /* 0x000fe200078e022d */
[----:B------:R-:W-:Y:S01]  /*23d0*/  ISETP.GE.AND P1, PT, R46, RZ, PT ;  /* 0x000000ff2e00720c */ /* 0x000fe20003f26270 */
[----:B------:R-:W-:Y:S01]  /*23e0*/  IMAD.HI.U32 R45, R16, R49, RZ ;  /* 0x00000031102d7227 */ /* 0x000fe200078e00ff */
[----:B------:R-:W-:-:S03]  /*23f0*/  IABS R53, R52 ;  /* 0x0000003400357213 */ /* 0x000fc60000000000 */
[----:B------:R-:W-:Y:S01]  /*2400*/  @!P6 IMAD.IADD R40, R40, 0x1, -R4 ;  /* 0x000000012828e824 */ /* 0x000fe200078e0a04 */
[C---:B------:R-:W-:Y:S01]  /*2410*/  ISETP.GT.U32.AND P6, PT, R4.reuse, R43, PT ;  /* 0x0000002b0400720c */ /* 0x040fe20003fc4070 */
[----:B------:R-:W-:Y:S02]  /*2420*/  IMAD R44, R4, R44, R47 ;  /* 0x0000002c042c7224 */ /* 0x000fe400078e022f */
[----:B------:R-:W-:-:S04]  /*2430*/  IMAD.HI.U32 R46, R16, R51, RZ ;  /* 0x00000033102e7227 */ /* 0x000fc800078e00ff */
[----:B------:R-:W-:Y:S02]  /*2440*/  IMAD.MOV R45, RZ, RZ, -R45 ;  /* 0x000000ffff2d7224 */ /* 0x000fe400078e0a2d */
[----:B------:R-:W-:Y:S01]  /*2450*/  @!P3 IMAD.IADD R41, R41, 0x1, -R4 ;  /* 0x000000012929b824 */ /* 0x000fe200078e0a04 */
[C---:B------:R-:W-:Y:S01]  /*2460*/  ISETP.GT.U32.AND P3, PT, R4.reuse, R44, PT ;  /* 0x0000002c0400720c */ /* 0x040fe20003f64070 */
[----:B------:R-:W-:Y:S02]  /*2470*/  IMAD.MOV R46, RZ, RZ, -R46 ;  /* 0x000000ffff2e7224 */ /* 0x000fe400078e0a2e */
[C---:B------:R-:W-:Y:S02]  /*2480*/  IMAD R45, R4.reuse, R45, R49 ;  /* 0x0000002d042d7224 */ /* 0x040fe400078e0231 */
[C---:B------:R-:W-:Y:S01]  /*2490*/  IMAD R46, R4.reuse, R46, R51 ;  /* 0x0000002e042e7224 */ /* 0x040fe200078e0233 */
[----:B------:R-:W-:Y:S01]  /*24a0*/  IABS R51, R54 ;  /* 0x0000003600337213 */ /* 0x000fe20000000000 */
[----:B------:R-:W-:Y:S01]  /*24b0*/  @!P2 IMAD.MOV R41, RZ, RZ, -R41 ;  /* 0x000000ffff29a224 */ /* 0x000fe200078e0a29 */
[C---:B------:R-:W-:Y:S01]  /*24c0*/  ISETP.GT.U32.AND P2, PT, R4.reuse, R45, PT ;  /* 0x0000002d0400720c */ /* 0x040fe20003f44070 */
[----:B------:R-:W-:Y:S01]  /*24d0*/  @!P4 IMAD.MOV R42, RZ, RZ, -R42 ;  /* 0x000000ffff2ac224 */ /* 0x000fe200078e0a2a */
[----:B------:R-:W-:Y:S01]  /*24e0*/  ISETP.GT.U32.AND P4, PT, R4, R46, PT ;  /* 0x0000002e0400720c */ /* 0x000fe20003f84070 */
[----:B------:R-:W-:Y:S01]  /*24f0*/  @!P6 IMAD.IADD R43, R43, 0x1, -R4 ;  /* 0x000000012b2be824 */ /* 0x000fe200078e0a04 */
[----:B------:R-:W-:Y:S01]  /*2500*/  ISETP.GE.AND P6, PT, R48, RZ, PT ;  /* 0x000000ff3000720c */ /* 0x000fe20003fc6270 */
[----:B------:R-:W-:Y:S01]  /*2510*/  IMAD.HI.U32 R47, R16, R53, RZ ;  /* 0x00000035102f7227 */ /* 0x000fe200078e00ff */
[----:B------:R-:W-:-:S02]  /*2520*/  @!P3 IADD3 R44, R44, -R4, RZ ;  /* 0x800000042c2cb210 */ /* 0x000fc40007ffe0ff */
[----:B------:R-:W-:Y:S01]  /*2530*/  ISETP.GT.U32.AND P3, PT, R4, R43, PT ;  /* 0x0000002b0400720c */ /* 0x000fe20003f64070 */
[----:B------:R-:W-:-:S04]  /*2540*/  IMAD.HI.U32 R48, R16, R51, RZ ;  /* 0x0000003310307227 */ /* 0x000fc800078e00ff */
[--C-:B------:R-:W-:Y:S01]  /*2550*/  @!P2 IMAD.IADD R45, R45, 0x1, -R4.reuse ;  /* 0x000000012d2da824 */ /* 0x100fe200078e0a04 */
[----:B------:R-:W-:Y:S01]  /*2560*/  IADD3 R48, -R48, RZ, RZ ;  /* 0x000000ff30307210 */ /* 0x000fe20007ffe1ff */
[----:B------:R-:W-:Y:S01]  /*2570*/  @!P4 IMAD.IADD R46, R46, 0x1, -R4 ;  /* 0x000000012e2ec824 */ /* 0x000fe200078e0a04 */
[----:B------:R-:W-:Y:S01]  /*2580*/  ISETP.GE.AND P2, PT, R52, RZ, PT ;  /* 0x000000ff3400720c */ /* 0x000fe20003f46270 */
[----:B------:R-:W-:Y:S01]  /*2590*/  IMAD.MOV R47, RZ, RZ, -R47 ;  /* 0x000000ffff2f7224 */ /* 0x000fe200078e0a2f */
[C---:B------:R-:W-:Y:S01]  /*25a0*/  ISETP.GT.U32.AND P4, PT, R4.reuse, R45, PT ;  /* 0x0000002d0400720c */ /* 0x040fe20003f84070 */
[----:B------:R-:W-:Y:S01]  /*25b0*/  @!P0 IMAD.MOV R40, RZ, RZ, -R40 ;  /* 0x000000ffff288224 */ /* 0x000fe200078e0a28 */
[C---:B------:R-:W-:Y:S01]  /*25c0*/  ISETP.GT.U32.AND P0, PT, R4.reuse, R44, PT ;  /* 0x0000002c0400720c */ /* 0x040fe20003f04070 */
[----:B------:R-:W-:Y:S01]  /*25d0*/  IMAD R47, R4, R47, R53 ;  /* 0x0000002f042f7224 */ /* 0x000fe200078e0235 */
[----:B------:R-:W-:Y:S01]  /*25e0*/  IABS R53, R56 ;  /* 0x0000003800357213 */ /* 0x000fe20000000000 */
[----:B------:R-:W-:Y:S01]  /*25f0*/  @!P3 IMAD.IADD R43, R43, 0x1, -R4 ;  /* 0x000000012b2bb824 */ /* 0x000fe200078e0a04 */
[----:B------:R-:W-:Y:S01]  /*2600*/  ISETP.GE.AND P3, PT, R50, RZ, PT ;  /* 0x000000ff3200720c */ /* 0x000fe20003f66270 */
[----:B------:R-:W-:-:S02]  /*2610*/  IMAD R48, R4, R48, R51 ;  /* 0x0000003004307224 */ /* 0x000fc400078e0233 */
[----:B------:R-:W-:Y:S01]  /*2620*/  @!P5 IMAD.MOV R43, RZ, RZ, -R43 ;  /* 0x000000ffff2bd224 */ /* 0x000fe200078e0a2b */
[----:B------:R-:W-:Y:S01]  /*2630*/  ISETP.GT.U32.AND P5, PT, R4, R46, PT ;  /* 0x0000002e0400720c */ /* 0x000fe20003fa4070 */
[----:B------:R-:W-:-:S04]  /*2640*/  IMAD.HI.U32 R49, R16, R53, RZ ;  /* 0x0000003510317227 */ /* 0x000fc800078e00ff */
[--C-:B------:R-:W-:Y:S01]  /*2650*/  @!P4 IMAD.IADD R45, R45, 0x1, -R4.reuse ;  /* 0x000000012d2dc824 */ /* 0x100fe200078e0a04 */
[----:B------:R-:W-:Y:S01]  /*2660*/  ISETP.GT.U32.AND P4, PT, R4, R48, PT ;  /* 0x000000300400720c */ /* 0x000fe20003f84070 */
[----:B------:R-:W-:Y:S01]  /*2670*/  IMAD.MOV R49, RZ, RZ, -R49 ;  /* 0x000000ffff317224 */ /* 0x000fe200078e0a31 */
[----:B------:R-:W-:Y:S01]  /*2680*/  @!P0 IADD3 R44, R44, -R4, RZ ;  /* 0x800000042c2c8210 */ /* 0x000fe20007ffe0ff */
[----:B------:R-:W-:Y:S01]  /*2690*/  VIADD R57, R252, 0x2a ;  /* 0x0000002afc397836 */ /* 0x000fe20000000000 */
[C---:B------:R-:W-:Y:S01]  /*26a0*/  ISETP.GT.U32.AND P0, PT, R4.reuse, R47, PT ;  /* 0x0000002f0400720c */ /* 0x040fe20003f04070 */
[----:B------:R-:W-:Y:S01]  /*26b0*/  IMAD R49, R4, R49, R53 ;  /* 0x0000003104317224 */ /* 0x000fe200078e0235 */
[----:B------:R-:W-:Y:S01]  /*26c0*/  IABS R53, R58 ;  /* 0x0000003a00357213 */ /* 0x000fe20000000000 */
[----:B------:R-:W-:Y:S01]  /*26d0*/  @!P5 IMAD.IADD R46, R46, 0x1, -R4 ;  /* 0x000000012e2ed824 */ /* 0x000fe200078e0a04 */
[----:B------:R-:W-:Y:S01]  /*26e0*/  IABS R55, R57 ;  /* 0x0000003900377213 */ /* 0x000fe20000000000 */
[----:B------:R-:W-:Y:S01]  /*26f0*/  @!P1 IMAD.MOV R44, RZ, RZ, -R44 ;  /* 0x000000ffff2c9224 */ /* 0x000fe200078e0a2c */
[----:B------:R-:W-:Y:S01]  /*2700*/  ISETP.GT.U32.AND P5, PT, R4, R49, PT ;  /* 0x000000310400720c */ /* 0x000fe20003fa4070 */
[----:B------:R-:W-:Y:S01]  /*2710*/  IMAD.HI.U32 R51, R16, R53, RZ ;  /* 0x0000003510337227 */ /* 0x000fe200078e00ff */
[----:B------:R-:W-:-:S02]  /*2720*/  @!P3 IADD3 R46, -R46, RZ, RZ ;  /* 0x000000ff2e2eb210 */ /* 0x000fc40007ffe1ff */
[----:B------:R-:W-:Y:S01]  /*2730*/  ISETP.GE.AND P3, PT, R57, RZ, PT ;  /* 0x000000ff3900720c */ /* 0x000fe20003f66270 */
[----:B------:R-:W-:Y:S01]  /*2740*/  @!P4 IMAD.IADD R48, R48, 0x1, -R4 ;  /* 0x000000013030c824 */ /* 0x000fe200078e0a04 */
[----:B------:R-:W-:Y:S01]  /*2750*/  IADD3 R51, -R51, RZ, RZ ;  /* 0x000000ff33337210 */ /* 0x000fe20007ffe1ff */
[----:B------:R-:W-:Y:S01]  /*2760*/  IMAD.HI.U32 R50, R16, R55, RZ ;  /* 0x0000003710327227 */ /* 0x000fe200078e00ff */
[----:B------:R-:W-:Y:S02]  /*2770*/  ISETP.GE.AND P4, PT, R56, RZ, PT ;  /* 0x000000ff3800720c */ /* 0x000fe40003f86270 */
[----:B------:R-:W-:Y:S01]  /*2780*/  ISETP.GT.U32.AND P1, PT, R4, R48, PT ;  /* 0x000000300400720c */ /* 0x000fe20003f24070 */
[----:B------:R-:W-:Y:S02]  /*2790*/  VIADD R59, R252, 0x2c ;  /* 0x0000002cfc3b7836 */ /* 0x000fe40000000000 */
[----:B------:R-:W-:Y:S02]  /*27a0*/  IMAD.MOV R50, RZ, RZ, -R50 ;  /* 0x000000ffff327224 */ /* 0x000fe400078e0a32 */
[----:B------:R-:W-:Y:S01]  /*27b0*/  @!P0 IMAD.IADD R47, R47, 0x1, -R4 ;  /* 0x000000012f2f8824 */ /* 0x000fe200078e0a04 */
[----:B------:R-:W-:Y:S01]  /*27c0*/  IABS R52, R59 ;  /* 0x0000003b00347213 */ /* 0x000fe20000000000 */
[----:B------:R-:W-:-:S02]  /*27d0*/  IMAD R50, R4, R50, R55 ;  /* 0x0000003204327224 */ /* 0x000fc400078e0237 */
[----:B------:R-:W-:Y:S01]  /*27e0*/  @!P5 IMAD.IADD R49, R49, 0x1, -R4 ;  /* 0x000000013131d824 */ /* 0x000fe200078e0a04 */
[C---:B------:R-:W-:Y:S01]  /*27f0*/  ISETP.GT.U32.AND P0, PT, R4.reuse, R47, PT ;  /* 0x0000002f0400720c */ /* 0x040fe20003f04070 */
[----:B------:R-:W-:Y:S01]  /*2800*/  @!P6 IMAD.MOV R45, RZ, RZ, -R45 ;  /* 0x000000ffff2de224 */ /* 0x000fe200078e0a2d */
[C---:B------:R-:W-:Y:S01]  /*2810*/  ISETP.GT.U32.AND P6, PT, R4.reuse, R50, PT ;  /* 0x000000320400720c */ /* 0x040fe20003fc4070 */
[C---:B------:R-:W-:Y:S01]  /*2820*/  IMAD R51, R4.reuse, R51, R53 ;  /* 0x0000003304337224 */ /* 0x040fe200078e0235 */
[----:B------:R-:W-:Y:S01]  /*2830*/  ISETP.GT.U32.AND P5, PT, R4, R49, PT ;  /* 0x000000310400720c */ /* 0x000fe20003fa4070 */
[----:B------:R-:W-:Y:S01]  /*2840*/  IMAD.MOV.U32 R55, RZ, RZ, R52 ;  /* 0x000000ffff377224 */ /* 0x000fe200078e0034 */
[----:B------:R-:W-:Y:S01]  /*2850*/  @!P1 IADD3 R48, R48, -R4, RZ ;  /* 0x8000000430309210 */ /* 0x000fe20007ffe0ff */
[----:B------:R-:W-:Y:S01]  /*2860*/  VIADD R56, R252, 0x2e ;  /* 0x0000002efc387836 */ /* 0x000fe20000000000 */
[----:B------:R-:W-:Y:S01]  /*2870*/  ISETP.GT.U32.AND P1, PT, R4, R51, PT ;  /* 0x000000330400720c */ /* 0x000fe20003f24070 */
[----:B------:R-:W-:-:S03]  /*2880*/  IMAD.HI.U32 R52, R16, R55, RZ ;  /* 0x0000003710347227 */ /* 0x000fc600078e00ff */
[----:B------:R-:W-:Y:S01]  /*2890*/  IABS R57, R56 ;  /* 0x0000003800397213 */ /* 0x000fe20000000000 */
[----:B------:R-:W-:Y:S01]  /*28a0*/  IMAD.MOV R52, RZ, RZ, -R52 ;  /* 0x000000ffff347224 */ /* 0x000fe200078e0a34 */
[----:B------:R-:W-:Y:S01]  /*28b0*/  @!P0 IADD3 R47, R47, -R4, RZ ;  /* 0x800000042f2f8210 */ /* 0x000fe20007ffe0ff */
[--C-:B------:R-:W-:Y:S01]  /*28c0*/  @!P6 IMAD.IADD R50, R50, 0x1, -R4.reuse ;  /* 0x000000013232e824 */ /* 0x100fe200078e0a04 */
[----:B------:R-:W-:Y:S01]  /*28d0*/  ISETP.GE.AND P0, PT, R54, RZ, PT ;  /* 0x000000ff3600720c */ /* 0x000fe20003f06270 */
[--C-:B------:R-:W-:Y:S01]  /*28e0*/  @!P5 IMAD.IADD R49, R49, 0x1, -R4.reuse ;  /* 0x000000013131d824 */ /* 0x100fe200078e0a04 */
[----:B------:R-:W-:Y:S01]  /*28f0*/  ISETP.GE.AND P5, PT, R59, RZ, PT ;  /* 0x000000ff3b00720c */ /* 0x000fe20003fa6270 */
[----:B------:R-:W-:Y:S02]  /*2900*/  IMAD R52, R4, R52, R55 ;  /* 0x0000003404347224 */ /* 0x000fe400078e0237 */
[----:B------:R-:W-:Y:S02]  /*2910*/  VIADD R54, R252, 0x2d ;  /* 0x0000002dfc367836 */ /* 0x000fe40000000000 */
[----:B------:R-:W-:Y:S01]  /*2920*/  @!P1 IMAD.IADD R51, R51, 0x1, -R4 ;  /* 0x0000000133339824 */ /* 0x000fe200078e0a04 */
[C---:B------:R-:W-:Y:S01]  /*2930*/  ISETP.GT.U32.AND P1, PT, R4.reuse, R50, PT ;  /* 0x000000320400720c */ /* 0x040fe20003f24070 */
[----:B------:R-:W-:Y:S01]  /*2940*/  @!P4 IMAD.MOV R49, RZ, RZ, -R49 ;  /* 0x000000ffff31c224 */ /* 0x000fe200078e0a31 */
[----:B------:R-:W-:Y:S01]  /*2950*/  ISETP.GT.U32.AND P4, PT, R4, R52, PT ;  /* 0x000000340400720c */ /* 0x000fe20003f84070 */
[----:B------:R-:W-:Y:S01]  /*2960*/  VIADD R60, R252, 0x2f ;  /* 0x0000002ffc3c7836 */ /* 0x000fe20000000000 */
[----:B------:R-:W-:Y:S01]  /*2970*/  IABS R53, R54 ;  /* 0x0000003600357213 */ /* 0x000fe20000000000 */
[----:B------:R-:W-:Y:S01]  /*2980*/  @!P2 IMAD.MOV R47, RZ, RZ, -R47 ;  /* 0x000000ffff2fa224 */ /* 0x000fe200078e0a2f */
[----:B------:R-:W-:Y:S01]  /*2990*/  @!P0 IADD3 R48, -R48, RZ, RZ ;  /* 0x000000ff30308210 */ /* 0x000fe20007ffe1ff */
[C---:B------:R-:W-:Y:S01]  /*29a0*/  VIADD R62, R252.reuse, 0x30 ;  /* 0x00000030fc3e7836 */ /* 0x040fe20000000000 */
[----:B------:R-:W-:Y:S01]  /*29b0*/  MOV R55, R53 ;  /* 0x0000003500377202 */ /* 0x000fe20000000f00 */
[----:B------:R-:W-:Y:S01]  /*29c0*/  VIADD R66, R252, 0x34 ;  /* 0x00000034fc427836 */ /* 0x000fe20000000000 */
[----:B------:R-:W-:Y:S01]  /*29d0*/  ISETP.GT.U32.AND P0, PT, R4, R51, PT ;  /* 0x000000330400720c */ /* 0x000fe20003f04070 */
[----:B------:R-:W-:Y:S01]  /*29e0*/  VIADD R64, R252, 0x33 ;  /* 0x00000033fc407836 */ /* 0x000fe20000000000 */
[----:B------:R-:W-:Y:S01]  /*29f0*/  IABS R59, R60 ;  /* 0x0000003c003b7213 */ /* 0x000fe20000000000 */
[----:B------:R-:W-:Y:S01]  /*2a00*/  IMAD.HI.U32 R53, R16, R55, RZ ;  /* 0x0000003710357227 */ /* 0x000fe200078e00ff */
[----:B------:R-:W-:-:S02]  /*2a10*/  ISETP.GE.AND P6, PT, R54, RZ, PT ;  /* 0x000000ff3600720c */ /* 0x000fc40003fc6270 */
[----:B------:R-:W-:Y:S01]  /*2a20*/  ISETP.GE.AND P2, PT, R58, RZ, PT ;  /* 0x000000ff3a00720c */ /* 0x000fe20003f46270 */
[--C-:B------:R-:W-:Y:S01]  /*2a30*/  @!P1 IMAD.IADD R50, R50, 0x1, -R4.reuse ;  /* 0x0000000132329824 */ /* 0x100fe200078e0a04 */
[----:B------:R-:W-:Y:S01]  /*2a40*/  IABS R61, R62 ;  /* 0x0000003e003d7213 */ /* 0x000fe20000000000 */
[----:B------:R-:W-:Y:S01]  /*2a50*/  @!P4 IMAD.IADD R52, R52, 0x1, -R4 ;  /* 0x000000013434c824 */ /* 0x000fe200078e0a04 */
[----:B------:R-:W-:Y:S01]  /*2a60*/  ISETP.GE.AND P4, PT, R60, RZ, PT ;  /* 0x000000ff3c00720c */ /* 0x000fe20003f86270 */
[----:B------:R-:W-:Y:S01]  /*2a70*/  IMAD.MOV R53, RZ, RZ, -R53 ;  /* 0x000000ffff357224 */ /* 0x000fe200078e0a35 */
[----:B------:R-:W-:Y:S01]  /*2a80*/  IADD3 R60, R252, 0x32, RZ ;  /* 0x00000032fc3c7810 */ /* 0x000fe20007ffe0ff */
[----:B------:R-:W-:Y:S01]  /*2a90*/  @!P3 IMAD.MOV R50, RZ, RZ, -R50 ;  /* 0x000000ffff32b224 */ /* 0x000fe200078e0a32 */
[C---:B------:R-:W-:Y:S01]  /*2aa0*/  ISETP.GT.U32.AND P3, PT, R4.reuse, R52, PT ;  /* 0x000000340400720c */ /* 0x040fe20003f64070 */
[----:B------:R-:W-:Y:S01]  /*2ab0*/  IMAD R53, R4, R53, R55 ;  /* 0x0000003504357224 */ /* 0x000fe200078e0237 */
[----:B------:R-:W-:Y:S01]  /*2ac0*/  @!P0 IADD3 R51, R51, -R4, RZ ;  /* 0x8000000433338210 */ /* 0x000fe20007ffe0ff */
[----:B------:R-:W-:Y:S01]  /*2ad0*/  IMAD.HI.U32 R54, R16, R57, RZ ;  /* 0x0000003910367227 */ /* 0x000fe200078e00ff */
[----:B------:R-:W-:-:S02]  /*2ae0*/  ISETP.GE.AND P0, PT, R56, RZ, PT ;  /* 0x000000ff3800720c */ /* 0x000fc40003f06270 */
[----:B------:R-:W-:Y:S01]  /*2af0*/  ISETP.GT.U32.AND P1, PT, R4, R53, PT ;  /* 0x000000350400720c */ /* 0x000fe20003f24070 */
[----:B------:R-:W-:Y:S01]  /*2b00*/  IMAD.HI.U32 R55, R16, R59, RZ ;  /* 0x0000003b10377227 */ /* 0x000fe200078e00ff */
[----:B------:R-:W-:Y:S02]  /*2b10*/  IABS R63, R60 ;  /* 0x0000003c003f7213 */ /* 0x000fe40000000000 */
[----:B------:R-:W-:Y:S01]  /*2b20*/  IABS R67, R66 ;  /* 0x0000004200437213 */ /* 0x000fe20000000000 */
[----:B------:R-:W-:Y:S01]  /*2b30*/  IMAD.MOV R56, RZ, RZ, -R54 ;  /* 0x000000ffff387224 */ /* 0x000fe200078e0a36 */
[----:B------:R-:W-:Y:S01]  /*2b40*/  IABS R65, R64 ;  /* 0x0000004000417213 */ /* 0x000fe20000000000 */
[----:B------:R-:W-:Y:S01]  /*2b50*/  IMAD.MOV R58, RZ, RZ, -R55 ;  /* 0x000000ffff3a7224 */ /* 0x000fe200078e0a37 */
[----:B------:R-:W-:Y:S01]  /*2b60*/  @!P3 IADD3 R52, R52, -R4, RZ ;  /* 0x800000043434b210 */ /* 0x000fe20007ffe0ff */
[C---:B------:R-:W-:Y:S02]  /*2b70*/  IMAD R55, R4.reuse, R56, R57 ;  /* 0x0000003804377224 */ /* 0x040fe400078e0239 */
[----:B------:R-:W-:-:S02]  /*2b80*/  IMAD R57, R4, R58, R59 ;  /* 0x0000003a04397224 */ /* 0x000fc400078e023b */
[----:B------:R-:W-:Y:S01]  /*2b90*/  @!P2 IMAD.MOV R51, RZ, RZ, -R51 ;  /* 0x000000ffff33a224 */ /* 0x000fe200078e0a33 */
[C---:B------:R-:W-:Y:S01]  /*2ba0*/  ISETP.GT.U32.AND P2, PT, R4.reuse, R55, PT ;  /* 0x000000370400720c */ /* 0x040fe20003f44070 */
[----:B------:R-:W-:Y:S01]  /*2bb0*/  @!P1 IMAD.IADD R53, R53, 0x1, -R4 ;  /* 0x0000000135359824 */ /* 0x000fe200078e0a04 */
[----:B------:R-:W-:Y:S01]  /*2bc0*/  ISETP.GT.U32.AND P3, PT, R4, R57, PT ;  /* 0x000000390400720c */ /* 0x000fe20003f64070 */
[----:B------:R-:W-:-:S03]  /*2bd0*/  IMAD.HI.U32 R54, R16, R61, RZ ;  /* 0x0000003d10367227 */ /* 0x000fc600078e00ff */
[----:B------:R-:W-:Y:S01]  /*2be0*/  ISETP.GT.U32.AND P1, PT, R4, R53, PT ;  /* 0x000000350400720c */ /* 0x000fe20003f24070 */
[----:B------:R-:W-:Y:S01]  /*2bf0*/  @!P5 IMAD.MOV R52, RZ, RZ, -R52 ;  /* 0x000000ffff34d224 */ /* 0x000fe200078e0a34 */
[----:B------:R-:W-:Y:S01]  /*2c00*/  IADD3 R54, -R54, RZ, RZ ;  /* 0x000000ff36367210 */ /* 0x000fe20007ffe1ff */
[----:B------:R-:W-:-:S04]  /*2c10*/  IMAD.HI.U32 R56, R16, R63, RZ ;  /* 0x0000003f10387227 */ /* 0x000fc800078e00ff */
[----:B------:R-:W-:Y:S02]  /*2c20*/  VIADD R58, R252, 0x31 ;  /* 0x00000031fc3a7836 */ /* 0x000fe40000000000 */
[----:B------:R-:W-:Y:S01]  /*2c30*/  @!P3 IADD3 R57, R57, -R4, RZ ;  /* 0x800000043939b210 */ /* 0x000fe20007ffe0ff */
[----:B------:R-:W-:Y:S01]  /*2c40*/  @!P2 IMAD.IADD R55, R55, 0x1, -R4 ;  /* 0x000000013737a824 */ /* 0x000fe200078e0a04 */
[----:B------:R-:W-:Y:S01]  /*2c50*/  ISETP.GE.AND P2, PT, R62, RZ, PT ;  /* 0x000000ff3e00720c */ /* 0x000fe20003f46270 */
[----:B------:R-:W-:Y:S01]  /*2c60*/  IMAD.MOV R56, RZ, RZ, -R56 ;  /* 0x000000ffff387224 */ /* 0x000fe200078e0a38 */
[C---:B------:R-:W-:Y:S01]  /*2c70*/  ISETP.GT.U32.AND P5, PT, R4.reuse, R57, PT ;  /* 0x000000390400720c */ /* 0x040fe20003fa4070 */
[C---:B------:R-:W-:Y:S01]  /*2c80*/  IMAD R59, R4.reuse, R54, R61 ;  /* 0x00000036043b7224 */ /* 0x040fe200078e023d */
[----:B------:R-:W-:Y:S01]  /*2c90*/  IABS R61, R58 ;  /* 0x0000003a003d7213 */ /* 0x000fe20000000000 */
[C---:B------:R-:W-:Y:S01]  /*2ca0*/  IMAD R63, R4.reuse, R56, R63 ;  /* 0x00000038043f7224 */ /* 0x040fe200078e023f */
[C---:B------:R-:W-:Y:S01]  /*2cb0*/  ISETP.GT.U32.AND P3, PT, R4.reuse, R55, PT ;  /* 0x000000370400720c */ /* 0x040fe20003f64070 */
[----:B------:R-:W-:Y:S01]  /*2cc0*/  @!P1 IMAD.IADD R53, R53, 0x1, -R4 ;  /* 0x0000000135359824 */ /* 0x000fe200078e0a04 */
[----:B------:R-:W-:Y:S01]  /*2cd0*/  ISETP.GT.U32.AND P1, PT, R4, R59, PT ;  /* 0x0000003b0400720c */ /* 0x000fe20003f24070 */
[----:B------:R-:W-:-:S03]  /*2ce0*/  IMAD.HI.U32 R54, R16, R61, RZ ;  /* 0x0000003d10367227 */ /* 0x000fc600078e00ff */
[----:B------:R-:W-:Y:S01]  /*2cf0*/  @!P6 IADD3 R53, -R53, RZ, RZ ;  /* 0x000000ff3535e210 */ /* 0x000fe20007ffe1ff */
[----:B------:R-:W-:Y:S01]  /*2d00*/  IMAD.MOV R54, RZ, RZ, -R54 ;  /* 0x000000ffff367224 */ /* 0x000fe200078e0a36 */
[----:B------:R-:W-:Y:S01]  /*2d10*/  ISETP.GE.AND P6, PT, R58, RZ, PT ;  /* 0x000000ff3a00720c */ /* 0x000fe20003fc6270 */
[----:B------:R-:W-:Y:S01]  /*2d20*/  @!P5 IMAD.IADD R57, R57, 0x1, -R4 ;  /* 0x000000013939d824 */ /* 0x000fe200078e0a04 */
[----:B------:R-:W-:Y:S01]  /*2d30*/  ISETP.GT.U32.AND P5, PT, R4, R63, PT ;  /* 0x0000003f0400720c */ /* 0x000fe20003fa4070 */
[----:B------:R-:W-:-:S03]  /*2d40*/  IMAD.HI.U32 R56, R16, R67, RZ ;  /* 0x0000004310387227 */ /* 0x000fc600078e00ff */
[----:B------:R-:W-:Y:S01]  /*2d50*/  MOV R73, R57 ;  /* 0x0000003900497202 */ /* 0x000fe20000000f00 */
[----:B------:R-:W-:Y:S01]  /*2d60*/  IMAD R61, R4, R54, R61 ;  /* 0x00000036043d7224 */ /* 0x000fe200078e023d */
[----:B------:R-:W-:Y:S01]  /*2d70*/  IADD3 R56, -R56, RZ, RZ ;  /* 0x000000ff38387210 */ /* 0x000fe20007ffe1ff */
[----:B------:R-:W-:Y:S02]  /*2d80*/  @!P3 IMAD.IADD R55, R55, 0x1, -R4 ;  /* 0x000000013737b824 */ /* 0x000fe400078e0a04 */
[----:B------:R-:W-:Y:S01]  /*2d90*/  VIADD R58, R252, 0x35 ;  /* 0x00000035fc3a7836 */ /* 0x000fe20000000000 */
[----:B------:R-:W-:Y:S01]  /*2da0*/  ISETP.GT.U32.AND P3, PT, R4, R61, PT ;  /* 0x0000003d0400720c */ /* 0x000fe20003f64070 */
[----:B------:R-:W-:-:S03]  /*2db0*/  IMAD.HI.U32 R54, R16, R65, RZ ;  /* 0x0000004110367227 */ /* 0x000fc600078e00ff */
[----:B------:R-:W-:Y:S01]  /*2dc0*/  IABS R69, R58 ;  /* 0x0000003a00457213 */ /* 0x000fe20000000000 */
[----:B------:R-:W-:Y:S02]  /*2dd0*/  IMAD.MOV.U32 R71, RZ, RZ, R55 ;  /* 0x000000ffff477224 */ /* 0x000fe400078e0037 */
[----:B------:R-:W-:Y:S02]  /*2de0*/  @!P5 IMAD.IADD R63, R63, 0x1, -R4 ;  /* 0x000000013f3fd824 */ /* 0x000fe400078e0a04 */
[----:B------:R-:W-:Y:S02]  /*2df0*/  IMAD.MOV R54, RZ, RZ, -R54 ;  /* 0x000000ffff367224 */ /* 0x000fe400078e0a36 */
[----:B------:R-:W-:Y:S02]  /*2e00*/  IMAD R67, R4, R56, R67 ;  /* 0x0000003804437224 */ /* 0x000fe400078e0243 */
[----:B------:R-:W-:Y:S01]  /*2e10*/  VIADD R56, R252, 0x36 ;  /* 0x00000036fc387836 */ /* 0x000fe20000000000 */
[----:B------:R-:W-:Y:S01]  /*2e20*/  @!P3 IADD3 R61, R61, -R4, RZ ;  /* 0x800000043d3db210 */ /* 0x000fe20007ffe0ff */
[----:B------:R-:W-:-:S02]  /*2e30*/  @!P1 IMAD.IADD R59, R59, 0x1, -R4 ;  /* 0x000000013b3b9824 */ /* 0x000fc400078e0a04 */
[----:B------:R-:W-:Y:S01]  /*2e40*/  @!P0 IMAD.MOV R71, RZ, RZ, -R71 ;  /* 0x000000ffff478224 */ /* 0x000fe200078e0a47 */
[C---:B------:R-:W-:Y:S01]  /*2e50*/  ISETP.GT.U32.AND P0, PT, R4.reuse, R63, PT ;  /* 0x0000003f0400720c */ /* 0x040fe20003f04070 */
[----:B------:R-:W-:Y:S01]  /*2e60*/  IMAD R65, R4, R54, R65 ;  /* 0x0000003604417224 */ /* 0x000fe200078e0241 */
[----:B------:R-:W-:Y:S01]  /*2e70*/  IABS R55, R56 ;  /* 0x0000003800377213 */ /* 0x000fe20000000000 */
[----:B------:R-:W-:Y:S01]  /*2e80*/  IMAD.HI.U32 R54, R16, R69, RZ ;  /* 0x0000004510367227 */ /* 0x000fe200078e00ff */
[C---:B------:R-:W-:Y:S02]  /*2e90*/  ISETP.GT.U32.AND P1, PT, R4.reuse, R59, PT ;  /* 0x0000003b0400720c */ /* 0x040fe40003f24070 */
[C---:B------:R-:W-:Y:S01]  /*2ea0*/  ISETP.GT.U32.AND P3, PT, R4.reuse, R65, PT ;  /* 0x000000410400720c */ /* 0x040fe20003f64070 */
[----:B------:R-:W-:Y:S01]  /*2eb0*/  IMAD.MOV R54, RZ, RZ, -R54 ;  /* 0x000000ffff367224 */ /* 0x000fe200078e0a36 */
[----:B------:R-:W-:Y:S01]  /*2ec0*/  ISETP.GT.U32.AND P5, PT, R4, R61, PT ;  /* 0x0000003d0400720c */ /* 0x000fe20003fa4070 */
[----:B------:R-:W-:-:S02]  /*2ed0*/  IMAD.MOV.U32 R57, RZ, RZ, R55 ;  /* 0x000000ffff397224 */ /* 0x000fc400078e0037 */
[----:B------:R-:W-:Y:S01]  /*2ee0*/  IMAD R55, R4, R54, R69 ;  /* 0x0000003604377224 */ /* 0x000fe200078e0245 */
[----:B------:R-:W-:Y:S01]  /*2ef0*/  IABS R69, R252 ;  /* 0x000000fc00457213 */ /* 0x000fe20000000000 */
[----:B------:R-:W-:Y:S01]  /*2f00*/  IMAD.HI.U32 R54, R16, R57, RZ ;  /* 0x0000003910367227 */ /* 0x000fe200078e00ff */
[----:B------:R-:W-:Y:S02]  /*2f10*/  @!P0 IADD3 R63, R63, -R4, RZ ;  /* 0x800000043f3f8210 */ /* 0x000fe40007ffe0ff */
[----:B------:R-:W-:Y:S01]  /*2f20*/  ISETP.GT.U32.AND P0, PT, R4, R55, PT ;  /* 0x000000370400720c */ /* 0x000fe20003f04070 */
[----:B------:R-:W-:Y:S01]  /*2f30*/  @!P1 IMAD.IADD R59, R59, 0x1, -R4 ;  /* 0x000000013b3b9824 */ /* 0x000fe200078e0a04 */
[----:B------:R-:W-:Y:S01]  /*2f40*/  ISETP.GE.AND P1, PT, R60, RZ, PT ;  /* 0x000000ff3c00720c */ /* 0x000fe20003f26270 */
[----:B------:R-:W-:Y:S01]  /*2f50*/  IMAD.MOV R54, RZ, RZ, -R54 ;  /* 0x000000ffff367224 */ /* 0x000fe200078e0a36 */
[----:B------:R-:W-:Y:S01]  /*2f60*/  MOV R79, R63 ;  /* 0x0000003f004f7202 */ /* 0x000fe20000000f00 */
[----:B------:R-:W-:Y:S01]  /*2f70*/  @!P4 IMAD.MOV R73, RZ, RZ, -R73 ;  /* 0x000000ffff49c224 */ /* 0x000fe200078e0a49 */
[C---:B------:R-:W-:Y:S01]  /*2f80*/  ISETP.GT.U32.AND P4, PT, R4.reuse, R67, PT ;  /* 0x000000430400720c */ /* 0x040fe20003f84070 */
[----:B------:R-:W-:Y:S01]  /*2f90*/  IMAD R57, R4, R54, R57 ;  /* 0x0000003604397224 */ /* 0x000fe200078e0239 */
[----:B------:R-:W-:Y:S01]  /*2fa0*/  @!P3 IADD3 R65, R65, -R4, RZ ;  /* 0x800000044141b210 */ /* 0x000fe20007ffe0ff */
[----:B------:R-:W-:-:S02]  /*2fb0*/  VIADD R54, R252, 0x37 ;  /* 0x00000037fc367836 */ /* 0x000fc40000000000 */
[----:B------:R-:W-:Y:S01]  /*2fc0*/  IMAD.MOV.U32 R75, RZ, RZ, R59 ;  /* 0x000000ffff4b7224 */ /* 0x000fe200078e003b */
[----:B------:R-:W-:Y:S01]  /*2fd0*/  ISETP.GT.U32.AND P3, PT, R4, R65, PT ;  /* 0x000000410400720c */ /* 0x000fe20003f64070 */
[--C-:B------:R-:W-:Y:S01]  /*2fe0*/  @!P0 IMAD.IADD R55, R55, 0x1, -R4.reuse ;  /* 0x0000000137378824 */ /* 0x100fe200078e0a04 */
[----:B------:R-:W-:Y:S01]  /*2ff0*/  IABS R59, R54 ;  /* 0x00000036003b7213 */ /* 0x000fe20000000000 */
[--C-:B------:R-:W-:Y:S01]  /*3000*/  @!P5 IMAD.IADD R61, R61, 0x1, -R4.reuse ;  /* 0x000000013d3dd824 */ /* 0x100fe200078e0a04 */
[----:B------:R-:W-:Y:S01]  /*3010*/  @!P1 IADD3 R79, -R79, RZ, RZ ;  /* 0x000000ff4f4f9210 */ /* 0x000fe20007ffe1ff */
[----:B------:R-:W-:Y:S01]  /*3020*/  VIADD R63, R252, 0x39 ;  /* 0x00000039fc3f7836 */ /* 0x000fe20000000000 */
[----:B------:R-:W-:Y:S01]  /*3030*/  ISETP.GT.U32.AND P1, PT, R4, R55, PT ;  /* 0x000000370400720c */ /* 0x000fe20003f24070 */
[----:B------:R-:W-:Y:S01]  /*3040*/  @!P4 IMAD.IADD R67, R67, 0x1, -R4 ;  /* 0x000000014343c824 */ /* 0x000fe200078e0a04 */
[----:B------:R-:W-:Y:S01]  /*3050*/  ISETP.GE.AND P0, PT, R54, RZ, PT ;  /* 0x000000ff3600720c */ /* 0x000fe20003f06270 */
[----:B------:R-:W-:Y:S01]  /*3060*/  IMAD.HI.U32 R54, R16, R59, RZ ;  /* 0x0000003b10367227 */ /* 0x000fe200078e00ff */
[----:B------:R-:W-:-:S02]  /*3070*/  IABS R93, R63 ;  /* 0x0000003f005d7213 */ /* 0x000fc40000000000 */
[----:B------:R-:W-:Y:S01]  /*3080*/  ISETP.GT.U32.AND P4, PT, R4, R67, PT ;  /* 0x000000430400720c */ /* 0x000fe20003f84070 */
[--C-:B------:R-:W-:Y:S01]  /*3090*/  @!P3 IMAD.IADD R65, R65, 0x1, -R4.reuse ;  /* 0x000000014141b824 */ /* 0x100fe200078e0a04 */
[----:B------:R-:W-:Y:S01]  /*30a0*/  IADD3 R60, -R54, RZ, RZ ;  /* 0x000000ff363c7210 */ /* 0x000fe20007ffe1ff */
[----:B------:R-:W-:Y:S01]  /*30b0*/  @!P2 IMAD.MOV R75, RZ, RZ, -R75 ;  /* 0x000000ffff4ba224 */ /* 0x000fe200078e0a4b */
[----:B------:R-:W-:Y:S01]  /*30c0*/  ISETP.GE.AND P3, PT, R56, RZ, PT ;  /* 0x000000ff3800720c */ /* 0x000fe20003f66270 */
[----:B------:R-:W-:Y:S01]  /*30d0*/  VIADD R56, R252, 0x38 ;  /* 0x00000038fc387836 */ /* 0x000fe20000000000 */
[----:B------:R-:W-:Y:S01]  /*30e0*/  ISETP.GE.AND P2, PT, R64, RZ, PT ;  /* 0x000000ff4000720c */ /* 0x000fe20003f46270 */
[--C-:B------:R-:W-:Y:S01]  /*30f0*/  @!P1 IMAD.IADD R55, R55, 0x1, -R4.reuse ;  /* 0x0000000137379824 */ /* 0x100fe200078e0a04 */
[C---:B------:R-:W-:Y:S01]  /*3100*/  ISETP.GT.U32.AND P1, PT, R4.reuse, R57, PT ;  /* 0x000000390400720c */ /* 0x040fe20003f24070 */
[----:B------:R-:W-:Y:S01]  /*3110*/  IMAD R59, R4, R60, R59 ;  /* 0x0000003c043b7224 */ /* 0x000fe200078e023b */
[----:B------:R-:W-:Y:S01]  /*3120*/  ISETP.GE.AND P5, PT, R66, RZ, PT ;  /* 0x000000ff4200720c */ /* 0x000fe20003fa6270 */
[----:B------:R-:W-:Y:S01]  /*3130*/  IMAD.MOV.U32 R77, RZ, RZ, R61 ;  /* 0x000000ffff4d7224 */ /* 0x000fe200078e003d */
[----:B------:R-:W-:Y:S01]  /*3140*/  IABS R61, R56 ;  /* 0x00000038003d7213 */ /* 0x000fe20000000000 */
[C---:B------:R-:W-:Y:S01]  /*3150*/  VIADD R64, R252.reuse, 0x3a ;  /* 0x0000003afc407836 */ /* 0x040fe20000000000 */
[----:B------:R-:W-:Y:S01]  /*3160*/  IADD3 R60, R252, 0x3e, RZ ;  /* 0x0000003efc3c7810 */ /* 0x000fe20007ffe0ff */
[----:B------:R-:W-:Y:S01]  /*3170*/  @!P4 IMAD.IADD R67, R67, 0x1, -R4 ;  /* 0x000000014343c824 */ /* 0x000fe200078e0a04 */
[----:B------:R-:W-:Y:S01]  /*3180*/  @!P6 IADD3 R77, -R77, RZ, RZ ;  /* 0x000000ff4d4de210 */ /* 0x000fe20007ffe1ff */
[----:B------:R-:W-:Y:S01]  /*3190*/  IMAD.HI.U32 R54, R16, R93, RZ ;  /* 0x0000005d10367227 */ /* 0x000fe200078e00ff */
[----:B------:R-:W-:-:S02]  /*31a0*/  ISETP.GE.AND P4, PT, R56, RZ, PT ;  /* 0x000000ff3800720c */ /* 0x000fc40003f86270 */
[----:B------:R-:W-:Y:S01]  /*31b0*/  ISETP.GE.AND P6, PT, R58, RZ, PT ;  /* 0x000000ff3a00720c */ /* 0x000fe20003fc6270 */
[----:B------:R-:W-:Y:S01]  /*31c0*/  @!P1 IMAD.IADD R57, R57, 0x1, -R4 ;  /* 0x0000000139399824 */ /* 0x000fe200078e0a04 */
[----:B------:R-:W-:Y:S01]  /*31d0*/  ISETP.GT.U32.AND P1, PT, R4, R59, PT ;  /* 0x0000003b0400720c */ /* 0x000fe20003f24070 */
[----:B------:R-:W-:Y:S01]  /*31e0*/  IMAD.HI.U32 R56, R16, R61, RZ ;  /* 0x0000003d10387227 */ /* 0x000fe200078e00ff */
[----:B------:R-:W-:Y:S02]  /*31f0*/  IABS R95, R64 ;  /* 0x00000040005f7213 */ /* 0x000fe40000000000 */
[----:B------:R-:W-:Y:S01]  /*3200*/  IABS R103, R60 ;  /* 0x0000003c00677213 */ /* 0x000fe20000000000 */
[----:B------:R-:W-:Y:S02]  /*3210*/  VIADD R66, R252, 0x3b ;  /* 0x0000003bfc427836 */ /* 0x000fe40000000000 */
[----:B------:R-:W-:Y:S02]  /*3220*/  IMAD.MOV R62, RZ, RZ, -R56 ;  /* 0x000000ffff3e7224 */ /* 0x000fe400078e0a38 */
[----:B------:R-:W-:Y:S01]  /*3230*/  IMAD.HI.U32 R56, R16, R95, RZ ;  /* 0x0000005f10387227 */ /* 0x000fe200078e00ff */
[----:B------:R-:W-:-:S03]  /*3240*/  IABS R97, R66 ;  /* 0x0000004200617213 */ /* 0x000fc60000000000 */
[----:B------:R-:W-:Y:S01]  /*3250*/  @!P1 IMAD.IADD R59, R59, 0x1, -R4 ;  /* 0x000000013b3b9824 */ /* 0x000fe200078e0a04 */
[C---:B------:R-:W-:Y:S01]  /*3260*/  ISETP.GT.U32.AND P1, PT, R4.reuse, R57, PT ;  /* 0x000000390400720c */ /* 0x040fe20003f24070 */
[----:B------:R-:W-:Y:S02]  /*3270*/  IMAD.MOV R54, RZ, RZ, -R54 ;  /* 0x000000ffff367224 */ /* 0x000fe400078e0a36 */
[----:B------:R-:W-:Y:S02]  /*3280*/  IMAD.MOV R56, RZ, RZ, -R56 ;  /* 0x000000ffff387224 */ /* 0x000fe400078e0a38 */
[----:B------:R-:W-:Y:S02]  /*3290*/  IMAD R93, R4, R54, R93 ;  /* 0x00000036045d7224 */ /* 0x000fe400078e025d */
[----:B------:R-:W-:Y:S02]  /*32a0*/  IMAD.MOV.U32 R85, RZ, RZ, R55 ;  /* 0x000000ffff557224 */ /* 0x000fe400078e0037 */
[----:B------:R-:W-:-:S04]  /*32b0*/  IMAD.HI.U32 R58, R16, R97, RZ ;  /* 0x00000061103a7227 */ /* 0x000fc800078e00ff */
[----:B------:R-:W-:Y:S01]  /*32c0*/  IMAD R95, R4, R56, R95 ;  /* 0x00000038045f7224 */ /* 0x000fe200078e025f */
[----:B------:R-:W-:Y:S01]  /*32d0*/  IADD3 R58, -R58, RZ, RZ ;  /* 0x000000ff3a3a7210 */ /* 0x000fe20007ffe1ff */
[----:B------:R-:W-:Y:S02]  /*32e0*/  IMAD.MOV.U32 R81, RZ, RZ, R65 ;  /* 0x000000ffff517224 */ /* 0x000fe400078e0041 */
[----:B------:R-:W-:Y:S01]  /*32f0*/  @!P6 IMAD.MOV R85, RZ, RZ, -R85 ;  /* 0x000000ffff55e224 */ /* 0x000fe200078e0a55 */
[----:B------:R-:W-:Y:S01]  /*3300*/  ISETP.GT.U32.AND P6, PT, R4, R93, PT ;  /* 0x0000005d0400720c */ /* 0x000fe20003fc4070 */
[----:B------:R-:W-:Y:S01]  /*3310*/  VIADD R56, R252, 0x3c ;  /* 0x0000003cfc387836 */ /* 0x000fe20000000000 */
[----:B------:R-:W-:Y:S01]  /*3320*/  @!P2 IADD3 R81, -R81, RZ, RZ ;  /* 0x000000ff5151a210 */ /* 0x000fe20007ffe1ff */
[----:B------:R-:W-:Y:S01]  /*3330*/  @!P1 IMAD.IADD R57, R57, 0x1, -R4 ;  /* 0x0000000139399824 */ /* 0x000fe200078e0a04 */
[C---:B------:R-:W-:Y:S01]  /*3340*/  ISETP.GT.U32.AND P1, PT, R4.reuse, R95, PT ;  /* 0x0000005f0400720c */ /* 0x040fe20003f24070 */
[C---:B------:R-:W-:Y:S01]  /*3350*/  IMAD R97, R4.reuse, R58, R97 ;  /* 0x0000003a04617224 */ /* 0x040fe200078e0261 */
[----:B------:R-:W-:Y:S01]  /*3360*/  ISETP.GT.U32.AND P2, PT, R4, R59, PT ;  /* 0x0000003b0400720c */ /* 0x000fe20003f44070 */
[----:B------:R-:W-:Y:S01]  /*3370*/  VIADD R58, R252, 0x3d ;  /* 0x0000003dfc3a7836 */ /* 0x000fe20000000000 */
[----:B------:R-:W-:Y:S01]  /*3380*/  IABS R99, R56 ;  /* 0x0000003800637213 */ /* 0x000fe20000000000 */
[----:B------:R-:W-:-:S02]  /*3390*/  IMAD R61, R4, R62, R61 ;  /* 0x0000003e043d7224 */ /* 0x000fc400078e023d */
[----:B------:R-:W-:Y:S01]  /*33a0*/  IMAD.MOV.U32 R83, RZ, RZ, R67 ;  /* 0x000000ffff537224 */ /* 0x000fe200078e0043 */
[----:B------:R-:W-:Y:S01]  /*33b0*/  IABS R101, R58 ;  /* 0x0000003a00657213 */ /* 0x000fe20000000000 */
[----:B------:R-:W-:-:S04]  /*33c0*/  IMAD.HI.U32 R54, R16, R99, RZ ;  /* 0x0000006310367227 */ /* 0x000fc800078e00ff */
[--C-:B------:R-:W-:Y:S01]  /*33d0*/  @!P6 IMAD.IADD R93, R93, 0x1, -R4.reuse ;  /* 0x000000015d5de824 */ /* 0x100fe200078e0a04 */
[----:B------:R-:W-:Y:S01]  /*33e0*/  IADD3 R54, -R54, RZ, RZ ;  /* 0x000000ff36367210 */ /* 0x000fe20007ffe1ff */
[--C-:B------:R-:W-:Y:S02]  /*33f0*/  @!P1 IMAD.IADD R95, R95, 0x1, -R4.reuse ;  /* 0x000000015f5f9824 */ /* 0x100fe400078e0a04 */
[----:B------:R-:W-:Y:S01]  /*3400*/  @!P2 IMAD.IADD R59, R59, 0x1, -R4 ;  /* 0x000000013b3ba824 */ /* 0x000fe200078e0a04 */
[----:B------:R-:W-:Y:S01]  /*3410*/  ISETP.GT.U32.AND P1, PT, R4, R93, PT ;  /* 0x0000005d0400720c */ /* 0x000fe20003f24070 */
[----:B------:R-:W-:Y:S01]  /*3420*/  IMAD.HI.U32 R55, R16, R101, RZ ;  /* 0x0000006510377227 */ /* 0x000fe200078e00ff */
[----:B------:R-:W-:-:S03]  /*3430*/  ISETP.GT.U32.AND P2, PT, R4, R97, PT ;  /* 0x000000610400720c */ /* 0x000fc60003f44070 */
[----:B------:R-:W-:Y:S02]  /*3440*/  IMAD.MOV.U32 R89, RZ, RZ, R59 ;  /* 0x000000ffff597224 */ /* 0x000fe400078e003b */
[----:B------:R-:W-:Y:S02]  /*3450*/  IMAD.MOV R55, RZ, RZ, -R55 ;  /* 0x000000ffff377224 */ /* 0x000fe400078e0a37 */
[C---:B------:R-:W-:Y:S01]  /*3460*/  IMAD R99, R4.reuse, R54, R99 ;  /* 0x0000003604637224 */ /* 0x040fe200078e0263 */
[----:B------:R-:W-:Y:S01]  /*3470*/  @!P0 IADD3 R89, -R89, RZ, RZ ;  /* 0x000000ff59598210 */ /* 0x000fe20007ffe1ff */
[----:B------:R-:W-:Y:S01]  /*3480*/  @!P5 IMAD.MOV R83, RZ, RZ, -R83 ;  /* 0x000000ffff53d224 */ /* 0x000fe200078e0a53 */
[C---:B------:R-:W-:Y:S01]  /*3490*/  ISETP.GT.U32.AND P5, PT, R4.reuse, R61, PT ;  /* 0x0000003d0400720c */ /* 0x040fe20003fa4070 */
[C---:B------:R-:W-:Y:S01]  /*34a0*/  IMAD R101, R4.reuse, R55, R101 ;  /* 0x0000003704657224 */ /* 0x040fe200078e0265 */
[C---:B------:R-:W-:Y:S01]  /*34b0*/  ISETP.GT.U32.AND P0, PT, R4.reuse, R99, PT ;  /* 0x000000630400720c */ /* 0x040fe20003f04070 */
[----:B------:R-:W-:Y:S01]  /*34c0*/  IMAD.MOV.U32 R87, RZ, RZ, R57 ;  /* 0x000000ffff577224 */ /* 0x000fe200078e0039 */
[----:B------:R-:W-:Y:S01]  /*34d0*/  @!P2 IADD3 R97, R97, -R4, RZ ;  /* 0x800000046161a210 */ /* 0x000fe20007ffe0ff */
[----:B------:R-:W-:Y:S01]  /*34e0*/  @!P1 IMAD.IADD R93, R93, 0x1, -R4 ;  /* 0x000000015d5d9824 */ /* 0x000fe200078e0a04 */
[C---:B------:R-:W-:Y:S01]  /*34f0*/  ISETP.GT.U32.AND P1, PT, R4.reuse, R101, PT ;  /* 0x000000650400720c */ /* 0x040fe20003f24070 */
[----:B------:R-:W-:Y:S01]  /*3500*/  @!P3 IMAD.MOV R87, RZ, RZ, -R87 ;  /* 0x000000ffff57b224 */ /* 0x000fe200078e0a57 */
[----:B------:R-:W-:Y:S01]  /*3510*/  ISETP.GT.U32.AND P3, PT, R4, R95, PT ;  /* 0x0000005f0400720c */ /* 0x000fe20003f64070 */
[----:B------:R-:W-:Y:S01]  /*3520*/  IMAD.HI.U32 R54, R16, R69, RZ ;  /* 0x0000004510367227 */ /* 0x000fe200078e00ff */
[----:B------:R-:W-:-:S03]  /*3530*/  ISETP.GT.U32.AND P2, PT, R4, R97, PT ;  /* 0x000000610400720c */ /* 0x000fc60003f44070 */
[----:B------:R-:W-:Y:S01]  /*3540*/  IMAD.HI.U32 R16, R16, R103, RZ ;  /* 0x0000006710107227 */ /* 0x000fe200078e00ff */
[-C--:B------:R-:W-:Y:S02]  /*3550*/  @!P5 IADD3 R61, R61, -R4.reuse, RZ ;  /* 0x800000043d3dd210 */ /* 0x080fe40007ffe0ff */
[----:B------:R-:W-:Y:S01]  /*3560*/  ISETP.GE.AND P5, PT, R63, RZ, PT ;  /* 0x000000ff3f00720c */ /* 0x000fe20003fa6270 */
[----:B------:R-:W-:Y:S01]  /*3570*/  IMAD.MOV R16, RZ, RZ, -R16 ;  /* 0x000000ffff107224 */ /* 0x000fe200078e0a10 */
[C---:B------:R-:W-:Y:S01]  /*3580*/  ISETP.GT.U32.AND P6, PT, R4.reuse, R61, PT ;  /* 0x0000003d0400720c */ /* 0x040fe20003fc4070 */
[----:B------:R-:W-:Y:S02]  /*3590*/  IMAD.MOV R54, RZ, RZ, -R54 ;  /* 0x000000ffff367224 */ /* 0x000fe400078e0a36 */
[----:B------:R-:W-:Y:S01]  /*35a0*/  @!P0 IMAD.IADD R99, R99, 0x1, -R4 ;  /* 0x0000000163638824 */ /* 0x000fe200078e0a04 */
[----:B------:R-:W-:Y:S01]  /*35b0*/  @!P3 IADD3 R95, R95, -R4, RZ ;  /* 0x800000045f5fb210 */ /* 0x000fe20007ffe0ff */
[----:B------:R-:W-:-:S02]  /*35c0*/  IMAD R103, R4, R16, R103 ;  /* 0x0000001004677224 */ /* 0x000fc400078e0267 */
[C---:B------:R-:W-:Y:S02]  /*35d0*/  IMAD R69, R4.reuse, R54, R69 ;  /* 0x0000003604457224 */ /* 0x040fe400078e0245 */
[--C-:B------:R-:W-:Y:S01]  /*35e0*/  @!P1 IMAD.IADD R101, R101, 0x1, -R4.reuse ;  /* 0x0000000165659824 */ /* 0x100fe200078e0a04 */
[C---:B------:R-:W-:Y:S01]  /*35f0*/  ISETP.GT.U32.AND P1, PT, R4.reuse, R99, PT ;  /* 0x000000630400720c */ /* 0x040fe20003f24070 */
[----:B------:R-:W-:Y:S01]  /*3600*/  IMAD R118, R17, 0x100, R247 ;  /* 0x0000010011767824 */ /* 0x000fe200078e02f7 */
[C---:B------:R-:W-:Y:S01]  /*3610*/  ISETP.GT.U32.AND P3, PT, R4.reuse, R103, PT ;  /* 0x000000670400720c */ /* 0x040fe20003f64070 */
[--C-:B------:R-:W-:Y:S01]  /*3620*/  @!P6 IMAD.IADD R61, R61, 0x1, -R4.reuse ;  /* 0x000000013d3de824 */ /* 0x100fe200078e0a04 */
[----:B------:R-:W-:Y:S01]  /*3630*/  ISETP.GT.U32.AND P0, PT, R4, R69, PT ;  /* 0x000000450400720c */ /* 0x000fe20003f04070 */
[--C-:B------:R-:W-:Y:S01]  /*3640*/  @!P2 IMAD.IADD R97, R97, 0x1, -R4.reuse ;  /* 0x000000016161a824 */ /* 0x100fe200078e0a04 */
[C---:B------:R-:W-:Y:S01]  /*3650*/  IADD3 R116, R118.reuse, 0x20, RZ ;  /* 0x0000002076747810 */ /* 0x040fe20007ffe0ff */
[C---:B------:R-:W-:Y:S01]  /*3660*/  VIADD R114, R118.reuse, 0x40 ;  /* 0x0000004076727836 */ /* 0x040fe20000000000 */
[----:B------:R-:W-:Y:S01]  /*3670*/  IABS R55, R118 ;  /* 0x0000007600377213 */ /* 0x000fe20000000000 */
[C---:B------:R-:W-:Y:S01]  /*3680*/  VIADD R110, R118.reuse, 0x80 ;  /* 0x00000080766e7836 */ /* 0x040fe20000000000 */
[----:B------:R-:W-:Y:S01]  /*3690*/  IABS R57, R116 ;  /* 0x0000007400397213 */ /* 0x000fe20000000000 */
[----:B------:R-:W-:Y:S01]  /*36a0*/  VIADD R112, R118, 0x60 ;  /* 0x0000006076707836 */ /* 0x000fe20000000000 */
[----:B------:R-:W-:Y:S01]  /*36b0*/  ISETP.GE.AND P2, PT, R66, RZ, PT ;  /* 0x000000ff4200720c */ /* 0x000fe20003f46270 */
[----:B------:R-:W-:Y:S01]  /*36c0*/  IMAD.HI.U32 R16, R8, R55, RZ ;  /* 0x0000003708107227 */ /* 0x000fe200078e00ff */
[----:B------:R-:W-:Y:S01]  /*36d0*/  MOV R91, R61 ;  /* 0x0000003d005b7202 */ /* 0x000fe20000000f00 */
[----:B------:R-:W-:Y:S01]  /*36e0*/  STL [R1+0x8d8], R118 ;  /* 0x0008d87601007387 */ /* 0x000fe20000100800 */
[----:B------:R-:W-:Y:S01]  /*36f0*/  IABS R59, R114 ;  /* 0x00000072003b7213 */ /* 0x000fe20000000000 */
[--C-:B------:R-:W-:Y:S01]  /*3700*/  @!P1 IMAD.IADD R99, R99, 0x1, -R4.reuse ;  /* 0x0000000163639824 */ /* 0x100fe200078e0a04 */
[----:B------:R-:W-:Y:S01]  /*3710*/  ISETP.GE.AND P1, PT, R56, RZ, PT ;  /* 0x000000ff3800720c */ /* 0x000fe20003f26270 */
[----:B------:R-:W-:Y:S01]  /*3720*/  IMAD.HI.U32 R17, R8, R57, RZ ;  /* 0x0000003908117227 */ /* 0x000fe200078e00ff */
[----:B------:R-:W-:Y:S01]  /*3730*/  IABS R61, R110 ;  /* 0x0000006e003d7213 */ /* 0x000fe20000000000 */
[----:B------:R-:W-:Y:S01]  /*3740*/  STL [R1+0x950], R116 ;  /* 0x0009507401007387 */ /* 0x000fe20000100800 */
[----:B------:R-:W-:Y:S01]  /*3750*/  @!P5 IADD3 R93, -R93, RZ, RZ ;  /* 0x000000ff5d5dd210 */ /* 0x000fe20007ffe1ff */
[--C-:B------:R-:W-:Y:S01]  /*3760*/  @!P3 IMAD.IADD R103, R103, 0x1, -R4.reuse ;  /* 0x000000016767b824 */ /* 0x100fe200078e0a04 */
[----:B------:R-:W-:Y:S01]  /*3770*/  ISETP.GT.U32.AND P3, PT, R4, R101, PT ;  /* 0x000000650400720c */ /* 0x000fe20003f64070 */
[----:B------:R-:W-:Y:S01]  /*3780*/  @!P0 IMAD.IADD R69, R69, 0x1, -R4 ;  /* 0x0000000145458824 */ /* 0x000fe200078e0a04 */
[----:B------:R-:W-:Y:S01]  /*3790*/  ISETP.GE.AND P5, PT, R252, RZ, PT ;  /* 0x000000fffc00720c */ /* 0x000fe20003fa6270 */
[----:B------:R-:W-:Y:S01]  /*37a0*/  IMAD.MOV R16, RZ, RZ, -R16 ;  /* 0x000000ffff107224 */ /* 0x000fe200078e0a10 */
[----:B------:R-:W-:Y:S01]  /*37b0*/  ISETP.GT.U32.AND P0, PT, R4, R103, PT ;  /* 0x000000670400720c */ /* 0x000fe20003f04070 */
[----:B------:R-:W-:Y:S01]  /*37c0*/  IMAD.MOV R56, RZ, RZ, -R17 ;  /* 0x000000ffff387224 */ /* 0x000fe200078e0a11 */
[----:B------:R-:W-:Y:S01]  /*37d0*/  IADD3 R108, R118, 0xa0, RZ ;  /* 0x000000a0766c7810 */ /* 0x000fe20007ffe0ff */
[----:B------:R-:W-:Y:S01]  /*37e0*/  @!P4 IMAD.MOV R91, RZ, RZ, -R91 ;  /* 0x000000ffff5bc224 */ /* 0x000fe200078e0a5b */
[----:B------:R-:W-:Y:S01]  /*37f0*/  ISETP.GT.U32.AND P4, PT, R4, R69, PT ;  /* 0x000000450400720c */ /* 0x000fe20003f84070 */
[----:B------:R-:W-:Y:S01]  /*3800*/  IMAD R17, R0, R16, R55 ;  /* 0x0000001000117224 */ /* 0x000fe200078e0237 */
[----:B------:R-:W-:Y:S01]  /*3810*/  ISETP.GE.AND P6, PT, R64, RZ, PT ;  /* 0x000000ff4000720c */ /* 0x000fe20003fc6270 */
[----:B------:R-:W-:Y:S01]  /*3820*/  IMAD.HI.U32 R54, R8, R59, RZ ;  /* 0x0000003b08367227 */ /* 0x000fe200078e00ff */
[----:B------:R-:W-:Y:S01]  /*3830*/  IABS R63, R108 ;  /* 0x0000006c003f7213 */ /* 0x000fe20000000000 */
[----:B------:R-:W-:Y:S01]  /*3840*/  STL [R1+0x8f0], R114 ;  /* 0x0008f07201007387 */ /* 0x000fe20000100800 */
[----:B------:R-:W-:Y:S01]  /*3850*/  @!P3 IADD3 R101, R101, -R4, RZ ;  /* 0x800000046565b210 */ /* 0x000fe20007ffe0ff */
[----:B------:R-:W-:Y:S01]  /*3860*/  IMAD R55, R0, R56, R57 ;  /* 0x0000003800377224 */ /* 0x000fe200078e0239 */
[----:B------:R-:W-:Y:S01]  /*3870*/  ISETP.GE.AND P3, PT, R58, RZ, PT ;  /* 0x000000ff3a00720c */ /* 0x000fe20003f66270 */
[----:B------:R-:W-:Y:S01]  /*3880*/  @!P2 IMAD.MOV R97, RZ, RZ, -R97 ;  /* 0x000000ffff61a224 */ /* 0x000fe200078e0a61 */
[----:B------:R-:W-:Y:S01]  /*3890*/  ISETP.GT.U32.AND P2, PT, R0, R17, PT ;  /* 0x000000110000720c */ /* 0x000fe20003f44070 */
[----:B------:R-:W-:Y:S01]  /*38a0*/  IMAD.MOV R54, RZ, RZ, -R54 ;  /* 0x000000ffff367224 */ /* 0x000fe200078e0a36 */
[----:B------:R-:W-:Y:S01]  /*38b0*/  @!P0 IADD3 R103, R103, -R4, RZ ;  /* 0x8000000467678210 */ /* 0x000fe20007ffe0ff */
[----:B------:R-:W-:Y:S01]  /*38c0*/  IMAD.HI.U32 R16, R8, R61, RZ ;  /* 0x0000003d08107227 */ /* 0x000fe200078e00ff */
[----:B------:R-:W-:Y:S01]  /*38d0*/  ISETP.GE.AND P0, PT, R60, RZ, PT ;  /* 0x000000ff3c00720c */ /* 0x000fe20003f06270 */
[----:B------:R-:W-:Y:S02]  /*38e0*/  STL [R1+0x8dc], R112 ;  /* 0x0008dc7001007387 */ /* 0x000fe40000100800 */
[----:B------:R-:W-:Y:S01]  /*38f0*/  VIADD R106, R118, 0xc0 ;  /* 0x000000c0766a7836 */ /* 0x000fe20000000000 */
[----:B------:R-:W-:Y:S01]  /*3900*/  IADD3 R16, -R16, RZ, RZ ;  /* 0x000000ff10107210 */ /* 0x000fe20007ffe1ff */
[----:B------:R-:W-:Y:S01]  /*3910*/  @!P1 IMAD.MOV R99, RZ, RZ, -R99 ;  /* 0x000000ffff639224 */ /* 0x000fe200078e0a63 */
[C---:B------:R-:W-:Y:S01]  /*3920*/  ISETP.GT.U32.AND P1, PT, R0.reuse, R55, PT ;  /* 0x000000370000720c */ /* 0x040fe20003f24070 */
[----:B------:R-:W-:Y:S01]  /*3930*/  IMAD R57, R0, R54, R59 ;  /* 0x0000003600397224 */ /* 0x000fe200078e023b */
[----:B------:R-:W-:Y:S01]  /*3940*/  IABS R59, R112 ;  /* 0x00000070003b7213 */ /* 0x000fe20000000000 */
[----:B------:R-:W-:Y:S01]  /*3950*/  @!P4 IMAD.IADD R69, R69, 0x1, -R4 ;  /* 0x000000014545c824 */ /* 0x000fe200078e0a04 */
[----:B------:R-:W-:Y:S01]  /*3960*/  IABS R65, R106 ;  /* 0x0000006a00417213 */ /* 0x000fe20000000000 */
[----:B------:R-:W-:Y:S01]  /*3970*/  VIADD R104, R118, 0xe0 ;  /* 0x000000e076687836 */ /* 0x000fe20000000000 */
[----:B------:R-:W-:Y:S01]  /*3980*/  ISETP.NE.AND P4, PT, R3, RZ, PT ;  /* 0x000000ff0300720c */ /* 0x000fe20003f85270 */
[----:B------:R-:W-:Y:S01]  /*3990*/  IMAD.HI.U32 R4, R8, R59, RZ ;  /* 0x0000003b08047227 */ /* 0x000fe200078e00ff */
[----:B------:R-:W-:Y:S01]  /*39a0*/  @!P5 IADD3 R69, -R69, RZ, RZ ;  /* 0x000000ff4545d210 */ /* 0x000fe20007ffe1ff */
[----:B------:R-:W-:Y:S01]  /*39b0*/  STL [R1+0x8ec], R110 ;  /* 0x0008ec6e01007387 */ /* 0x000fe20000100800 */
[----:B------:R-:W-:Y:S01]  /*39c0*/  IABS R67, R104 ;  /* 0x0000006800437213 */ /* 0x000fe20000000000 */
[----:B------:R-:W-:-:S02]  /*39d0*/  IMAD R61, R0, R16, R61 ;  /* 0x00000010003d7224 */ /* 0x000fc400078e023d */
[----:B------:R-:W-:Y:S01]  /*39e0*/  IMAD.HI.U32 R56, R8, R65, RZ ;  /* 0x0000004108387227 */ /* 0x000fe200078e00ff */
[----:B------:R-:W-:Y:S01]  /*39f0*/  @!P1 IADD3 R55, R55, -R0, RZ ;  /* 0x8000000037379210 */ /* 0x000fe20007ffe0ff */
[----:B------:R-:W-:Y:S01]  /*3a00*/  STL [R1+0x8e8], R108 ;  /* 0x0008e86c01007387 */ /* 0x000fe20000100800 */
[----:B------:R-:W-:Y:S01]  /*3a10*/  ISETP.GT.U32.AND P5, PT, R0, R61, PT ;  /* 0x0000003d0000720c */ /* 0x000fe20003fa4070 */
[----:B------:R-:W-:Y:S02]  /*3a20*/  @!P2 IMAD.IADD R17, R17, 0x1, -R0 ;  /* 0x000000011111a824 */ /* 0x000fe400078e0a00 */
[----:B------:R-:W-:Y:S01]  /*3a30*/  IMAD.MOV R4, RZ, RZ, -R4 ;  /* 0x000000ffff047224 */ /* 0x000fe200078e0a04 */
[----:B------:R1:W-:Y:S01]  /*3a40*/  STL [R1+0x8e4], R106 ;  /* 0x0008e46a01007387 */ /* 0x0003e20000100800 */
[----:B------:R-:W-:Y:S01]  /*3a50*/  IMAD.HI.U32 R54, R8, R63, RZ ;  /* 0x0000003f08367227 */ /* 0x000fe200078e00ff */
[----:B------:R-:W-:Y:S02]  /*3a60*/  ISETP.GT.U32.AND P1, PT, R0, R17, PT ;  /* 0x000000110000720c */ /* 0x000fe40003f24070 */
[----:B------:R2:W-:Y:S01]  /*3a70*/  STL [R1+0x8e0], R104 ;  /* 0x0008e06801007387 */ /* 0x0005e20000100800 */
[----:B------:R-:W-:-:S02]  /*3a80*/  IMAD.MOV R56, RZ, RZ, -R56 ;  /* 0x000000ffff387224 */ /* 0x000fc400078e0a38 */
[----:B------:R-:W-:Y:S01]  /*3a90*/  IMAD R59, R0, R4, R59 ;  /* 0x00000004003b7224 */ /* 0x000fe200078e023b */
[----:B------:R-:W-:Y:S01]  /*3aa0*/  LOP3.LUT R4, RZ, R3, RZ, 0x33, !PT ;  /* 0x00000003ff047212 */ /* 0x000fe200078e33ff */
[----:B------:R-:W-:Y:S01]  /*3ab0*/  IMAD.HI.U32 R8, R8, R67, RZ ;  /* 0x0000004308087227 */ /* 0x000fe200078e00ff */
[----:B------:R-:W-:Y:S02]  /*3ac0*/  @!P5 IADD3 R61, R61, -R0, RZ ;  /* 0x800000003d3dd210 */ /* 0x000fe40007ffe0ff */
[C---:B------:R-:W-:Y:S01]  /*3ad0*/  SEL R69, R4.reuse, R69, !P4 ;  /* 0x0000004504457207 */ /* 0x040fe20006000000 */
[----:B------:R-:W-:Y:S01]  /*3ae0*/  IMAD.MOV R54, RZ, RZ, -R54 ;  /* 0x000000ffff367224 */ /* 0x000fe200078e0a36 */
[----:B------:R-:W-:Y:S01]  /*3af0*/  SEL R16, R4, R7, !P4 ;  /* 0x0000000704107207 */ /* 0x000fe20006000000 */
[----:B------:R-:W-:Y:S01]  /*3b00*/  IMAD R65, R0, R56, R65 ;  /* 0x0000003800417224 */ /* 0x000fe200078e0241 */
[----:B------:R-:W-:Y:S01]  /*3b10*/  SEL R56, R4, R10, !P4 ;  /* 0x0000000a04387207 */ /* 0x000fe20006000000 */
[----:B------:R-:W-:Y:S01]  /*3b20*/  @!P6 IMAD.MOV R95, RZ, RZ, -R95 ;  /* 0x000000ffff5fe224 */ /* 0x000fe200078e0a5f */
[C---:B------:R-:W-:Y:S01]  /*3b30*/  ISETP.GT.U32.AND P6, PT, R0.reuse, R57, PT ;  /* 0x000000390000720c */ /* 0x040fe20003fc4070 */
[----:B------:R-:W-:Y:S01]  /*3b40*/  @!P3 IMAD.MOV R101, RZ, RZ, -R101 ;  /* 0x000000ffff65b224 */ /* 0x000fe200078e0a65 */
[C---:B------:R-:W-:Y:S01]  /*3b50*/  ISETP.GT.U32.AND P3, PT, R0.reuse, R59, PT ;  /* 0x0000003b0000720c */ /* 0x040fe20003f64070 */
[----:B------:R-:W-:Y:S01]  /*3b60*/  IMAD.MOV R8, RZ, RZ, -R8 ;  /* 0x000000ffff087224 */ /* 0x000fe200078e0a08 */
[----:B------:R-:W-:Y:S01]  /*3b70*/  ISETP.GT.U32.AND P2, PT, R0, R65, PT ;  /* 0x000000410000720c */ /* 0x000fe20003f44070 */
[----:B------:R-:W-:Y:S01]  /*3b80*/  @!P0 IMAD.MOV R103, RZ, RZ, -R103 ;  /* 0x000000ffff678224 */ /* 0x000fe200078e0a67 */
[----:B------:R-:W-:Y:S01]  /*3b90*/  SEL R58, R4, R11, !P4 ;  /* 0x0000000b043a7207 */ /* 0x000fe20006000000 */
[----:B------:R-:W-:Y:S01]  /*3ba0*/  IMAD R63, R0, R54, R63 ;  /* 0x00000036003f7224 */ /* 0x000fe200078e023f */
[----:B------:R-:W-:Y:S01]  /*3bb0*/  SEL R54, R4, R9, !P4 ;  /* 0x0000000904367207 */ /* 0x000fe20006000000 */
[----:B------:R-:W-:Y:S01]  /*3bc0*/  IMAD R67, R0, R8, R67 ;  /* 0x0000000800437224 */ /* 0x000fe200078e0243 */
[C---:B------:R-:W-:Y:S01]  /*3bd0*/  SEL R8, R4.reuse, R6, !P4 ;  /* 0x0000000604087207 */ /* 0x040fe20006000000 */
[----:B------:R-:W-:Y:S01]  /*3be0*/  IMAD.U32 R3, RZ, RZ, UR4 ;  /* 0x00000004ff037e24 */ /* 0x000fe2000f8e00ff */
[C---:B------:R-:W-:Y:S01]  /*3bf0*/  SEL R12, R4.reuse, R12, !P4 ;  /* 0x0000000c040c7207 */ /* 0x040fe20006000000 */
[--C-:B------:R-:W-:Y:S01]  /*3c00*/  @!P6 IMAD.IADD R57, R57, 0x1, -R0.reuse ;  /* 0x000000013939e824 */ /* 0x100fe200078e0a00 */
[C---:B------:R-:W-:Y:S01]  /*3c10*/  SEL R60, R4.reuse, R13, !P4 ;  /* 0x0000000d043c7207 */ /* 0x040fe20006000000 */
[--C-:B------:R-:W-:Y:S01]  /*3c20*/  @!P3 IMAD.IADD R59, R59, 0x1, -R0.reuse ;  /* 0x000000013b3bb824 */ /* 0x100fe200078e0a00 */
[C---:B------:R-:W-:Y:S01]  /*3c30*/  SEL R14, R4.reuse, R14, !P4 ;  /* 0x0000000e040e7207 */ /* 0x040fe20006000000 */
[----:B------:R-:W-:Y:S01]  /*3c40*/  @!P2 IMAD.IADD R65, R65, 0x1, -R0 ;  /* 0x000000014141a824 */ /* 0x000fe200078e0a00 */
[----:B------:R-:W-:-:S02]  /*3c50*/  SEL R62, R4, R15, !P4 ;  /* 0x0000000f043e7207 */ /* 0x000fc40006000000 */
[C---:B------:R-:W-:Y:S02]  /*3c60*/  SEL R18, R4.reuse, R18, !P4 ;  /* 0x0000001204127207 */ /* 0x040fe40006000000 */
[C---:B------:R-:W-:Y:S02]  /*3c70*/  SEL R64, R4.reuse, R19, !P4 ;  /* 0x0000001304407207 */ /* 0x040fe40006000000 */
[C---:B------:R-:W-:Y:S02]  /*3c80*/  SEL R20, R4.reuse, R20, !P4 ;  /* 0x0000001404147207 */ /* 0x040fe40006000000 */
[C---:B------:R-:W-:Y:S02]  /*3c90*/  SEL R66, R4.reuse, R21, !P4 ;  /* 0x0000001504427207 */ /* 0x040fe40006000000 */
[C---:B------:R-:W-:Y:S02]  /*3ca0*/  SEL R22, R4.reuse, R22, !P4 ;  /* 0x0000001604167207 */ /* 0x040fe40006000000 */
        /* <DEDUP_REMOVED lines=16> */
[----:B------:R-:W-:Y:S01]  /*3db0*/  SEL R84, R4, R39, !P4 ;  /* 0x0000002704547207 */ /* 0x000fe20006000000 */
[----:B------:R-:W-:Y:S01]  /*3dc0*/  IMAD R39, R68, UR6, RZ ;  /* 0x0000000644277c24 */ /* 0x000fe2000f8e02ff */
[C---:B------:R-:W-:Y:S01]  /*3dd0*/  SEL R40, R4.reuse, R40, !P4 ;  /* 0x0000002804287207 */ /* 0x040fe20006000000 */
[----:B------:R-:W-:Y:S01]  /*3de0*/  ULDC UR6, c[0x0][0x230] ;  /* 0x00008c0000067ab9 */ /* 0x000fe20000000800 */
[----:B------:R-:W-:Y:S01]  /*3df0*/  SEL R86, R4, R41, !P4 ;  /* 0x0000002904567207 */ /* 0x000fe20006000000 */
[----:B------:R-:W-:Y:S01]  /*3e00*/  IMAD R41, R24, UR8, RZ ;  /* 0x0000000818297c24 */ /* 0x000fe2000f8e02ff */
[----:B------:R-:W-:-:S02]  /*3e10*/  SEL R42, R4, R42, !P4 ;  /* 0x0000002a042a7207 */ /* 0x000fc40006000000 */
[----:B------:R-:W-:Y:S01]  /*3e20*/  SEL R88, R4, R43, !P4 ;  /* 0x0000002b04587207 */ /* 0x000fe20006000000 */
[----:B------:R-:W-:Y:S01]  /*3e30*/  IMAD R43, R70, UR9, RZ ;  /* 0x00000009462b7c24 */ /* 0x000fe2000f8e02ff */
[C---:B------:R-:W-:Y:S01]  /*3e40*/  SEL R44, R4.reuse, R44, !P4 ;  /* 0x0000002c042c7207 */ /* 0x040fe20006000000 */
[----:B------:R-:W-:Y:S01]  /*3e50*/  ULDC.64 UR8, c[0x0][0x210] ;  /* 0x0000840000087ab9 */ /* 0x000fe20000000a00 */
[----:B------:R-:W-:Y:S01]  /*3e60*/  SEL R90, R4, R45, !P4 ;  /* 0x0000002d045a7207 */ /* 0x000fe20006000000 */
[----:B------:R-:W-:Y:S01]  /*3e70*/  IMAD R45, R26, UR10, RZ ;  /* 0x0000000a1a2d7c24 */ /* 0x000fe2000f8e02ff */
[C---:B------:R-:W-:Y:S02]  /*3e80*/  SEL R46, R4.reuse, R46, !P4 ;  /* 0x0000002e042e7207 */ /* 0x040fe40006000000 */
[----:B------:R-:W-:Y:S01]  /*3e90*/  SEL R92, R4, R47, !P4 ;  /* 0x0000002f045c7207 */ /* 0x000fe20006000000 */
[----:B------:R-:W-:Y:S01]  /*3ea0*/  IMAD R47, R72, UR11, RZ ;  /* 0x0000000b482f7c24 */ /* 0x000fe2000f8e02ff */
[----:B------:R-:W-:-:S02]  /*3eb0*/  SEL R48, R4, R48, !P4 ;  /* 0x0000003004307207 */ /* 0x000fc40006000000 */
[----:B------:R-:W-:Y:S01]  /*3ec0*/  SEL R94, R4, R49, !P4 ;  /* 0x00000031045e7207 */ /* 0x000fe20006000000 */
[----:B------:R-:W-:Y:S01]  /*3ed0*/  IMAD R49, R28, UR12, RZ ;  /* 0x0000000c1c317c24 */ /* 0x000fe2000f8e02ff */
[C---:B------:R-:W-:Y:S02]  /*3ee0*/  SEL R50, R4.reuse, R50, !P4 ;  /* 0x0000003204327207 */ /* 0x040fe40006000000 */
[----:B------:R-:W-:Y:S01]  /*3ef0*/  SEL R96, R4, R51, !P4 ;  /* 0x0000003304607207 */ /* 0x000fe20006000000 */
[----:B------:R-:W-:Y:S01]  /*3f00*/  IMAD R51, R74, UR13, RZ ;  /* 0x0000000d4a337c24 */ /* 0x000fe2000f8e02ff */
[C---:B------:R-:W-:Y:S02]  /*3f10*/  SEL R52, R4.reuse, R52, !P4 ;  /* 0x0000003404347207 */ /* 0x040fe40006000000 */
[----:B------:R-:W-:Y:S01]  /*3f20*/  SEL R98, R4, R53, !P4 ;  /* 0x0000003504627207 */ /* 0x000fe20006000000 */
[----:B------:R-:W-:Y:S01]  /*3f30*/  IMAD R53, R30, UR14, RZ ;  /* 0x0000000e1e357c24 */ /* 0x000fe2000f8e02ff */
        /* <DEDUP_REMOVED lines=28> */
[C---:B------:R-:W-:Y:S01]  /*4100*/  SEL R129, R4.reuse, R99, !P4 ;  /* 0x0000006304817207 */ /* 0x040fe20006000000 */
[----:B------:R-:W-:Y:S01]  /*4110*/  IMAD R107, R107, UR41, RZ ;  /* 0x000000296b6b7c24 */ /* 0x000fe2000f8e02ff */
[----:B------:R-:W-:Y:S01]  /*4120*/  SEL R131, R4, R101, !P4 ;  /* 0x0000006504837207 */ /* 0x000fe20006000000 */
[----:B------:R-:W-:Y:S01]  /*4130*/  IMAD R99, R98, UR37, RZ ;  /* 0x0000002562637c24 */ /* 0x000fe2000f8e02ff */
[----:B------:R-:W-:Y:S01]  /*4140*/  SEL R133, R4, R103, !P4 ;  /* 0x0000006704857207 */ /* 0x000fe20006000000 */
[----:B------:R-:W-:Y:S01]  /*4150*/  IMAD R103, R102, UR39, RZ ;  /* 0x0000002766677c24 */ /* 0x000fe2000f8e02ff */
[----:B------:R-:W-:Y:S01]  /*4160*/  SEL R9, R4, R5, !P4 ;  /* 0x0000000504097207 */ /* 0x000fe20006000000 */
[----:B------:R-:W-:Y:S01]  /*4170*/  IMAD R109, R109, UR42, RZ ;  /* 0x0000002a6d6d7c24 */ /* 0x000fe2000f8e02ff */
[C---:B------:R-:W-:Y:S01]  /*4180*/  ISETP.GT.U32.AND P4, PT, R0.reuse, R63, PT ;  /* 0x0000003f0000720c */ /* 0x040fe20003f84070 */
[----:B------:R-:W-:Y:S01]  /*4190*/  IMAD R115, R115, UR45, RZ ;  /* 0x0000002d73737c24 */ /* 0x000fe2000f8e02ff */
[-C--:B------:R-:W-:Y:S01]  /*41a0*/  @!P1 IADD3 R17, R17, -R0.reuse, RZ ;  /* 0x8000000011119210 */ /* 0x080fe20007ffe0ff */
[----:B------:R-:W-:Y:S01]  /*41b0*/  IMAD R140, R9, UR55, RZ ;  /* 0x00000037098c7c24 */ /* 0x000fe2000f8e02ff */
[C---:B------:R-:W-:Y:S01]  /*41c0*/  ISETP.GT.U32.AND P1, PT, R0.reuse, R61, PT ;  /* 0x0000003d0000720c */ /* 0x040fe20003f24070 */
[----:B------:R-:W-:Y:S01]  /*41d0*/  IMAD R119, R119, UR47, RZ ;  /* 0x0000002f77777c24 */ /* 0x000fe2000f8e02ff */
[----:B------:R-:W-:Y:S01]  /*41e0*/  ISETP.GT.U32.AND P0, PT, R0, R67, PT ;  /* 0x000000430000720c */ /* 0x000fe20003f04070 */
[----:B------:R-:W-:Y:S01]  /*41f0*/  IMAD R101, R100, UR38, RZ ;  /* 0x0000002664657c24 */ /* 0x000fe2000f8e02ff */
[C---:B------:R-:W-:Y:S01]  /*4200*/  ISETP.GT.U32.AND P3, PT, R0.reuse, R55, PT ;  /* 0x000000370000720c */ /* 0x040fe20003f64070 */
[----:B------:R-:W-:Y:S01]  /*4210*/  IMAD R105, R105, UR40, RZ ;  /* 0x0000002869697c24 */ /* 0x000fe2000f8e02ff */
[C---:B------:R-:W-:Y:S01]  /*4220*/  ISETP.GT.U32.AND P2, PT, R0.reuse, R57, PT ;  /* 0x000000390000720c */ /* 0x040fe20003f44070 */
[----:B------:R-:W-:Y:S01]  /*4230*/  IMAD R111, R111, UR43, RZ ;  /* 0x0000002b6f6f7c24 */ /* 0x000fe2000f8e02ff */
[----:B------:R-:W-:Y:S01]  /*4240*/  ISETP.GE.AND P6, PT, R247, UR5, PT ;  /* 0x00000005f7007c0c */ /* 0x000fe2000bfc6270 */
[--C-:B------:R-:W-:Y:S01]  /*4250*/  @!P4 IMAD.IADD R63, R63, 0x1, -R0.reuse ;  /* 0x000000013f3fc824 */ /* 0x100fe200078e0a00 */
[----:B------:R-:W-:Y:S01]  /*4260*/  ISETP.GT.U32.AND P4, PT, R0, R59, PT ;  /* 0x0000003b0000720c */ /* 0x000fe20003f84070 */
[----:B------:R-:W-:Y:S01]  /*4270*/  ULDC.64 UR4, c[0x0][0x218] ;  /* 0x0000860000047ab9 */ /* 0x000fe20000000a00 */
[----:B------:R-:W-:Y:S01]  /*4280*/  SEL R3, R3, RZ, !P6 ;  /* 0x000000ff03037207 */ /* 0x000fe20007000000 */
[----:B------:R-:W-:Y:S01]  /*4290*/  IMAD R121, R121, UR48, RZ ;  /* 0x0000003079797c24 */ /* 0x000fe2000f8e02ff */
[----:B------:R-:W-:Y:S01]  /*42a0*/  @!P1 IADD3 R61, R61, -R0, RZ ;  /* 0x800000003d3d9210 */ /* 0x000fe20007ffe0ff */
[--C-:B------:R-:W-:Y:S01]  /*42b0*/  @!P0 IMAD.IADD R67, R67, 0x1, -R0.reuse ;  /* 0x0000000143438824 */ /* 0x100fe200078e0a00 */
[----:B------:R-:W-:Y:S01]  /*42c0*/  ISETP.GE.AND P1, PT, R114, RZ, PT ;  /* 0x000000ff7200720c */ /* 0x000fe20003f26270 */
[--C-:B------:R-:W-:Y:S01]  /*42d0*/  @!P3 IMAD.IADD R55, R55, 0x1, -R0.reuse ;  /* 0x000000013737b824 */ /* 0x100fe200078e0a00 */
[C---:B------:R-:W-:Y:S01]  /*42e0*/  ISETP.GT.U32.AND P6, PT, R0.reuse, R65, PT ;  /* 0x000000410000720c */ /* 0x040fe20003fc4070 */
[--C-:B------:R-:W-:Y:S01]  /*42f0*/  @!P2 IMAD.IADD R57, R57, 0x1, -R0.reuse ;  /* 0x000000013939a824 */ /* 0x100fe200078e0a00 */
[C---:B------:R-:W-:Y:S01]  /*4300*/  ISETP.GT.U32.AND P3, PT, R0.reuse, R67, PT ;  /* 0x000000430000720c */ /* 0x040fe20003f64070 */
[----:B------:R-:W-:Y:S01]  /*4310*/  IMAD R127, R127, UR51, RZ ;  /* 0x000000337f7f7c24 */ /* 0x000fe2000f8e02ff */
[----:B------:R-:W-:Y:S01]  /*4320*/  ISETP.GT.U32.AND P5, PT, R0, R63, PT ;  /* 0x0000003f0000720c */ /* 0x000fe20003fa4070 */
[--C-:B------:R-:W-:Y:S01]  /*4330*/  @!P4 IMAD.IADD R59, R59, 0x1, -R0.reuse ;  /* 0x000000013b3bc824 */ /* 0x100fe200078e0a00 */
[----:B------:R-:W-:Y:S01]  /*4340*/  ISETP.GE.AND P2, PT, R118, RZ, PT ;  /* 0x000000ff7600720c */ /* 0x000fe20003f46270 */
[----:B------:R-:W-:Y:S01]  /*4350*/  IMAD R131, R131, UR53, RZ ;  /* 0x0000003583837c24 */ /* 0x000fe2000f8e02ff */
[----:B------:R-:W-:Y:S01]  /*4360*/  ISETP.GE.AND P4, PT, R116, RZ, PT ;  /* 0x000000ff7400720c */ /* 0x000fe20003f86270 */
[----:B------:R-:W-:Y:S01]  /*4370*/  IMAD R113, R113, UR44, RZ ;  /* 0x0000002c71717c24 */ /* 0x000fe2000f8e02ff */
[----:B------:R-:W-:Y:S01]  /*4380*/  ISETP.NE.U32.AND P0, PT, R3, RZ, PT ;  /* 0x000000ff0300720c */ /* 0x000fe20003f05070 */
[----:B------:R-:W-:Y:S01]  /*4390*/  @!P1 IMAD.MOV R57, RZ, RZ, -R57 ;  /* 0x000000ffff399224 */ /* 0x000fe200078e0a39 */
[----:B------:R-:W-:Y:S01]  /*43a0*/  ISETP.GE.AND P1, PT, R104, RZ, PT ;  /* 0x000000ff6800720c */ /* 0x000fe20003f26270 */
[--C-:B------:R-:W-:Y:S01]  /*43b0*/  @!P6 IMAD.IADD R65, R65, 0x1, -R0.reuse ;  /* 0x000000014141e824 */ /* 0x100fe200078e0a00 */
[----:B------:R-:W-:Y:S01]  /*43c0*/  LEA R134, P6, R245, UR4, 0x2 ;  /* 0x00000004f5867c11 */ /* 0x000fe2000f8c10ff */
[--C-:B------:R-:W-:Y:S01]  /*43d0*/  @!P3 IMAD.IADD R67, R67, 0x1, -R0.reuse ;  /* 0x000000014343b824 */ /* 0x100fe200078e0a00 */
[----:B------:R-:W-:Y:S01]  /*43e0*/  ISETP.GE.AND P3, PT, R110, RZ, PT ;  /* 0x000000ff6e00720c */ /* 0x000fe20003f66270 */
[----:B------:R-:W-:Y:S01]  /*43f0*/  @!P5 IMAD.IADD R63, R63, 0x1, -R0 ;  /* 0x000000013f3fd824 */ /* 0x000fe200078e0a00 */
[----:B------:R-:W-:Y:S01]  /*4400*/  ISETP.GE.AND P5, PT, R112, RZ, PT ;  /* 0x000000ff7000720c */ /* 0x000fe20003fa6270 */
[----:B------:R-:W-:Y:S01]  /*4410*/  ULDC UR4, c[0x0][0x240] ;  /* 0x0000900000047ab9 */ /* 0x000fe20000000800 */
[----:B------:R-:W-:Y:S01]  /*4420*/  @!P2 IADD3 R17, -R17, RZ, RZ ;  /* 0x000000ff1111a210 */ /* 0x000fe20007ffe1ff */
[----:B------:R-:W-:Y:S01]  /*4430*/  IMAD R10, R69, UR4, RZ ;  /* 0x00000004450a7c24 */ /* 0x000fe2000f8e02ff */
[----:B------:R-:W-:Y:S01]  /*4440*/  ISETP.GE.AND P2, PT, R108, RZ, PT ;  /* 0x000000ff6c00720c */ /* 0x000fe20003f46270 */
[----:B------:R-:W-:Y:S01]  /*4450*/  @!P4 IMAD.MOV R55, RZ, RZ, -R55 ;  /* 0x000000ffff37c224 */ /* 0x000fe200078e0a37 */
[----:B------:R-:W-:Y:S01]  /*4460*/  ISETP.GE.AND P4, PT, R106, RZ, PT ;  /* 0x000000ff6a00720c */ /* 0x000fe20003f86270 */
[----:B------:R-:W-:Y:S01]  /*4470*/  @!P1 IMAD.MOV R67, RZ, RZ, -R67 ;  /* 0x000000ffff439224 */ /* 0x000fe200078e0a43 */
[----:B------:R-:W-:Y:S01]  /*4480*/  LEA.HI.X.SX32 R135, R245, UR5, 0x2, P6 ;  /* 0x00000005f5877c11 */ /* 0x000fe2000b0f16ff */
[----:B------:R-:W-:Y:S01]  /*4490*/  IMAD R11, R8, UR4, RZ ;  /* 0x00000004080b7c24 */ /* 0x000fe2000f8e02ff */
[-C--:B------:R-:W-:Y:S01]  /*44a0*/  LEA R8, P1, R10, R134.reuse, 0x2 ;  /* 0x000000860a087211 */ /* 0x080fe200078210ff */
[----:B------:R-:W-:Y:S01]  /*44b0*/  IMAD R13, R16, UR4, RZ ;  /* 0x00000004100d7c24 */ /* 0x000fe2000f8e02ff */
[----:B------:R-:W-:Y:S01]  /*44c0*/  @!P3 IADD3 R61, -R61, RZ, RZ ;  /* 0x000000ff3d3db210 */ /* 0x000fe20007ffe1ff */
[----:B------:R-:W-:Y:S01]  /*44d0*/  IMAD R19, R58, UR4, RZ ;  /* 0x000000043a137c24 */ /* 0x000fe2000f8e02ff */
[-C--:B------:R-:W-:Y:S01]  /*44e0*/  LEA.HI.X.SX32 R9, R10, R135.reuse, 0x2, P1 ;  /* 0x000000870a097211 */ /* 0x080fe200008f16ff */
[----:B------:R-:W-:Y:S01]  /*44f0*/  IMAD R23, R60, UR4, RZ ;  /* 0x000000043c177c24 */ /* 0x000fe2000f8e02ff */
[----:B------:R-:W-:Y:S01]  /*4500*/  LEA R10, P3, R11, R134, 0x2 ;  /* 0x000000860b0a7211 */ /* 0x000fe200078610ff */
[----:B------:R-:W-:Y:S01]  /*4510*/  @!P5 IMAD.MOV R59, RZ, RZ, -R59 ;  /* 0x000000ffff3bd224 */ /* 0x000fe200078e0a3b */
[----:B------:R-:W-:Y:S01]  /*4520*/  ISETP.NE.AND P5, PT, R2, RZ, PT ;  /* 0x000000ff0200720c */ /* 0x000fe20003fa5270 */
[----:B------:R-:W-:Y:S01]  /*4530*/  @!P2 IMAD.MOV R63, RZ, RZ, -R63 ;  /* 0x000000ffff3fa224 */ /* 0x000fe200078e0a3f */
[----:B------:R-:W-:Y:S01]  /*4540*/  LOP3.LUT R0, RZ, R2, RZ, 0x33, !PT ;  /* 0x00000002ff007212 */ /* 0x000fe200078e33ff */
[----:B------:R-:W-:Y:S01]  /*4550*/  ULDC UR5, c[0x0][0x240] ;  /* 0x0000900000057ab9 */ /* 0x000fe20000000800 */
[----:B------:R-:W-:Y:S01]  /*4560*/  IMAD R21, R12, UR4, RZ ;  /* 0x000000040c157c24 */ /* 0x000fe2000f8e02ff */
[-C--:B------:R-:W-:Y:S01]  /*4570*/  LEA R12, P2, R13, R134.reuse, 0x2 ;  /* 0x000000860d0c7211 */ /* 0x080fe200078410ff */
[----:B------:R-:W-:Y:S01]  /*4580*/  IMAD R15, R54, UR4, RZ ;  /* 0x00000004360f7c24 */ /* 0x000fe2000f8e02ff */
[----:B------:R-:W-:Y:S01]  /*4590*/  LEA.HI.X.SX32 R11, R11, R135, 0x2, P3 ;  /* 0x000000870b0b7211 */ /* 0x000fe200018f16ff */
[----:B------:R-:W-:Y:S01]  /*45a0*/  IMAD R25, R14, UR4, RZ ;  /* 0x000000040e197c24 */ /* 0x000fe2000f8e02ff */
[----:B------:R-:W-:Y:S01]  /*45b0*/  SEL R4, R0, R17, !P5 ;  /* 0x0000001100047207 */ /* 0x000fe20006800000 */
[----:B------:R-:W-:Y:S01]  /*45c0*/  IMAD R29, R18, UR4, RZ ;  /* 0x00000004121d7c24 */ /* 0x000fe2000f8e02ff */
[-C--:B------:R-:W-:Y:S01]  /*45d0*/  LEA R18, P6, R19, R134.reuse, 0x2 ;  /* 0x0000008613127211 */ /* 0x080fe200078c10ff */
[----:B------:R-:W-:Y:S01]  /*45e0*/  IMAD R31, R64, UR4, RZ ;  /* 0x00000004401f7c24 */ /* 0x000fe2000f8e02ff */
[----:B------:R-:W-:Y:S01]  /*45f0*/  LEA.HI.X.SX32 R13, R13, R135, 0x2, P2 ;  /* 0x000000870d0d7211 */ /* 0x000fe200010f16ff */
[----:B------:R-:W-:Y:S01]  /*4600*/  IMAD R37, R22, UR5, RZ ;  /* 0x0000000516257c24 */ /* 0x000fe2000f8e02ff */
[-C--:B------:R-:W-:Y:S01]  /*4610*/  LEA R22, P3, R23, R134.reuse, 0x2 ;  /* 0x0000008617167211 */ /* 0x080fe200078610ff */
[----:B------:R-:W-:Y:S01]  /*4620*/  @!P4 IMAD.MOV R65, RZ, RZ, -R65 ;  /* 0x000000ffff41c224 */ /* 0x000fe200078e0a41 */
[----:B------:R-:W-:Y:S01]  /*4630*/  SEL R136, R0, R61, !P5 ;  /* 0x0000003d00887207 */ /* 0x000fe20006800000 */
[----:B------:R-:W-:Y:S01]  /*4640*/  IMAD R35, R66, UR4, RZ ;  /* 0x0000000442237c24 */ /* 0x000fe2000f8e02ff */
[-C--:B------:R-:W-:Y:S01]  /*4650*/  LEA R14, P1, R15, R134.reuse, 0x2 ;  /* 0x000000860f0e7211 */ /* 0x080fe200078210ff */
[----:B------:R-:W-:Y:S01]  /*4660*/  IMAD R17, R56, UR4, RZ ;  /* 0x0000000438117c24 */ /* 0x000fe2000f8e02ff */
[-C--:B------:R-:W-:Y:S01]  /*4670*/  LEA R24, P2, R25, R134.reuse, 0x2 ;  /* 0x0000008619187211 */ /* 0x080fe200078410ff */
[----:B------:R-:W-:Y:S01]  /*4680*/  IMAD R27, R62, UR4, RZ ;  /* 0x000000043e1b7c24 */ /* 0x000fe2000f8e02ff */
[-C--:B------:R-:W-:Y:S01]  /*4690*/  LEA.HI.X.SX32 R19, R19, R135.reuse, 0x2, P6 ;  /* 0x0000008713137211 */ /* 0x080fe200030f16ff */
[----:B------:R-:W-:Y:S01]  /*46a0*/  IMAD R61, R34, UR18, RZ ;  /* 0x00000012223d7c24 */ /* 0x000fe2000f8e02ff */
[-C--:B------:R-:W-:Y:S01]  /*46b0*/  LEA R30, P6, R31, R134.reuse, 0x2 ;  /* 0x000000861f1e7211 */ /* 0x080fe200078c10ff */
[----:B------:R-:W-:Y:S01]  /*46c0*/  IMAD R33, R20, UR4, RZ ;  /* 0x0000000414217c24 */ /* 0x000fe2000f8e02ff */
[----:B------:R-:W-:Y:S01]  /*46d0*/  LEA.HI.X.SX32 R23, R23, R135, 0x2, P3 ;  /* 0x0000008717177211 */ /* 0x000fe200018f16ff */
        /* <DEDUP_REMOVED lines=11> */
[-C--:B------:R-:W-:Y:S01]  /*4790*/  LEA R34, P3, R35, R134.reuse, 0x2 ;  /* 0x0000008623227211 */ /* 0x080fe200078610ff */
[----:B------:R-:W-:Y:S01]  /*47a0*/  IMAD R117, R117, UR46, RZ ;  /* 0x0000002e75757c24 */ /* 0x000fe2000f8e02ff */
[----:B------:R-:W-:Y:S01]  /*47b0*/  SEL R0, R0, R67, !P5 ;  /* 0x0000004300007207 */ /* 0x000fe20006800000 */
[----:B------:R-:W-:Y:S01]  /*47c0*/  IMAD R67, R82, UR21, RZ ;  /* 0x0000001552437c24 */ /* 0x000fe2000f8e02ff */
[-C--:B------:R-:W-:Y:S01]  /*47d0*/  LEA R16, P4, R17, R134.reuse, 0x2 ;  /* 0x0000008611107211 */ /* 0x080fe200078810ff */
[----:B------:R-:W-:Y:S01]  /*47e0*/  IMAD R123, R123, UR49, RZ ;  /* 0x000000317b7b7c24 */ /* 0x000fe2000f8e02ff */
[-C--:B------:R-:W-:Y:S01]  /*47f0*/  LEA R20, P5, R21, R134.reuse, 0x2 ;  /* 0x0000008615147211 */ /* 0x080fe200078a10ff */
[----:B------:R-:W-:Y:S01]  /*4800*/  IMAD R133, R133, UR54, RZ ;  /* 0x0000003685857c24 */ /* 0x000fe2000f8e02ff */
[-C--:B------:R-:W-:Y:S01]  /*4810*/  LEA.HI.X.SX32 R15, R15, R135.reuse, 0x2, P1 ;  /* 0x000000870f0f7211 */ /* 0x080fe200008f16ff */
[----:B------:R-:W-:Y:S01]  /*4820*/  ULDC UR5, c[0x0][0x234] ;  /* 0x00008d0000057ab9 */ /* 0x000fe20000000800 */
[-C--:B------:R-:W-:Y:S01]  /*4830*/  LEA.HI.X.SX32 R25, R25, R135.reuse, 0x2, P2 ;  /* 0x0000008719197211 */ /* 0x080fe200010f16ff */
[----:B------:R-:W-:Y:S01]  /*4840*/  IMAD R5, R5, UR5, RZ ;  /* 0x0000000505057c24 */ /* 0x000fe2000f8e02ff */
[-C--:B------:R-:W-:Y:S01]  /*4850*/  LEA R26, P1, R27, R134.reuse, 0x2 ;  /* 0x000000861b1a7211 */ /* 0x080fe200078210ff */
[----:B------:R-:W-:Y:S01]  /*4860*/  IMAD R125, R125, UR50, RZ ;  /* 0x000000327d7d7c24 */ /* 0x000fe2000f8e02ff */
[-C--:B------:R-:W-:Y:S01]  /*4870*/  LEA R36, P2, R37, R134.reuse, 0x2 ;  /* 0x0000008625247211 */ /* 0x080fe200078410ff */
[----:B------:R-:W-:Y:S01]  /*4880*/  IMAD R129, R129, UR52, RZ ;  /* 0x0000003481817c24 */ /* 0x000fe2000f8e02ff */
[-C--:B------:R-:W-:Y:S01]  /*4890*/  LEA.HI.X.SX32 R31, R31, R135.reuse, 0x2, P6 ;  /* 0x000000871f1f7211 */ /* 0x080fe200030f16ff */
[----:B------:R-:W4:Y:S01]  /*48a0*/  S2UR UR4, SR_CgaCtaId ;  /* 0x00000000000479c3 */ /* 0x000f220000008800 */
[-C--:B------:R-:W-:Y:S01]  /*48b0*/  LEA R42, P6, R43, R134.reuse, 0x2 ;  /* 0x000000862b2a7211 */ /* 0x080fe200078c10ff */
[----:B------:R-:W-:Y:S01]  /*48c0*/  IMAD R7, R7, UR5, RZ ;  /* 0x0000000507077c24 */ /* 0x000fe2000f8e02ff */
[-C--:B------:R-:W-:Y:S01]  /*48d0*/  LEA.HI.X.SX32 R35, R35, R135.reuse, 0x2, P3 ;  /* 0x0000008723237211 */ /* 0x080fe200018f16ff */
[----:B------:R-:W-:Y:S01]  /*48e0*/  IMAD R4, R4, UR5, RZ ;  /* 0x0000000504047c24 */ /* 0x000fe2000f8e02ff */
[-C--:B------:R-:W-:Y:S01]  /*48f0*/  LEA R46, P3, R47, R134.reuse, 0x2 ;  /* 0x000000862f2e7211 */ /* 0x080fe200078610ff */
[----:B------:R-:W-:Y:S01]  /*4900*/  IMAD R3, R3, UR5, RZ ;  /* 0x0000000503037c24 */ /* 0x000fe2000f8e02ff */
[-C--:B------:R-:W-:Y:S01]  /*4910*/  LEA.HI.X.SX32 R17, R17, R135.reuse, 0x2, P4 ;  /* 0x0000008711117211 */ /* 0x080fe200020f16ff */
[----:B------:R-:W-:Y:S01]  /*4920*/  IMAD R145, R136, UR5, RZ ;  /* 0x0000000588917c24 */ /* 0x000fe2000f8e02ff */
[-C--:B------:R-:W-:Y:S01]  /*4930*/  LEA.HI.X.SX32 R21, R21, R135.reuse, 0x2, P5 ;  /* 0x0000008715157211 */ /* 0x080fe200028f16ff */
[----:B------:R-:W-:Y:S01]  /*4940*/  IMAD R6, R6, UR5, RZ ;  /* 0x0000000506067c24 */ /* 0x000fe2000f8e02ff */
[-C--:B------:R-:W-:Y:S01]  /*4950*/  LEA R28, P4, R29, R134.reuse, 0x2 ;  /* 0x000000861d1c7211 */ /* 0x080fe200078810ff */
[----:B------:R-:W-:Y:S01]  /*4960*/  IMAD R0, R0, UR5, RZ ;  /* 0x0000000500007c24 */ /* 0x000fe2000f8e02ff */
[-C--:B------:R-:W-:Y:S01]  /*4970*/  LEA R32, P5, R33, R134.reuse, 0x2 ;  /* 0x0000008621207211 */ /* 0x080fe200078a10ff */
[----:B------:R-:W-:Y:S01]  /*4980*/  STL.64 [R1+0x1308], R8 ;  /* 0x0013080801007387 */ /* 0x000fe20000100a00 */
[-C--:B------:R-:W-:Y:S01]  /*4990*/  LEA.HI.X.SX32 R27, R27, R135.reuse, 0x2, P1 ;  /* 0x000000871b1b7211 */ /* 0x080fe200008f16ff */
[----:B------:R-:W-:Y:S01]  /*49a0*/  IMAD R2, R2, UR5, RZ ;  /* 0x0000000502027c24 */ /* 0x000fe2000f8e02ff */
[-C--:B------:R-:W-:Y:S01]  /*49b0*/  LEA.HI.X.SX32 R37, R37, R135.reuse, 0x2, P2 ;  /* 0x0000008725257211 */ /* 0x080fe200010f16ff */
[----:B------:R-:W-:Y:S01]  /*49c0*/  STL.64 [R1+0x1310], R10 ;  /* 0x0013100a01007387 */ /* 0x000fe20000100a00 */
[-C--:B------:R-:W-:Y:S01]  /*49d0*/  LEA R38, P1, R39, R134.reuse, 0x2 ;  /* 0x0000008627267211 */ /* 0x080fe200078210ff */
[----:B------:R-:W-:Y:S01]  /*49e0*/  UMOV UR5, 0x400 ;  /* 0x0000040000057882 */ /* 0x000fe20000000000 */
[-C--:B------:R-:W-:Y:S01]  /*49f0*/  LEA R48, P2, R49, R134.reuse, 0x2 ;  /* 0x0000008631307211 */ /* 0x080fe200078410ff */
[----:B------:R-:W-:Y:S01]  /*4a00*/  STL.64 [R1+0x1318], R12 ;  /* 0x0013180c01007387 */ /* 0x000fe20000100a00 */
[-C--:B------:R-:W-:Y:S01]  /*4a10*/  LEA.HI.X.SX32 R43, R43, R135.reuse, 0x2, P6 ;  /* 0x000000872b2b7211 */ /* 0x080fe200030f16ff */
[----:B----4-:R-:W-:Y:S01]  /*4a20*/  ULEA UR5, UR4, UR5, 0x18 ;  /* 0x0000000504057291 */ /* 0x010fe2000f8ec03f */
[-C--:B------:R-:W-:Y:S01]  /*4a30*/  LEA R54, P6, R55, R134.reuse, 0x2 ;  /* 0x0000008637367211 */ /* 0x080fe200078c10ff */
[----:B------:R-:W-:Y:S01]  /*4a40*/  STL.64 [R1+0x1320], R14 ;  /* 0x0013200e01007387 */ /* 0x000fe20000100a00 */
[-C--:B------:R-:W-:Y:S01]  /*4a50*/  LEA.HI.X.SX32 R47, R47, R135.reuse, 0x2, P3 ;  /* 0x000000872f2f7211 */ /* 0x080fe200018f16ff */
[----:B------:R-:W-:Y:S01]  /*4a60*/  ULDC.64 UR14, c[0x0][0x208] ;  /* 0x00008200000e7ab9 */ /* 0x000fe20000000a00 */
[-C--:B------:R-:W-:Y:S01]  /*4a70*/  LEA R58, P3, R59, R134.reuse, 0x2 ;  /* 0x000000863b3a7211 */ /* 0x080fe200078610ff */
[----:B------:R-:W-:Y:S01]  /*4a80*/  STL.64 [R1+0x1328], R16 ;  /* 0x0013281001007387 */ /* 0x000fe20000100a00 */
[-C--:B------:R-:W-:Y:S01]  /*4a90*/  LEA.HI.X.SX32 R29, R29, R135.reuse, 0x2, P4 ;  /* 0x000000871d1d7211 */ /* 0x080fe200020f16ff */
[----:B------:R-:W4:Y:S01]  /*4aa0*/  LDC R245, c[0x0][0x230] ;  /* 0x00008c00fff57b82 */ /* 0x000f220000000800 */
[----:B------:R-:W-:Y:S01]  /*4ab0*/  LEA.HI.X.SX32 R33, R33, R135, 0x2, P5 ;  /* 0x0000008721217211 */ /* 0x000fe200028f16ff */
[----:B------:R-:W-:Y:S01]  /*4ac0*/  STL.64 [R1+0x1330], R18 ;  /* 0x0013301201007387 */ /* 0x000fe20000100a00 */
[----:B------:R-:W-:-:S02]  /*4ad0*/  LEA R40, P4, R41, R134, 0x2 ;  /* 0x0000008629287211 */ /* 0x000fc400078810ff */
[-C--:B------:R-:W-:Y:S01]  /*4ae0*/  LEA R44, P5, R45, R134.reuse, 0x2 ;  /* 0x000000862d2c7211 */ /* 0x080fe200078a10ff */
[----:B------:R3:W-:Y:S01]  /*4af0*/  STL.64 [R1+0x1338], R20 ;  /* 0x0013381401007387 */ /* 0x0007e20000100a00 */
[-C--:B------:R-:W-:Y:S02]  /*4b00*/  LEA.HI.X.SX32 R39, R39, R135.reuse, 0x2, P1 ;  /* 0x0000008727277211 */ /* 0x080fe400008f16ff */
[-C--:B------:R-:W-:Y:S01]  /*4b10*/  LEA.HI.X.SX32 R49, R49, R135.reuse, 0x2, P2 ;  /* 0x0000008731317211 */ /* 0x080fe200010f16ff */
[----:B------:R5:W-:Y:S01]  /*4b20*/  STL.64 [R1+0x1340], R22 ;  /* 0x0013401601007387 */ /* 0x000be20000100a00 */
[-C--:B------:R-:W-:Y:S02]  /*4b30*/  LEA R50, P1, R51, R134.reuse, 0x2 ;  /* 0x0000008633327211 */ /* 0x080fe400078210ff */
[----:B------:R-:W-:Y:S01]  /*4b40*/  LEA R60, P2, R61, R134, 0x2 ;  /* 0x000000863d3c7211 */ /* 0x000fe200078410ff */
[----:B------:R-:W-:Y:S01]  /*4b50*/  STL.64 [R1+0x1348], R24 ;  /* 0x0013481801007387 */ /* 0x000fe20000100a00 */
[----:B------:R-:W-:-:S02]  /*4b60*/  LEA.HI.X.SX32 R55, R55, R135, 0x2, P6 ;  /* 0x0000008737377211 */ /* 0x000fc400030f16ff */
[-C--:B------:R-:W-:Y:S01]  /*4b70*/  LEA R66, P6, R67, R134.reuse, 0x2 ;  /* 0x0000008643427211 */ /* 0x080fe200078c10ff */
[----:B------:R-:W-:Y:S01]  /*4b80*/  STL.64 [R1+0x1350], R26 ;  /* 0x0013501a01007387 */ /* 0x000fe20000100a00 */
[-C--:B------:R-:W-:Y:S02]  /*4b90*/  LEA.HI.X.SX32 R59, R59, R135.reuse, 0x2, P3 ;  /* 0x000000873b3b7211 */ /* 0x080fe400018f16ff */
[-C--:B------:R-:W-:Y:S01]  /*4ba0*/  LEA R70, P3, R71, R134.reuse, 0x2 ;  /* 0x0000008647467211 */ /* 0x080fe200078610ff */
[----:B------:R-:W-:Y:S01]  /*4bb0*/  STL.64 [R1+0x1358], R28 ;  /* 0x0013581c01007387 */ /* 0x000fe20000100a00 */
[-C--:B------:R-:W-:Y:S02]  /*4bc0*/  LEA.HI.X.SX32 R41, R41, R135.reuse, 0x2, P4 ;  /* 0x0000008729297211 */ /* 0x080fe400020f16ff */
[----:B------:R-:W-:Y:S01]  /*4bd0*/  LEA.HI.X.SX32 R45, R45, R135, 0x2, P5 ;  /* 0x000000872d2d7211 */ /* 0x000fe200028f16ff */
[----:B------:R-:W-:Y:S01]  /*4be0*/  STL.64 [R1+0x1360], R30 ;  /* 0x0013601e01007387 */ /* 0x000fe20000100a00 */
[----:B------:R-:W-:-:S02]  /*4bf0*/  LEA R52, P4, R53, R134, 0x2 ;  /* 0x0000008635347211 */ /* 0x000fc400078810ff */
[-C--:B------:R-:W-:Y:S01]  /*4c00*/  LEA R56, P5, R57, R134.reuse, 0x2 ;  /* 0x0000008639387211 */ /* 0x080fe200078a10ff */
[----:B------:R-:W-:Y:S01]  /*4c10*/  STL.64 [R1+0x1368], R32 ;  /* 0x0013682001007387 */ /* 0x000fe20000100a00 */
[-C--:B------:R-:W-:Y:S02]  /*4c20*/  LEA.HI.X.SX32 R51, R51, R135.reuse, 0x2, P1 ;  /* 0x0000008733337211 */ /* 0x080fe400008f16ff */
[-C--:B------:R-:W-:Y:S01]  /*4c30*/  LEA.HI.X.SX32 R61, R61, R135.reuse, 0x2, P2 ;  /* 0x000000873d3d7211 */ /* 0x080fe200010f16ff */
[----:B------:R-:W-:Y:S01]  /*4c40*/  STL.64 [R1+0x1370], R34 ;  /* 0x0013702201007387 */ /* 0x000fe20000100a00 */
        /* <DEDUP_REMOVED lines=43> */
[-C--:B-1----:R-:W-:Y:S01]  /*4f00*/  LEA R106, P3, R107, R134.reuse, 0x2 ;  /* 0x000000866b6a7211 */ /* 0x082fe200078610ff */
        /* <DEDUP_REMOVED lines=23> */
[-C--:B--2---:R-:W-:Y:S01]  /*5080*/  LEA R104, P5, R105, R134.reuse, 0x2 ;  /* 0x0000008669687211 */ /* 0x084fe200078a10ff */
[----:B------:R-:W-:Y:S01]  /*5090*/  STL.64 [R1+0x1428], R80 ;  /* 0x0014285001007387 */ /* 0x000fe20000100a00 */
[-C--:B------:R-:W-:Y:S02]  /*50a0*/  LEA.HI.X.SX32 R99, R99, R135.reuse, 0x2, P1 ;  /* 0x0000008763637211 */ /* 0x080fe400008f16ff */
[-C--:B------:R-:W-:Y:S01]  /*50b0*/  LEA.HI.X.SX32 R109, R109, R135.reuse, 0x2, P2 ;  /* 0x000000876d6d7211 */ /* 0x080fe200010f16ff */
[----:B------:R-:W-:Y:S01]  /*50c0*/  STL.64 [R1+0x1430], R82 ;  /* 0x0014305201007387 */ /* 0x000fe20000100a00 */
[-C--:B------:R-:W-:Y:S02]  /*50d0*/  LEA R110, P1, R111, R134.reuse, 0x2 ;  /* 0x000000866f6e7211 */ /* 0x080fe400078210ff */
[----:B------:R-:W-:Y:S02]  /*50e0*/  LEA R120, P2, R121, R134, 0x2 ;  /* 0x0000008679787211 */ /* 0x000fe400078410ff */
[----:B------:R-:W-:-:S02]  /*50f0*/  LEA.HI.X.SX32 R115, R115, R135, 0x2, P6 ;  /* 0x0000008773737211 */ /* 0x000fc400030f16ff */
[-C--:B------:R-:W-:Y:S02]  /*5100*/  LEA R126, P6, R127, R134.reuse, 0x2 ;  /* 0x000000867f7e7211 */ /* 0x080fe400078c10ff */
[-C--:B------:R-:W-:Y:S02]  /*5110*/  LEA.HI.X.SX32 R119, R119, R135.reuse, 0x2, P3 ;  /* 0x0000008777777211 */ /* 0x080fe400018f16ff */
[-C--:B------:R-:W-:Y:S02]  /*5120*/  LEA R130, P3, R131, R134.reuse, 0x2 ;  /* 0x0000008683827211 */ /* 0x080fe400078610ff */
[-C--:B------:R-:W-:Y:S02]  /*5130*/  LEA.HI.X.SX32 R101, R101, R135.reuse, 0x2, P4 ;  /* 0x0000008765657211 */ /* 0x080fe400020f16ff */
[----:B------:R-:W-:Y:S02]  /*5140*/  LEA.HI.X.SX32 R105, R105, R135, 0x2, P5 ;  /* 0x0000008769697211 */ /* 0x000fe400028f16ff */
[----:B------:R-:W-:-:S02]  /*5150*/  LEA R112, P4, R113, R134, 0x2 ;  /* 0x0000008671707211 */ /* 0x000fc400078810ff */
[-C--:B------:R-:W-:Y:S02]  /*5160*/  LEA R116, P5, R117, R134.reuse, 0x2 ;  /* 0x0000008675747211 */ /* 0x080fe400078a10ff */
[-C--:B------:R-:W-:Y:S02]  /*5170*/  LEA.HI.X.SX32 R111, R111, R135.reuse, 0x2, P1 ;  /* 0x000000876f6f7211 */ /* 0x080fe400008f16ff */
[-C--:B------:R-:W-:Y:S02]  /*5180*/  LEA.HI.X.SX32 R121, R121, R135.reuse, 0x2, P2 ;  /* 0x0000008779797211 */ /* 0x080fe400010f16ff */
[-C--:B------:R-:W-:Y:S02]  /*5190*/  LEA R122, P1, R123, R134.reuse, 0x2 ;  /* 0x000000867b7a7211 */ /* 0x080fe400078210ff */
[----:B------:R-:W-:Y:S02]  /*51a0*/  LEA R132, P2, R133, R134, 0x2 ;  /* 0x0000008685847211 */ /* 0x000fe400078410ff */
[----:B------:R-:W-:-:S02]  /*51b0*/  LEA.HI.X.SX32 R127, R127, R135, 0x2, P6 ;  /* 0x000000877f7f7211 */ /* 0x000fc400030f16ff */
[-C--:B------:R-:W-:Y:S02]  /*51c0*/  LEA.HI.X.SX32 R131, R131, R135.reuse, 0x2, P3 ;  /* 0x0000008783837211 */ /* 0x080fe400018f16ff */
[----:B------:R-:W-:Y:S02]  /*51d0*/  ISETP.GE.U32.AND P6, PT, R138, 0x7fffffdc, PT ;  /* 0x7fffffdc8a00780c */ /* 0x000fe40003fc6070 */
[----:B------:R-:W-:Y:S02]  /*51e0*/  LEA R138, P3, R5, UR8, 0x2 ;  /* 0x00000008058a7c11 */ /* 0x000fe4000f8610ff */
[-C--:B------:R-:W-:Y:S02]  /*51f0*/  LEA.HI.X.SX32 R113, R113, R135.reuse, 0x2, P4 ;  /* 0x0000008771717211 */ /* 0x080fe400020f16ff */
[----:B------:R-:W-:Y:S02]  /*5200*/  LEA.HI.X.SX32 R117, R117, R135, 0x2, P5 ;  /* 0x0000008775757211 */ /* 0x000fe400028f16ff */
[----:B------:R-:W-:-:S02]  /*5210*/  LEA R124, P4, R125, R134, 0x2 ;  /* 0x000000867d7c7211 */ /* 0x000fc400078810ff */
[-C--:B------:R-:W-:Y:S02]  /*5220*/  LEA R128, P5, R129, R134.reuse, 0x2 ;  /* 0x0000008681807211 */ /* 0x080fe400078a10ff */
[-C--:B------:R-:W-:Y:S02]  /*5230*/  LEA.HI.X.SX32 R123, R123, R135.reuse, 0x2, P1 ;  /* 0x000000877b7b7211 */ /* 0x080fe400008f16ff */
[----:B------:R-:W-:Y:S02]  /*5240*/  LEA.HI.X.SX32 R133, R133, R135, 0x2, P2 ;  /* 0x0000008785857211 */ /* 0x000fe400010f16ff */
[----:B------:R-:W-:Y:S02]  /*5250*/  LEA R134, P1, R140, R134, 0x2 ;  /* 0x000000868c867211 */ /* 0x000fe400078210ff */
[----:B------:R-:W-:Y:S02]  /*5260*/  ISETP.GE.U32.AND P2, PT, R139, 0x7fffffd8, PT ;  /* 0x7fffffd88b00780c */ /* 0x000fe40003f46070 */
[----:B------:R-:W-:Y:S01]  /*5270*/  LEA.HI.X.SX32 R139, R5, UR9, 0x2, P3 ;  /* 0x00000009058b7c11 */ /* 0x000fe200098f16ff */
[----:B------:R-:W-:Y:S01]  /*5280*/  IMAD.SHL.U32 R5, R244, 0x8, RZ ;  /* 0x00000008f4057824 */ /* 0x000fe200078e00ff */
[----:B------:R-:W-:-:S02]  /*5290*/  LEA R142, P3, R7, UR8, 0x2 ;  /* 0x00000008078e7c11 */ /* 0x000fc4000f8610ff */
[-C--:B------:R-:W-:Y:S01]  /*52a0*/  LEA.HI.X.SX32 R125, R125, R135.reuse, 0x2, P4 ;  /* 0x000000877d7d7211 */ /* 0x080fe200020f16ff */
[--C-:B---3--:R-:W-:Y:S01]  /*52b0*/  IMAD.WIDE R20, R5, 0x4, R138.reuse ;  /* 0x0000000405147825 */ /* 0x108fe200078e028a */
[-C--:B------:R-:W-:Y:S02]  /*52c0*/  LEA.HI.X.SX32 R129, R129, R135.reuse, 0x2, P5 ;  /* 0x0000008781817211 */ /* 0x080fe400028f16ff */
[----:B------:R-:W-:Y:S01]  /*52d0*/  LEA.HI.X.SX32 R135, R140, R135, 0x2, P1 ;  /* 0x000000878c877211 */ /* 0x000fe200008f16ff */
[--C-:B------:R-:W-:Y:S01]  /*52e0*/  IMAD.WIDE R182, R194, 0x4, R138.reuse ;  /* 0x00000004c2b67825 */ /* 0x100fe200078e028a */
[----:B------:R-:W-:Y:S02]  /*52f0*/  LEA R136, P1, R4, UR8, 0x2 ;  /* 0x0000000804887c11 */ /* 0x000fe4000f8210ff */
[----:B------:R-:W-:Y:S01]  /*5300*/  LEA.HI.X.SX32 R143, R7, UR9, 0x2, P3 ;  /* 0x00000009078f7c11 */ /* 0x000fe200098f16ff */
[----:B------:R-:W-:Y:S01]  /*5310*/  IMAD.WIDE R198, R210, 0x4, R138 ;  /* 0x00000004d2c67825 */ /* 0x000fe200078e028a */
[----:B------:R-:W-:Y:S01]  /*5320*/  LEA R146, P3, R3, UR8, 0x2 ;  /* 0x0000000803927c11 */ /* 0x000fe2000f8610ff */
[----:B------:R-:W1:Y:S01]  /*5330*/  LDC R7, c[0x0][0x230] ;  /* 0x00008c00ff077b82 */ /* 0x000e620000000800 */
[----:B------:R-:W-:Y:S01]  /*5340*/  ISETP.GE.U32.AND P5, PT, R137, 0x7fffffe0, PT ;  /* 0x7fffffe08900780c */ /* 0x000fe20003fa6070 */
[----:B------:R-:W-:Y:S01]  /*5350*/  IMAD.WIDE R16, R5, 0x4, R142 ;  /* 0x0000000405107825 */ /* 0x000fe200078e028e */
[----:B------:R-:W-:-:S02]  /*5360*/  LEA.HI.X.SX32 R137, R4, UR9, 0x2, P1 ;  /* 0x0000000904897c11 */ /* 0x000fc400088f16ff */
[----:B------:R-:W-:Y:S01]  /*5370*/  LEA R140, P1, R6, UR8, 0x2 ;  /* 0x00000008068c7c11 */ /* 0x000fe2000f8210ff */
[----:B------:R-:W-:Y:S01]  /*5380*/  VIADD R4, R147, 0xfffffff3 ;  /* 0xfffffff393047836 */ /* 0x000fe20000000000 */
[----:B------:R-:W-:Y:S01]  /*5390*/  LEA.HI.X.SX32 R147, R3, UR9, 0x2, P3 ;  /* 0x0000000903937c11 */ /* 0x000fe200098f16ff */
[C---:B-----5:R-:W-:Y:S01]  /*53a0*/  IMAD.WIDE R22, R5.reuse, 0x4, R136 ;  /* 0x0000000405167825 */ /* 0x060fe200078e0288 */
[----:B------:R-:W-:Y:S02]  /*53b0*/  LEA R150, P3, R0, UR8, 0x2 ;  /* 0x0000000800967c11 */ /* 0x000fe4000f8610ff */
[----:B------:R-:W-:Y:S01]  /*53c0*/  LEA.HI.X.SX32 R141, R6, UR9, 0x2, P1 ;  /* 0x00000009068d7c11 */ /* 0x000fe200088f16ff */
[----:B------:R-:W-:Y:S01]  /*53d0*/  IMAD.WIDE R12, R5, 0x4, R146 ;  /* 0x00000004050c7825 */ /* 0x000fe200078e0292 */
[----:B------:R-:W-:Y:S01]  /*53e0*/  LEA.HI.X.SX32 R151, R0, UR9, 0x2, P3 ;  /* 0x0000000900977c11 */ /* 0x000fe200098f16ff */
[----:B------:R-:W2:Y:S01]  /*53f0*/  LDC R6, c[0x0][0x230] ;  /* 0x00008c00ff067b82 */ /* 0x000ea20000000800 */
[----:B------:R-:W-:Y:S01]  /*5400*/  LEA R144, P1, R145, UR8, 0x2 ;  /* 0x0000000891907c11 */ /* 0x000fe2000f8210ff */
[----:B------:R-:W-:Y:S01]  /*5410*/  VIADD R0, R152, 0xffffffeb ;  /* 0xffffffeb98007836 */ /* 0x000fe20000000000 */
[----:B------:R-:W-:Y:S01]  /*5420*/  IADD3 R3, R149, -0x11, RZ ;  /* 0xffffffef95037810 */ /* 0x000fe20007ffe0ff */
[----:B------:R-:W-:Y:S01]  /*5430*/  IMAD.WIDE R18, R5, 0x4, R140 ;  /* 0x0000000405127825 */ /* 0x000fe200078e028c */
[----:B------:R-:W-:-:S02]  /*5440*/  LEA.HI.X.SX32 R145, R145, UR9, 0x2, P1 ;  /* 0x0000000991917c11 */ /* 0x000fc400088f16ff */
[----:B------:R-:W-:Y:S01]  /*5450*/  LEA R148, P1, R2, UR8, 0x2 ;  /* 0x0000000802947c11 */ /* 0x000fe2000f8210ff */
[----:B------:R-:W3:Y:S01]  /*5460*/  LDC R152, c[0x0][0x230] ;  /* 0x00008c00ff987b82 */ /* 0x000ee20000000800 */
[----:B------:R-:W-:Y:S01]  /*5470*/  ISETP.GE.U32.AND P4, PT, R0, 0x7fffffcc, PT ;  /* 0x7fffffcc0000780c */ /* 0x000fe20003f86070 */
[----:B------:R-:W-:Y:S01]  /*5480*/  IMAD.SHL.U32 R0, R247, 0x4, RZ ;  /* 0x00000004f7007824 */ /* 0x000fe200078e00ff */
[----:B------:R-:W-:Y:S01]  /*5490*/  LEA.HI.X.SX32 R149, R2, UR9, 0x2, P1 ;  /* 0x0000000902957c11 */ /* 0x000fe200088f16ff */
[----:B------:R-:W-:Y:S01]  /*54a0*/  IMAD.WIDE R14, R5, 0x4, R144 ;  /* 0x00000004050e7825 */ /* 0x000fe200078e0290 */
[----:B------:R-:W-:Y:S01]  /*54b0*/  ISETP.GE.U32.AND P3, PT, R3, 0x7fffffd0, PT ;  /* 0x7fffffd00300780c */ /* 0x000fe20003f66070 */
[----:B------:R-:W-:Y:S01]  /*54c0*/  ULDC.64 UR8, c[0x0][0x238] ;  /* 0x00008e0000087ab9 */ /* 0x000fe20000000a00 */
[----:B------:R-:W-:Y:S01]  /*54d0*/  ISETP.GE.U32.AND P1, PT, R4, 0x7fffffd4, PT ;  /* 0x7fffffd40400780c */ /* 0x000fe20003f26070 */
[----:B------:R-:W-:Y:S01]  /*54e0*/  VIADD R2, R0, UR5 ;  /* 0x0000000500027c36 */ /* 0x000fe20008000000 */
[----:B------:R-:W-:Y:S01]  /*54f0*/  IADD3 R4, R153, -0x19, RZ ;  /* 0xffffffe799047810 */ /* 0x000fe20007ffe0ff */
[----:B------:R-:W-:Y:S01]  /*5500*/  IMAD.SHL.U32 R3, R244, 0x4, RZ ;  /* 0x00000004f4037824 */ /* 0x000fe200078e00ff */
[----:B------:R-:W-:Y:S01]  /*5510*/  USHF.L.U32 UR9, UR9, 0x5, URZ ;  /* 0x0000000509097899 */ /* 0x000fe2000800063f */
[----:B------:R-:W-:Y:S01]  /*5520*/  IMAD.WIDE R10, R5, 0x4, R148 ;  /* 0x00000004050a7825 */ /* 0x000fe200078e0294 */
[----:B------:R-:W-:Y:S01]  /*5530*/  @!PT LDS RZ, [RZ] ;  /* 0x00000000fffff984 */ /* 0x000fe20000000800 */
[----:B------:R-:W-:Y:S01]  /*5540*/  @!PT LDS RZ, [RZ] ;  /* 0x00000000fffff984 */ /* 0x000fe20000000800 */
[----:B------:R-:W-:Y:S01]  /*5550*/  @!PT LDS RZ, [RZ] ;  /* 0x00000000fffff984 */ /* 0x000fe20000000800 */
[----:B------:R-:W-:Y:S01]  /*5560*/  LDGSTS.E [R2], desc[UR14][R136.64], !P5 ;  /* 0x0000000088027fae */ /* 0x000fe2000e92184e */
[----:B------:R-:W-:-:S02]  /*5570*/  LOP3.LUT R248, R0, 0x10, RZ, 0x3c, !PT ;  /* 0x0000001000f87812 */ /* 0x000fc400078e3cff */
[C---:B------:R-:W-:Y:S01]  /*5580*/  IMAD.WIDE R168, R3.reuse, 0x4, R136 ;  /* 0x0000000403a87825 */ /* 0x040fe200078e0288 */
[----:B------:R-:W-:Y:S01]  /*5590*/  LDGSTS.E [R2+0x80], desc[UR14][R138.64], !P5 ;  /* 0x000800008a027fae */ /* 0x000fe2000e92184e */
[C---:B------:R-:W-:Y:S02]  /*55a0*/  LOP3.LUT R249, R0.reuse, 0x30, RZ, 0x3c, !PT ;  /* 0x0000003000f97812 */ /* 0x040fe400078e3cff */
[----:B------:R-:W-:Y:S01]  /*55b0*/  IMAD.WIDE R166, R3, 0x4, R138 ;  /* 0x0000000403a67825 */ /* 0x000fe200078e028a */
[----:B------:R-:W-:Y:S01]  /*55c0*/  LDGSTS.E [R2+0x100], desc[UR14][R140.64], !P5 ;  /* 0x001000008c027fae */ /* 0x000fe2000e92184e */
[----:B------:R-:W-:Y:S02]  /*55d0*/  IADD3 R249, R249, UR5, RZ ;  /* 0x00000005f9f97c10 */ /* 0x000fe4000fffe0ff */
[----:B------:R-:W-:Y:S01]  /*55e0*/  IMAD.WIDE R164, R3, 0x4, R140 ;  /* 0x0000000403a47825 */ /* 0x000fe200078e028c */
[----:B------:R-:W-:Y:S01]  /*55f0*/  LDGSTS.E [R2+0x180], desc[UR14][R142.64], !P5 ;  /* 0x001800008e027fae */ /* 0x000fe2000e92184e */
[----:B------:R-:W-:-:S02]  /*5600*/  LOP3.LUT R250, R0, 0x50, RZ, 0x3c, !PT ;  /* 0x0000005000fa7812 */ /* 0x000fc400078e3cff */
[C---:B------:R-:W-:Y:S01]  /*5610*/  IMAD.WIDE R162, R3.reuse, 0x4, R142 ;  /* 0x0000000403a27825 */ /* 0x040fe200078e028e */
[----:B------:R-:W-:Y:S03]  /*5620*/  LDGSTS.E [R2+0x200], desc[UR14][R144.64], !P5 ;  /* 0x0020000090027fae */ /* 0x000fe6000e92184e */
[C---:B------:R-:W-:Y:S01]  /*5630*/  IMAD.WIDE R160, R3.reuse, 0x4, R144 ;  /* 0x0000000403a07825 */ /* 0x040fe200078e0290 */
[----:B------:R-:W-:Y:S03]  /*5640*/  LDGSTS.E [R2+0x280], desc[UR14][R146.64], !P5 ;  /* 0x0028000092027fae */ /* 0x000fe6000e92184e */
[C---:B------:R-:W-:Y:S01]  /*5650*/  IMAD.WIDE R158, R3.reuse, 0x4, R146 ;  /* 0x00000004039e7825 */ /* 0x040fe200078e0292 */
[----:B------:R-:W-:Y:S03]  /*5660*/  LDGSTS.E [R2+0x300], desc[UR14][R148.64], !P5 ;  /* 0x0030000094027fae */ /* 0x000fe6000e92184e */
[----:B------:R-:W-:Y:S01]  /*5670*/  IMAD.WIDE R156, R3, 0x4, R148 ;  /* 0x00000004039c7825 */ /* 0x000fe200078e0294 */
[----:B------:R-:W-:Y:S01]  /*5680*/  LDGSTS.E [R2+0x380], desc[UR14][R150.64], !P5 ;  /* 0x0038000096027fae */ /* 0x000fe2000e92184e */
[----:B------:R-:W-:-:S02]  /*5690*/  ISETP.GE.U32.AND P5, PT, R4, 0x7fffffc8, PT ;  /* 0x7fffffc80400780c */ /* 0x000fc40003fa6070 */
[--C-:B------:R-:W-:Y:S01]  /*56a0*/  IMAD.WIDE R154, R3, 0x4, R150.reuse ;  /* 0x00000004039a7825 */ /* 0x100fe200078e0296 */
[----:B------:R5:W-:Y:S01]  /*56b0*/  LDGSTS.E [R2+0x1000], desc[UR14][R168.64], !P6 ;  /* 0x01000000a8027fae */ /* 0x000be2000f12184e */
[----:B--2---:R-:W-:Y:S02]  /*56c0*/  IADD3 R3, R6, -0x2, RZ ;  /* 0xfffffffe06037810 */ /* 0x004fe40007ffe0ff */
[----:B------:R-:W-:Y:S01]  /*56d0*/  IMAD.WIDE R8, R5, 0x4, R150 ;  /* 0x0000000405087825 */ /* 0x000fe200078e0296 */
[----:B------:R2:W-:Y:S01]  /*56e0*/  LDGSTS.E [R2+0x1080], desc[UR14][R166.64], !P6 ;  /* 0x01080000a6027fae */ /* 0x0005e2000f12184e */
[----:B------:R-:W4:Y:S02]  /*56f0*/  LDC R6, c[0x0][0x230] ;  /* 0x00008c00ff067b82 */ /* 0x000f240000000800 */
[----:B---3--:R-:W-:Y:S01]  /*5700*/  VIADD R4, R152, 0xffffffe3 ;  /* 0xffffffe398047836 */ /* 0x008fe20000000000 */
[----:B------:R3:W-:Y:S01]  /*5710*/  LDGSTS.E [R2+0x1100], desc[UR14][R164.64], !P6 ;  /* 0x01100000a4027fae */ /* 0x0007e2000f12184e */
[----:B------:R-:W-:-:S02]  /*5720*/  IMAD.SHL.U32 R5, R244, 0x10, RZ ;  /* 0x00000010f4057824 */ /* 0x000fc400078e00ff */
[C---:B------:R-:W-:Y:S01]  /*5730*/  IMAD.WIDE R170, R178.reuse, 0x4, R142 ;  /* 0x00000004b2aa7825 */ /* 0x040fe200078e028e */
[----:B------:R3:W-:Y:S01]  /*5740*/  LDGSTS.E [R2+0x1180], desc[UR14][R162.64], !P6 ;  /* 0x01180000a2027fae */ /* 0x0007e2000f12184e */
[----:B------:R-:W4:Y:S02]  /*5750*/  LDC R152, c[0x0][0x230] ;  /* 0x00008c00ff987b82 */ /* 0x000f240000000800 */
[C---:B------:R-:W-:Y:S01]  /*5760*/  IMAD.WIDE R172, R178.reuse, 0x4, R144 ;  /* 0x00000004b2ac7825 */ /* 0x040fe200078e0290 */
[----:B------:R3:W-:Y:S03]  /*5770*/  LDGSTS.E [R2+0x1200], desc[UR14][R160.64], !P6 ;  /* 0x01200000a0027fae */ /* 0x0007e6000f12184e */
[C---:B------:R-:W-:Y:S01]  /*5780*/  IMAD.WIDE R174, R178.reuse, 0x4, R146 ;  /* 0x00000004b2ae7825 */ /* 0x040fe200078e0292 */
[----:B------:R3:W-:Y:S03]  /*5790*/  LDGSTS.E [R2+0x1280], desc[UR14][R158.64], !P6 ;  /* 0x012800009e027fae */ /* 0x0007e6000f12184e */
[----:B------:R-:W-:Y:S01]  /*57a0*/  IMAD.WIDE R176, R178, 0x4, R148 ;  /* 0x00000004b2b07825 */ /* 0x000fe200078e0294 */
[----:B------:R3:W-:Y:S03]  /*57b0*/  LDGSTS.E [R2+0x1300], desc[UR14][R156.64], !P6 ;  /* 0x013000009c027fae */ /* 0x0007e6000f12184e */
[----:B------:R-:W-:Y:S01]  /*57c0*/  IMAD.WIDE R184, R194, 0x4, R140 ;  /* 0x00000004c2b87825 */ /* 0x000fe200078e028c */
[----:B------:R4:W-:Y:S01]  /*57d0*/  LDGSTS.E [R2+0x1380], desc[UR14][R154.64], !P6 ;  /* 0x013800009a027fae */ /* 0x0009e2000f12184e */
[----:B------:R-:W-:-:S02]  /*57e0*/  ISETP.GE.U32.AND P6, PT, R4, 0x7fffffc4, PT ;  /* 0x7fffffc40400780c */ /* 0x000fc40003fc6070 */
[----:B-1----:R-:W-:Y:S01]  /*57f0*/  VIADD R4, R7, 0xfffffffa ;  /* 0xfffffffa07047836 */ /* 0x002fe20000000000 */
[----:B------:R1:W-:Y:S01]  /*5800*/  LDGSTS.E [R2+0x2000], desc[UR14][R22.64], !P2 ;  /* 0x0200000016027fae */ /* 0x0003e2000d12184e */
[----:B------:R-:W1:Y:S01]  /*5810*/  LDC R7, c[0x0][0x230] ;  /* 0x00008c00ff077b82 */ /* 0x000e620000000800 */
[C---:B------:R-:W-:Y:S02]  /*5820*/  IMAD.WIDE R186, R194.reuse, 0x4, R142 ;  /* 0x00000004c2ba7825 */ /* 0x040fe400078e028e */
[----:B------:R1:W-:Y:S02]  /*5830*/  LDGSTS.E [R2+0x2080], desc[UR14][R20.64], !P2 ;  /* 0x0208000014027fae */ /* 0x0003e4000d12184e */
[C---:B------:R-:W-:Y:S02]  /*5840*/  IMAD.WIDE R188, R194.reuse, 0x4, R144 ;  /* 0x00000004c2bc7825 */ /* 0x040fe400078e0290 */
[----:B------:R1:W-:Y:S02]  /*5850*/  LDGSTS.E [R2+0x2100], desc[UR14][R18.64], !P2 ;  /* 0x0210000012027fae */ /* 0x0003e4000d12184e */
[----:B------:R-:W-:-:S02]  /*5860*/  IMAD.WIDE R190, R194, 0x4, R146 ;  /* 0x00000004c2be7825 */ /* 0x000fc400078e0292 */
[----:B------:R1:W-:Y:S02]  /*5870*/  LDGSTS.E [R2+0x2180], desc[UR14][R16.64], !P2 ;  /* 0x0218000010027fae */ /* 0x0003e4000d12184e */
[----:B------:R-:W-:Y:S02]  /*5880*/  IMAD.WIDE R192, R194, 0x4, R148 ;  /* 0x00000004c2c07825 */ /* 0x000fe400078e0294 */
[----:B------:R5:W-:Y:S02]  /*5890*/  STL.64 [R1+0x3c8], R168 ;  /* 0x0003c8a801007387 */ /* 0x000be40000100a00 */
[C---:B------:R-:W-:Y:S02]  /*58a0*/  IMAD.WIDE R196, R210.reuse, 0x4, R136 ;  /* 0x00000004d2c47825 */ /* 0x040fe400078e0288 */
[----:B------:R1:W-:Y:S02]  /*58b0*/  LDGSTS.E [R2+0x2200], desc[UR14][R14.64], !P2 ;  /* 0x022000000e027fae */ /* 0x0003e4000d12184e */
[----:B------:R-:W-:-:S02]  /*58c0*/  IMAD.WIDE R200, R210, 0x4, R140 ;  /* 0x00000004d2c87825 */ /* 0x000fc400078e028c */
[----:B------:R2:W-:Y:S02]  /*58d0*/  STL.64 [R1+0x3c0], R166 ;  /* 0x0003c0a601007387 */ /* 0x0005e40000100a00 */
[----:B------:R-:W-:Y:S02]  /*58e0*/  IMAD.WIDE R202, R210, 0x4, R142 ;  /* 0x00000004d2ca7825 */ /* 0x000fe400078e028e */
[----:B------:R1:W-:Y:S02]  /*58f0*/  LDGSTS.E [R2+0x2280], desc[UR14][R12.64], !P2 ;  /* 0x022800000c027fae */ /* 0x0003e4000d12184e */
[----:B-----5:R-:W-:Y:S02]  /*5900*/  IMAD.WIDE R168, R178, 0x4, R140 ;  /* 0x00000004b2a87825 */ /* 0x020fe400078e028c */
[----:B------:R3:W-:Y:S02]  /*5910*/  STL.64 [R1+0x3b8], R164 ;  /* 0x0003b8a401007387 */ /* 0x0007e40000100a00 */
[----:B------:R-:W-:-:S02]  /*5920*/  IMAD.WIDE R204, R210, 0x4, R144 ;  /* 0x00000004d2cc7825 */ /* 0x000fc400078e0290 */
[----:B------:R5:W-:Y:S02]  /*5930*/  LDGSTS.E [R2+0x2300], desc[UR14][R10.64], !P2 ;  /* 0x023000000a027fae */ /* 0x000be4000d12184e */
[----:B--2---:R-:W-:Y:S02]  /*5940*/  IMAD.WIDE R166, R178, 0x4, R138 ;  /* 0x00000004b2a67825 */ /* 0x004fe400078e028a */
[----:B------:R2:W-:Y:S02]  /*5950*/  STL.64 [R1+0x3b0], R162 ;  /* 0x0003b0a201007387 */ /* 0x0005e40000100a00 */
[----:B------:R-:W-:Y:S02]  /*5960*/  IMAD.WIDE R206, R210, 0x4, R146 ;  /* 0x00000004d2ce7825 */ /* 0x000fe400078e0292 */
[----:B------:R5:W-:Y:S01]  /*5970*/  LDGSTS.E [R2+0x2380], desc[UR14][R8.64], !P2 ;  /* 0x0238000008027fae */ /* 0x000be2000d12184e */
[----:B------:R-:W-:Y:S01]  /*5980*/  ISETP.GE.U32.AND P2, PT, R3, 0x7fffffdf, PT ;  /* 0x7fffffdf0300780c */ /* 0x000fe20003f46070 */
[----:B------:R-:W-:-:S02]  /*5990*/  IMAD R3, R244, 0xc, RZ ;  /* 0x0000000cf4037824 */ /* 0x000fc400078e02ff */
[----:B------:R4:W-:Y:S01]  /*59a0*/  STL.64 [R1+0x3a8], R160 ;  /* 0x0003a8a001007387 */ /* 0x0009e20000100a00 */
[----:B---3--:R-:W-:-:S03]  /*59b0*/  IMAD.WIDE R164, R178, 0x4, R136 ;  /* 0x00000004b2a47825 */ /* 0x008fc600078e0288 */
[----:B------:R3:W-:Y:S01]  /*59c0*/  STL.64 [R1+0x3a0], R158 ;  /* 0x0003a09e01007387 */ /* 0x0007e20000100a00 */
[----:B--2---:R-:W-:Y:S02]  /*59d0*/  IMAD R162, R244, 0x18, RZ ;  /* 0x00000018f4a27824 */ /* 0x004fe400078e02ff */
[----:B------:R-:W-:Y:S01]  /*59e0*/  IMAD.WIDE R178, R178, 0x4, R150 ;  /* 0x00000004b2b27825 */ /* 0x000fe200078e0296 */
[----:B------:R2:W-:Y:S03]  /*59f0*/  STL.64 [R1+0x398], R156 ;  /* 0x0003989c01007387 */ /* 0x0005e60000100a00 */
[--C-:B------:R-:W-:Y:S01]  /*5a00*/  IMAD.WIDE R208, R210, 0x4, R148.reuse ;  /* 0x00000004d2d07825 */ /* 0x100fe200078e0294 */
[----:B------:R1:W-:Y:S03]  /*5a10*/  STL.64 [R1+0x390], R154 ;  /* 0x0003909a01007387 */ /* 0x0003e60000100a00 */
[C---:B----4-:R-:W-:Y:S01]  /*5a20*/  IMAD.WIDE R160, R162.reuse, 0x4, R148 ;  /* 0x00000004a2a07825 */ /* 0x050fe200078e0294 */
[----:B------:R4:W-:Y:S03]  /*5a30*/  STL.64 [R1+0x308], R22 ;  /* 0x0003081601007387 */ /* 0x0009e60000100a00 */
[C---:B---3--:R-:W-:Y:S01]  /*5a40*/  IMAD.WIDE R158, R162.reuse, 0x4, R146 ;  /* 0x00000004a29e7825 */ /* 0x048fe200078e0292 */
[----:B------:R3:W-:Y:S03]  /*5a50*/  STL.64 [R1+0x300], R20 ;  /* 0x0003001401007387 */ /* 0x0007e60000100a00 */
[C---:B--2---:R-:W-:Y:S01]  /*5a60*/  IMAD.WIDE R156, R162.reuse, 0x4, R144 ;  /* 0x00000004a29c7825 */ /* 0x044fe200078e0290 */
[----:B------:R2:W-:Y:S03]  /*5a70*/  STL.64 [R1+0x2f8], R18 ;  /* 0x0002f81201007387 */ /* 0x0005e60000100a00 */
[----:B-1----:R-:W-:Y:S01]  /*5a80*/  IMAD.WIDE R154, R162, 0x4, R142 ;  /* 0x00000004a29a7825 */ /* 0x002fe200078e028e */
[----:B------:R1:W-:Y:S03]  /*5a90*/  STL.64 [R1+0x2f0], R16 ;  /* 0x0002f01001007387 */ /* 0x0003e60000100a00 */
[C---:B----4-:R-:W-:Y:S01]  /*5aa0*/  IMAD.WIDE R22, R3.reuse, 0x4, R136 ;  /* 0x0000000403167825 */ /* 0x050fe200078e0288 */
[----:B------:R4:W-:Y:S03]  /*5ab0*/  STL.64 [R1+0x2e8], R14 ;  /* 0x0002e80e01007387 */ /* 0x0009e60000100a00 */
[C---:B---3--:R-:W-:Y:S01]  /*5ac0*/  IMAD.WIDE R20, R3.reuse, 0x4, R138 ;  /* 0x0000000403147825 */ /* 0x048fe200078e028a */
[----:B------:R3:W-:Y:S03]  /*5ad0*/  STL.64 [R1+0x2e0], R12 ;  /* 0x0002e00c01007387 */ /* 0x0007e60000100a00 */
[C---:B--2---:R-:W-:Y:S01]  /*5ae0*/  IMAD.WIDE R18, R3.reuse, 0x4, R140 ;  /* 0x0000000403127825 */ /* 0x044fe200078e028c */
[----:B------:R5:W-:Y:S03]  /*5af0*/  STL.64 [R1+0x2d8], R10 ;  /* 0x0002d80a01007387 */ /* 0x000be60000100a00 */
[C---:B-1----:R-:W-:Y:S01]  /*5b00*/  IMAD.WIDE R16, R3.reuse, 0x4, R142 ;  /* 0x0000000403107825 */ /* 0x042fe200078e028e */
[----:B------:R1:W-:Y:S03]  /*5b10*/  LDGSTS.E [R2+0x3000], desc[UR14][R22.64], !P1 ;  /* 0x0300000016027fae */ /* 0x0003e6000c92184e */
[C---:B----4-:R-:W-:Y:S01]  /*5b20*/  IMAD.WIDE R14, R3.reuse, 0x4, R144 ;  /* 0x00000004030e7825 */ /* 0x050fe200078e0290 */
[----:B------:R2:W-:Y:S03]  /*5b30*/  STL.64 [R1+0x2d0], R8 ;  /* 0x0002d00801007387 */ /* 0x0005e60000100a00 */
[C---:B---3--:R-:W-:Y:S01]  /*5b40*/  IMAD.WIDE R12, R3.reuse, 0x4, R146 ;  /* 0x00000004030c7825 */ /* 0x048fe200078e0292 */
[----:B------:R3:W-:Y:S03]  /*5b50*/  LDGSTS.E [R2+0x3080], desc[UR14][R20.64], !P1 ;  /* 0x0308000014027fae */ /* 0x0007e6000c92184e */
[C---:B-----5:R-:W-:Y:S01]  /*5b60*/  IMAD.WIDE R10, R3.reuse, 0x4, R148 ;  /* 0x00000004030a7825 */ /* 0x060fe200078e0294 */
[----:B------:R1:W-:Y:S03]  /*5b70*/  STL.64 [R1+0x248], R22 ;  /* 0x0002481601007387 */ /* 0x0003e60000100a00 */
[--C-:B------:R-:W-:Y:S01]  /*5b80*/  IMAD.WIDE R210, R210, 0x4, R150.reuse ;  /* 0x00000004d2d27825 */ /* 0x100fe200078e0296 */
[----:B------:R4:W-:Y:S03]  /*5b90*/  LDGSTS.E [R2+0x3100], desc[UR14][R18.64], !P1 ;  /* 0x0310000012027fae */ /* 0x0009e6000c92184e */
[----:B--2---:R-:W-:Y:S01]  /*5ba0*/  IMAD.WIDE R8, R3, 0x4, R150 ;  /* 0x0000000403087825 */ /* 0x004fe200078e0296 */
[----:B------:R3:W-:Y:S03]  /*5bb0*/  STL.64 [R1+0x240], R20 ;  /* 0x0002401401007387 */ /* 0x0007e60000100a00 */
[----:B------:R-:W-:Y:S01]  /*5bc0*/  IMAD R3, R244, 0x14, RZ ;  /* 0x00000014f4037824 */ /* 0x000fe200078e02ff */
[----:B------:R2:W-:Y:S01]  /*5bd0*/  LDGSTS.E [R2+0x3180], desc[UR14][R16.64], !P1 ;  /* 0x0318000010027fae */ /* 0x0005e2000c92184e */
[----:B-1----:R-:W-:-:S03]  /*5be0*/  IMAD.WIDE R22, R5, 0x4, R136 ;  /* 0x0000000405167825 */ /* 0x002fc600078e0288 */
[----:B------:R4:W-:Y:S01]  /*5bf0*/  STL.64 [R1+0x238], R18 ;  /* 0x0002381201007387 */ /* 0x0009e20000100a00 */
[----:B------:R-:W-:-:S03]  /*5c00*/  IMAD.WIDE R216, R226, 0x4, R140 ;  /* 0x00000004e2d87825 */ /* 0x000fc600078e028c */
[----:B------:R1:W-:Y:S01]  /*5c10*/  LDGSTS.E [R2+0x3200], desc[UR14][R14.64], !P1 ;  /* 0x032000000e027fae */ /* 0x0003e2000c92184e */
[----:B---3--:R-:W-:-:S03]  /*5c20*/  IMAD.WIDE R20, R5, 0x4, R138 ;  /* 0x0000000405147825 */ /* 0x008fc600078e028a */
[----:B------:R2:W-:Y:S01]  /*5c30*/  STL.64 [R1+0x230], R16 ;  /* 0x0002301001007387 */ /* 0x0005e20000100a00 */
[----:B------:R-:W-:-:S03]  /*5c40*/  IMAD.WIDE R218, R226, 0x4, R142 ;  /* 0x00000004e2da7825 */ /* 0x000fc600078e028e */
[----:B------:R3:W-:Y:S01]  /*5c50*/  LDGSTS.E [R2+0x3280], desc[UR14][R12.64], !P1 ;  /* 0x032800000c027fae */ /* 0x0007e2000c92184e */
[----:B----4-:R-:W-:-:S03]  /*5c60*/  IMAD.WIDE R18, R5, 0x4, R140 ;  /* 0x0000000405127825 */ /* 0x010fc600078e028c */
[----:B------:R1:W-:Y:S01]  /*5c70*/  STL.64 [R1+0x228], R14 ;  /* 0x0002280e01007387 */ /* 0x0003e20000100a00 */
[----:B------:R-:W-:-:S03]  /*5c80*/  IMAD.WIDE R220, R226, 0x4, R144 ;  /* 0x00000004e2dc7825 */ /* 0x000fc600078e0290 */
[----:B------:R4:W-:Y:S01]  /*5c90*/  LDGSTS.E [R2+0x3300], desc[UR14][R10.64], !P1 ;  /* 0x033000000a027fae */ /* 0x0009e2000c92184e */
[----:B--2---:R-:W-:-:S03]  /*5ca0*/  IMAD.WIDE R16, R5, 0x4, R142 ;  /* 0x0000000405107825 */ /* 0x004fc600078e028e */
[----:B------:R3:W-:Y:S01]  /*5cb0*/  STL.64 [R1+0x220], R12 ;  /* 0x0002200c01007387 */ /* 0x0007e20000100a00 */
[----:B------:R-:W-:-:S03]  /*5cc0*/  IMAD.WIDE R222, R226, 0x4, R146 ;  /* 0x00000004e2de7825 */ /* 0x000fc600078e0292 */
[----:B------:R2:W-:Y:S01]  /*5cd0*/  LDGSTS.E [R2+0x3380], desc[UR14][R8.64], !P1 ;  /* 0x0338000008027fae */ /* 0x0005e2000c92184e */
[C---:B-1----:R-:W-:Y:S01]  /*5ce0*/  IMAD.WIDE R14, R5.reuse, 0x4, R144 ;  /* 0x00000004050e7825 */ /* 0x042fe200078e0290 */
[----:B------:R-:W-:Y:S02]  /*5cf0*/  ISETP.GE.U32.AND P1, PT, R4, 0x7fffffdb, PT ;  /* 0x7fffffdb0400780c */ /* 0x000fe40003f26070 */
[----:B------:R4:W-:Y:S01]  /*5d00*/  STL.64 [R1+0x218], R10 ;  /* 0x0002180a01007387 */ /* 0x0009e20000100a00 */
[----:B------:R-:W-:Y:S02]  /*5d10*/  VIADD R4, R6, 0xfffffff6 ;  /* 0xfffffff606047836 */ /* 0x000fe40000000000 */
[----:B------:R-:W1:Y:S01]  /*5d20*/  LDC R6, c[0x0][0x230] ;  /* 0x00008c00ff067b82 */ /* 0x000e620000000800 */
[C---:B---3--:R-:W-:Y:S01]  /*5d30*/  IMAD.WIDE R12, R5.reuse, 0x4, R146 ;  /* 0x00000004050c7825 */ /* 0x048fe200078e0292 */
[----:B------:R3:W-:Y:S03]  /*5d40*/  LDGSTS.E [R2+0x4000], desc[UR14][R22.64], !P3 ;  /* 0x0400000016027fae */ /* 0x0007e6000d92184e */
[--C-:B------:R-:W-:Y:S01]  /*5d50*/  IMAD.WIDE R224, R226, 0x4, R148.reuse ;  /* 0x00000004e2e07825 */ /* 0x100fe200078e0294 */
[----:B------:R2:W-:Y:S03]  /*5d60*/  STL.64 [R1+0x210], R8 ;  /* 0x0002100801007387 */ /* 0x0005e60000100a00 */
[C---:B----4-:R-:W-:Y:S01]  /*5d70*/  IMAD.WIDE R10, R5.reuse, 0x4, R148 ;  /* 0x00000004050a7825 */ /* 0x050fe200078e0294 */
[----:B------:R4:W-:Y:S03]  /*5d80*/  LDGSTS.E [R2+0x4080], desc[UR14][R20.64], !P3 ;  /* 0x0408000014027fae */ /* 0x0009e6000d92184e */
[C---:B------:R-:W-:Y:S01]  /*5d90*/  IMAD.WIDE R230, R242.reuse, 0x4, R138 ;  /* 0x00000004f2e67825 */ /* 0x040fe200078e028a */
[----:B------:R3:W-:Y:S03]  /*5da0*/  STL.64 [R1+0x188], R22 ;  /* 0x0001881601007387 */ /* 0x0007e60000100a00 */
[----:B------:R-:W-:Y:S01]  /*5db0*/  IMAD.WIDE R232, R242, 0x4, R140 ;  /* 0x00000004f2e87825 */ /* 0x000fe200078e028c */
[----:B------:R5:W-:Y:S03]  /*5dc0*/  LDGSTS.E [R2+0x4100], desc[UR14][R18.64], !P3 ;  /* 0x0410000012027fae */ /* 0x000be6000d92184e */
[----:B--2---:R-:W-:Y:S01]  /*5dd0*/  IMAD.WIDE R8, R5, 0x4, R150 ;  /* 0x0000000405087825 */ /* 0x004fe200078e0296 */
[----:B------:R4:W-:Y:S01]  /*5de0*/  STL.64 [R1+0x180], R20 ;  /* 0x0001801401007387 */ /* 0x0009e20000100a00 */
[----:B------:R-:W-:-:S02]  /*5df0*/  IADD3 R5, R152, -0xe, RZ ;  /* 0xfffffff298057810 */ /* 0x000fc40007ffe0ff */
[----:B------:R-:W-:Y:S01]  /*5e00*/  IMAD.WIDE R152, R162, 0x4, R140 ;  /* 0x00000004a2987825 */ /* 0x000fe200078e028c */
[----:B------:R2:W-:Y:S03]  /*5e10*/  LDGSTS.E [R2+0x4180], desc[UR14][R16.64], !P3 ;  /* 0x0418000010027fae */ /* 0x0005e6000d92184e */
[C---:B---3--:R-:W-:Y:S01]  /*5e20*/  IMAD.WIDE R22, R3.reuse, 0x4, R136 ;  /* 0x0000000403167825 */ /* 0x048fe200078e0288 */
[----:B------:R5:W-:Y:S03]  /*5e30*/  STL.64 [R1+0x178], R18 ;  /* 0x0001781201007387 */ /* 0x000be60000100a00 */
[C---:B------:R-:W-:Y:S01]  /*5e40*/  IMAD.WIDE R234, R242.reuse, 0x4, R142 ;  /* 0x00000004f2ea7825 */ /* 0x040fe200078e028e */
[----:B------:R3:W-:Y:S03]  /*5e50*/  LDGSTS.E [R2+0x4200], desc[UR14][R14.64], !P3 ;  /* 0x042000000e027fae */ /* 0x0007e6000d92184e */
[C---:B----4-:R-:W-:Y:S01]  /*5e60*/  IMAD.WIDE R20, R3.reuse, 0x4, R138 ;  /* 0x0000000403147825 */ /* 0x050fe200078e028a */
[----:B------:R2:W-:Y:S03]  /*5e70*/  STL.64 [R1+0x170], R16 ;  /* 0x0001701001007387 */ /* 0x0005e60000100a00 */
[C---:B------:R-:W-:Y:S01]  /*5e80*/  IMAD.WIDE R236, R242.reuse, 0x4, R144 ;  /* 0x00000004f2ec7825 */ /* 0x040fe200078e0290 */
[----:B------:R4:W-:Y:S03]  /*5e90*/  LDGSTS.E [R2+0x4280], desc[UR14][R12.64], !P3 ;  /* 0x042800000c027fae */ /* 0x0009e6000d92184e */
[C---:B-----5:R-:W-:Y:S01]  /*5ea0*/  IMAD.WIDE R18, R3.reuse, 0x4, R140 ;  /* 0x0000000403127825 */ /* 0x060fe200078e028c */
[----:B------:R3:W-:Y:S03]  /*5eb0*/  STL.64 [R1+0x168], R14 ;  /* 0x0001680e01007387 */ /* 0x0007e60000100a00 */
[C---:B------:R-:W-:Y:S01]  /*5ec0*/  IMAD.WIDE R238, R242.reuse, 0x4, R146 ;  /* 0x00000004f2ee7825 */ /* 0x040fe200078e0292 */
[----:B------:R5:W-:Y:S03]  /*5ed0*/  LDGSTS.E [R2+0x4300], desc[UR14][R10.64], !P3 ;  /* 0x043000000a027fae */ /* 0x000be6000d92184e */
[----:B--2---:R-:W-:Y:S01]  /*5ee0*/  IMAD.WIDE R16, R3, 0x4, R142 ;  /* 0x0000000403107825 */ /* 0x004fe200078e028e */
[----:B------:R4:W-:Y:S03]  /*5ef0*/  STL.64 [R1+0x160], R12 ;  /* 0x0001600c01007387 */ /* 0x0009e60000100a00 */
[----:B------:R-:W-:Y:S01]  /*5f00*/  IMAD.WIDE R240, R242, 0x4, R148 ;  /* 0x00000004f2f07825 */ /* 0x000fe200078e0294 */
[----:B------:R2:W-:Y:S01]  /*5f10*/  LDGSTS.E [R2+0x4380], desc[UR14][R8.64], !P3 ;  /* 0x0438000008027fae */ /* 0x0005e2000d92184e */
[----:B------:R-:W-:-:S02]  /*5f20*/  ISETP.GE.U32.AND P3, PT, R4, 0x7fffffd7, PT ;  /* 0x7fffffd70400780c */ /* 0x000fc40003f66070 */
[----:B------:R-:W1:Y:S01]  /*5f30*/  LDC R4, c[0x0][0x230] ;  /* 0x00008c00ff047b82 */ /* 0x000e620000000800 */
[----:B------:R5:W-:Y:S01]  /*5f40*/  STL.64 [R1+0x158], R10 ;  /* 0x0001580a01007387 */ /* 0x000be20000100a00 */
[----:B---3--:R-:W-:-:S03]  /*5f50*/  IMAD.WIDE R14, R3, 0x4, R144 ;  /* 0x00000004030e7825 */ /* 0x008fc600078e0290 */
[----:B------:R2:W-:Y:S01]  /*5f60*/  STL.64 [R1+0x150], R8 ;  /* 0x0001500801007387 */ /* 0x0005e20000100a00 */
[----:B----4-:R-:W-:-:S03]  /*5f70*/  IMAD.WIDE R12, R3, 0x4, R146 ;  /* 0x00000004030c7825 */ /* 0x010fc600078e0292 */
[----:B------:R3:W-:Y:S01]  /*5f80*/  STL.64 [R1+0xc8], R22 ;  /* 0x0000c81601007387 */ /* 0x0007e20000100a00 */
[----:B------:R-:W-:Y:S02]  /*5f90*/  VIADD R248, R248, UR5 ;  /* 0x00000005f8f87c36 */ /* 0x000fe40008000000 */
[----:B------:R-:W-:Y:S01]  /*5fa0*/  VIADD R250, R250, UR5 ;  /* 0x00000005fafa7c36 */ /* 0x000fe20008000000 */
[----:B------:R3:W-:Y:S01]  /*5fb0*/  LDGSTS.E [R2+0x5000], desc[UR14][R22.64], !P4 ;  /* 0x0500000016027fae */ /* 0x0007e2000e12184e */
[----:B-----5:R-:W-:-:S03]  /*5fc0*/  IMAD.WIDE R10, R3, 0x4, R148 ;  /* 0x00000004030a7825 */ /* 0x020fc600078e0294 */
[----:B------:R4:W-:Y:S01]  /*5fd0*/  STL.64 [R1+0xc0], R20 ;  /* 0x0000c01401007387 */ /* 0x0009e20000100a00 */
[----:B--2---:R-:W-:-:S03]  /*5fe0*/  IMAD.WIDE R8, R3, 0x4, R150 ;  /* 0x0000000403087825 */ /* 0x004fc600078e0296 */
[----:B------:R4:W-:Y:S01]  /*5ff0*/  LDGSTS.E [R2+0x5080], desc[UR14][R20.64], !P4 ;  /* 0x0508000014027fae */ /* 0x0009e2000e12184e */
[----:B------:R-:W-:Y:S02]  /*6000*/  VIADD R3, R7, 0xffffffee ;  /* 0xffffffee07037836 */ /* 0x000fe40000000000 */
[----:B------:R-:W2:Y:S01]  /*6010*/  LDC R7, c[0x0][0x230] ;  /* 0x00008c00ff077b82 */ /* 0x000ea20000000800 */
[----:B------:R5:W-:Y:S01]  /*6020*/  STL.64 [R1+0xb8], R18 ;  /* 0x0000b81201007387 */ /* 0x000be20000100a00 */
[----:B---3--:R-:W-:-:S03]  /*6030*/  IMAD.WIDE R22, R244, 0x4, R136 ;  /* 0x00000004f4167825 */ /* 0x008fc600078e0288 */
[----:B------:R5:W-:Y:S04]  /*6040*/  LDGSTS.E [R2+0x5100], desc[UR14][R18.64], !P4 ;  /* 0x0510000012027fae */ /* 0x000be8000e12184e */
[----:B------:R3:W-:Y:S01]  /*6050*/  STL.64 [R1+0xb0], R16 ;  /* 0x0000b01001007387 */ /* 0x0007e20000100a00 */
[----:B----4-:R-:W-:-:S03]  /*6060*/  IMAD.WIDE R20, R244, 0x4, R138 ;  /* 0x00000004f4147825 */ /* 0x010fc600078e028a */
[----:B------:R3:W-:Y:S04]  /*6070*/  LDGSTS.E [R2+0x5180], desc[UR14][R16.64], !P4 ;  /* 0x0518000010027fae */ /* 0x0007e8000e12184e */
[----:B------:R4:W-:Y:S01]  /*6080*/  STL.64 [R1+0xa8], R14 ;  /* 0x0000a80e01007387 */ /* 0x0009e20000100a00 */
[----:B-----5:R-:W-:-:S03]  /*6090*/  IMAD.WIDE R18, R244, 0x4, R140 ;  /* 0x00000004f4127825 */ /* 0x020fc600078e028c */
[----:B------:R4:W-:Y:S04]  /*60a0*/  LDGSTS.E [R2+0x5200], desc[UR14][R14.64], !P4 ;  /* 0x052000000e027fae */ /* 0x0009e8000e12184e */
        /* <DEDUP_REMOVED lines=8> */
[----:B------:R4:W-:Y:S01]  /*6130*/  LDGSTS.E [R2+0x5380], desc[UR14][R8.64], !P4 ;  /* 0x0538000008027fae */ /* 0x0009e2000e12184e */
[----:B------:R-:W-:Y:S02]  /*6140*/  ISETP.GE.U32.AND P4, PT, R5, 0x7fffffd3, PT ;  /* 0x7fffffd30500780c */ /* 0x000fe40003f86070 */
[----:B------:R-:W5:Y:S01]  /*6150*/  LDC R5, c[0x0][0x230] ;  /* 0x00008c00ff057b82 */ /* 0x000f620000000800 */
[----:B---3--:R-:W-:-:S05]  /*6160*/  IMAD.WIDE R10, R162, 0x4, R136 ;  /* 0x00000004a20a7825 */ /* 0x008fca00078e0288 */
[----:B------:R3:W-:Y:S01]  /*6170*/  LDGSTS.E [R2+0x6000], desc[UR14][R10.64], !P5 ;  /* 0x060000000a027fae */ /* 0x0007e2000e92184e */
[----:B----4-:R-:W-:-:S03]  /*6180*/  IMAD.WIDE R8, R162, 0x4, R138 ;  /* 0x00000004a2087825 */ /* 0x010fc600078e028a */
[----:B------:R3:W-:Y:S01]  /*6190*/  STL.64 [R1+0x8], R10 ;  /* 0x0000080a01007387 */ /* 0x0007e20000100a00 */
[----:B------:R-:W-:-:S03]  /*61a0*/  IMAD.WIDE R162, R162, 0x4, R150 ;  /* 0x00000004a2a27825 */ /* 0x000fc600078e0296 */
[----:B------:R4:W-:Y:S04]  /*61b0*/  LDGSTS.E [R2+0x6080], desc[UR14][R8.64], !P5 ;  /* 0x0608000008027fae */ /* 0x0009e8000e92184e */
[----:B------:R-:W-:Y:S04]  /*61c0*/  LDGSTS.E [R2+0x6100], desc[UR14][R152.64], !P5 ;  /* 0x0610000098027fae */ /* 0x000fe8000e92184e */
[----:B------:R-:W-:Y:S01]  /*61d0*/  LDGSTS.E [R2+0x6180], desc[UR14][R154.64], !P5 ;  /* 0x061800009a027fae */ /* 0x000fe2000e92184e */
[----:B---3--:R-:W-:-:S03]  /*61e0*/  IMAD.WIDE R10, R244, 0x4, R148 ;  /* 0x00000004f40a7825 */ /* 0x008fc600078e0294 */
[----:B------:R-:W-:Y:S01]  /*61f0*/  LDGSTS.E [R2+0x6200], desc[UR14][R156.64], !P5 ;  /* 0x062000009c027fae */ /* 0x000fe2000e92184e */
[----:B-----5:R-:W-:-:S03]  /*6200*/  VIADD R5, R5, 0xffffffe6 ;  /* 0xffffffe605057836 */ /* 0x020fc60000000000 */
[----:B------:R-:W-:Y:S04]  /*6210*/  LDGSTS.E [R2+0x6280], desc[UR14][R158.64], !P5 ;  /* 0x062800009e027fae */ /* 0x000fe8000e92184e */
[----:B------:R-:W-:Y:S04]  /*6220*/  LDGSTS.E [R2+0x6300], desc[UR14][R160.64], !P5 ;  /* 0x06300000a0027fae */ /* 0x000fe8000e92184e */
[----:B------:R-:W-:Y:S01]  /*6230*/  LDGSTS.E [R2+0x6380], desc[UR14][R162.64], !P5 ;  /* 0x06380000a2027fae */ /* 0x000fe2000e92184e */
[----:B------:R-:W-:Y:S01]  /*6240*/  ISETP.GE.U32.AND P5, PT, R3, 0x7fffffcf, PT ;  /* 0x7fffffcf0300780c */ /* 0x000fe20003fa6070 */
[----:B-1----:R-:W-:-:S02]  /*6250*/  VIADD R3, R4, 0xffffffea ;  /* 0xffffffea04037836 */ /* 0x002fc40000000000 */
[----:B------:R-:W-:Y:S01]  /*6260*/  LDGSTS.E [R2+0x7000], desc[UR14][R164.64], !P6 ;  /* 0x07000000a4027fae */ /* 0x000fe2000f12184e */
[----:B------:R-:W-:-:S03]  /*6270*/  IMAD R4, R244, 0x5, RZ ;  /* 0x00000005f4047824 */ /* 0x000fc600078e02ff */
[----:B------:R-:W-:Y:S04]  /*6280*/  LDGSTS.E [R2+0x7080], desc[UR14][R166.64], !P6 ;  /* 0x07080000a6027fae */ /* 0x000fe8000f12184e */
[----:B------:R-:W-:Y:S04]  /*6290*/  LDGSTS.E [R2+0x7100], desc[UR14][R168.64], !P6 ;  /* 0x07100000a8027fae */ /* 0x000fe8000f12184e */
[----:B------:R-:W-:Y:S04]  /*62a0*/  LDGSTS.E [R2+0x7180], desc[UR14][R170.64], !P6 ;  /* 0x07180000aa027fae */ /* 0x000fe8000f12184e */
[----:B------:R-:W-:Y:S04]  /*62b0*/  LDGSTS.E [R2+0x7200], desc[UR14][R172.64], !P6 ;  /* 0x07200000ac027fae */ /* 0x000fe8000f12184e */
[----:B------:R-:W-:Y:S04]  /*62c0*/  LDGSTS.E [R2+0x7280], desc[UR14][R174.64], !P6 ;  /* 0x07280000ae027fae */ /* 0x000fe8000f12184e */
[----:B------:R-:W-:Y:S04]  /*62d0*/  LDGSTS.E [R2+0x7300], desc[UR14][R176.64], !P6 ;  /* 0x07300000b0027fae */ /* 0x000fe8000f12184e */
[----:B------:R-:W-:Y:S01]  /*62e0*/  LDGSTS.E [R2+0x7380], desc[UR14][R178.64], !P6 ;  /* 0x07380000b2027fae */ /* 0x000fe2000f12184e */
[----:B------:R-:W-:-:S02]  /*62f0*/  ISETP.GE.U32.AND P6, PT, R3, 0x7fffffcb, PT ;  /* 0x7fffffcb0300780c */ /* 0x000fc40003fc6070 */
[----:B------:R-:W-:Y:S01]  /*6300*/  LOP3.LUT R3, R0, 0x20, RZ, 0x3c, !PT ;  /* 0x0000002000037812 */ /* 0x000fe200078e3cff */
[----:B------:R4:W-:Y:S03]  /*6310*/  STL.64 [R1], R8 ;  /* 0x0000000801007387 */ /* 0x0009e60000100a00 */
[----:B------:R-:W-:Y:S01]  /*6320*/  IADD3 R3, R3, UR5, RZ ;  /* 0x0000000503037c10 */ /* 0x000fe2000fffe0ff */
[----:B------:R1:W-:Y:S04]  /*6330*/  STL.64 [R1+0x450], R22 ;  /* 0x0004501601007387 */ /* 0x0003e80000100a00 */
[----:B------:R1:W-:Y:S04]  /*6340*/  LDGSTS.E [R3+0x400], desc[UR14][R22.64], !P2 ;  /* 0x0040000016037fae */ /* 0x0003e8000d12184e */
[----:B------:R3:W-:Y:S01]  /*6350*/  STL.64 [R1+0x448], R20 ;  /* 0x0004481401007387 */ /* 0x0007e20000100a00 */
[----:B----4-:R-:W-:-:S03]  /*6360*/  IMAD.WIDE R8, R244, 0x4, R150 ;  /* 0x00000004f4087825 */ /* 0x010fc600078e0296 */
[----:B------:R3:W-:Y:S04]  /*6370*/  LDGSTS.E [R3+0x480], desc[UR14][R20.64], !P2 ;  /* 0x0048000014037fae */ /* 0x0007e8000d12184e */
[----:B------:R4:W-:Y:S01]  /*6380*/  STL.64 [R1+0x440], R18 ;  /* 0x0004401201007387 */ /* 0x0009e20000100a00 */
[----:B-1----:R-:W-:-:S03]  /*6390*/  IMAD.WIDE R22, R4, 0x4, R136 ;  /* 0x0000000404167825 */ /* 0x002fc600078e0288 */
        /* <DEDUP_REMOVED lines=15> */
[----:B------:R3:W-:Y:S01]  /*6490*/  LDGSTS.E [R3+0x780], desc[UR14][R8.64], !P2 ;  /* 0x0078000008037fae */ /* 0x0007e2000d12184e */
[----:B------:R-:W-:Y:S01]  /*64a0*/  ISETP.GE.U32.AND P2, PT, R5, 0x7fffffc7, PT ;  /* 0x7fffffc70500780c */ /* 0x000fe20003f46070 */
[----:B------:R-:W-:Y:S02]  /*64b0*/  VIADD R5, R6, 0xffffffe2 ;  /* 0xffffffe206057836 */ /* 0x000fe40000000000 */
[C---:B-1----:R-:W-:Y:S01]  /*64c0*/  IMAD.WIDE R10, R4.reuse, 0x4, R148 ;  /* 0x00000004040a7825 */ /* 0x042fe200078e0294 */
[----:B------:R1:W-:Y:S03]  /*64d0*/  LDGSTS.E [R3+0x1400], desc[UR14][R22.64], !P1 ;  /* 0x0140000016037fae */ /* 0x0003e6000c92184e */
[----:B--2---:R-:W-:Y:S01]  /*64e0*/  VIADD R6, R7, 0xfffffffd ;  /* 0xfffffffd07067836 */ /* 0x004fe20000000000 */
[----:B------:R2:W-:Y:S01]  /*64f0*/  LDGSTS.E [R3+0x1480], desc[UR14][R20.64], !P1 ;  /* 0x0148000014037fae */ /* 0x0005e2000c92184e */
[----:B------:R-:W4:Y:S01]  /*6500*/  LDC R7, c[0x0][0x230] ;  /* 0x00008c00ff077b82 */ /* 0x000f220000000800 */
[----:B---3--:R-:W-:-:S02]  /*6510*/  IMAD.WIDE R8, R4, 0x4, R150 ;  /* 0x0000000404087825 */ /* 0x008fc400078e0296 */
[----:B------:R3:W-:Y:S02]  /*6520*/  LDGSTS.E [R3+0x1500], desc[UR14][R18.64], !P1 ;  /* 0x0150000012037fae */ /* 0x0007e4000c92184e */
[----:B------:R-:W-:Y:S02]  /*6530*/  IMAD R4, R244, 0x9, RZ ;  /* 0x00000009f4047824 */ /* 0x000fe400078e02ff */
[----:B------:R5:W-:Y:S04]  /*6540*/  LDGSTS.E [R3+0x1580], desc[UR14][R16.64], !P1 ;  /* 0x0158000010037fae */ /* 0x000be8000c92184e */
[----:B------:R1:W-:Y:S04]  /*6550*/  STL.64 [R1+0x388], R22 ;  /* 0x0003881601007387 */ /* 0x0003e80000100a00 */
[----:B------:R5:W-:Y:S04]  /*6560*/  LDGSTS.E [R3+0x1600], desc[UR14][R14.64], !P1 ;  /* 0x016000000e037fae */ /* 0x000be8000c92184e */
[----:B------:R2:W-:Y:S04]  /*6570*/  STL.64 [R1+0x380], R20 ;  /* 0x0003801401007387 */ /* 0x0005e80000100a00 */
[----:B------:R4:W-:Y:S01]  /*6580*/  LDGSTS.E [R3+0x1680], desc[UR14][R12.64], !P1 ;  /* 0x016800000c037fae */ /* 0x0009e2000c92184e */
[----:B-1----:R-:W-:-:S03]  /*6590*/  IMAD.WIDE R22, R4, 0x4, R136 ;  /* 0x0000000404167825 */ /* 0x002fc600078e0288 */
[----:B------:R3:W-:Y:S04]  /*65a0*/  STL.64 [R1+0x378], R18 ;  /* 0x0003781201007387 */ /* 0x0007e80000100a00 */
[----:B------:R1:W-:Y:S01]  /*65b0*/  LDGSTS.E [R3+0x1700], desc[UR14][R10.64], !P1 ;  /* 0x017000000a037fae */ /* 0x0003e2000c92184e */
[----:B--2---:R-:W-:-:S03]  /*65c0*/  IMAD.WIDE R20, R4, 0x4, R138 ;  /* 0x0000000404147825 */ /* 0x004fc600078e028a */
[----:B------:R5:W-:Y:S04]  /*65d0*/  STL.64 [R1+0x370], R16 ;  /* 0x0003701001007387 */ /* 0x000be80000100a00 */
[----:B------:R2:W-:Y:S01]  /*65e0*/  LDGSTS.E [R3+0x1780], desc[UR14][R8.64], !P1 ;  /* 0x0178000008037fae */ /* 0x0005e2000c92184e */
[----:B---3--:R-:W-:Y:S01]  /*65f0*/  IMAD.WIDE R18, R4, 0x4, R140 ;  /* 0x0000000404127825 */ /* 0x008fe200078e028c */
[----:B------:R-:W-:Y:S02]  /*6600*/  ISETP.GE.U32.AND P1, PT, R5, 0x7fffffc3, PT ;  /* 0x7fffffc30500780c */ /* 0x000fe40003f26070 */
[----:B------:R3:W-:Y:S01]  /*6610*/  STL.64 [R1+0x368], R14 ;  /* 0x0003680e01007387 */ /* 0x0007e20000100a00 */
[----:B------:R-:W-:Y:S02]  /*6620*/  IMAD R5, R244, 0xd, RZ ;  /* 0x0000000df4057824 */ /* 0x000fe400078e02ff */
[C---:B-----5:R-:W-:Y:S01]  /*6630*/  IMAD.WIDE R16, R4.reuse, 0x4, R142 ;  /* 0x0000000404107825 */ /* 0x060fe200078e028e */
[----:B------:R4:W-:Y:S04]  /*6640*/  STL.64 [R1+0x360], R12 ;  /* 0x0003600c01007387 */ /* 0x0009e80000100a00 */
[----:B------:R1:W-:Y:S01]  /*6650*/  STL.64 [R1+0x358], R10 ;  /* 0x0003580a01007387 */ /* 0x0003e20000100a00 */
[----:B---3--:R-:W-:-:S03]  /*6660*/  IMAD.WIDE R14, R4, 0x4, R144 ;  /* 0x00000004040e7825 */ /* 0x008fc600078e0290 */
[----:B------:R3:W-:Y:S01]  /*6670*/  LDGSTS.E [R3+0x2400], desc[UR14][R22.64], !P3 ;  /* 0x0240000016037fae */ /* 0x0007e2000d92184e */
[----:B----4-:R-:W-:-:S03]  /*6680*/  IMAD.WIDE R12, R4, 0x4, R146 ;  /* 0x00000004040c7825 */ /* 0x010fc600078e0292 */
[----:B------:R2:W-:Y:S01]  /*6690*/  STL.64 [R1+0x350], R8 ;  /* 0x0003500801007387 */ /* 0x0005e20000100a00 */
[----:B-1----:R-:W-:-:S03]  /*66a0*/  IMAD.WIDE R10, R4, 0x4, R148 ;  /* 0x00000004040a7825 */ /* 0x002fc600078e0294 */
[----:B------:R1:W-:Y:S04]  /*66b0*/  LDGSTS.E [R3+0x2480], desc[UR14][R20.64], !P3 ;  /* 0x0248000014037fae */ /* 0x0003e8000d92184e */
[----:B------:R3:W-:Y:S01]  /*66c0*/  STL.64 [R1+0x2c8], R22 ;  /* 0x0002c81601007387 */ /* 0x0007e20000100a00 */
[----:B--2---:R-:W-:-:S03]  /*66d0*/  IMAD.WIDE R8, R4, 0x4, R150 ;  /* 0x0000000404087825 */ /* 0x004fc600078e0296 */
[----:B------:R2:W-:Y:S01]  /*66e0*/  LDGSTS.E [R3+0x2500], desc[UR14][R18.64], !P3 ;  /* 0x0250000012037fae */ /* 0x0005e2000d92184e */
[----:B------:R-:W-:-:S03]  /*66f0*/  VIADD R4, R180, 0xfffffff9 ;  /* 0xfffffff9b4047836 */ /* 0x000fc60000000000 */
[----:B------:R1:W-:Y:S01]  /*6700*/  STL.64 [R1+0x2c0], R20 ;  /* 0x0002c01401007387 */ /* 0x0003e20000100a00 */
[----:B------:R-:W4:Y:S01]  /*6710*/  LDC R180, c[0x0][0x230] ;  /* 0x00008c00ffb47b82 */ /* 0x000f220000000800 */
[C---:B---3--:R-:W-:Y:S02]  /*6720*/  IMAD.WIDE R22, R5.reuse, 0x4, R136 ;  /* 0x0000000405167825 */ /* 0x048fe400078e0288 */
        /* <DEDUP_REMOVED lines=9> */
[----:B---3--:R-:W-:-:S03]  /*67c0*/  IMAD.WIDE R16, R5, 0x4, R142 ;  /* 0x0000000405107825 */ /* 0x008fc600078e028e */
[----:B------:R1:W-:Y:S04]  /*67d0*/  STL.64 [R1+0x2a0], R12 ;  /* 0x0002a00c01007387 */ /* 0x0003e80000100a00 */
[----:B------:R3:W-:Y:S01]  /*67e0*/  LDGSTS.E [R3+0x2780], desc[UR14][R8.64], !P3 ;  /* 0x0278000008037fae */ /* 0x0007e2000d92184e */
[----:B-----5:R-:W-:Y:S01]  /*67f0*/  IMAD.WIDE R14, R5, 0x4, R144 ;  /* 0x00000004050e7825 */ /* 0x020fe200078e0290 */
[----:B------:R-:W-:Y:S02]  /*6800*/  ISETP.GE.U32.AND P3, PT, R6, 0x7fffffde, PT ;  /* 0x7fffffde0600780c */ /* 0x000fe40003f66070 */
[----:B------:R2:W-:Y:S01]  /*6810*/  STL.64 [R1+0x298], R10 ;  /* 0x0002980a01007387 */ /* 0x0005e20000100a00 */
[----:B------:R-:W-:Y:S01]  /*6820*/  IADD3 R6, R181, -0xb, RZ ;  /* 0xfffffff5b5067810 */ /* 0x000fe20007ffe0ff */
[----:B-1----:R-:W-:-:S02]  /*6830*/  IMAD.WIDE R12, R5, 0x4, R146 ;  /* 0x00000004050c7825 */ /* 0x002fc400078e0292 */
[----:B------:R1:W-:Y:S04]  /*6840*/  LDGSTS.E [R3+0x3400], desc[UR14][R22.64], !P4 ;  /* 0x0340000016037fae */ /* 0x0003e8000e12184e */
[----:B------:R3:W-:Y:S01]  /*6850*/  STL.64 [R1+0x290], R8 ;  /* 0x0002900801007387 */ /* 0x0007e20000100a00 */
[----:B--2---:R-:W-:-:S03]  /*6860*/  IMAD.WIDE R10, R5, 0x4, R148 ;  /* 0x00000004050a7825 */ /* 0x004fc600078e0294 */
[----:B------:R2:W-:Y:S04]  /*6870*/  LDGSTS.E [R3+0x3480], desc[UR14][R20.64], !P4 ;  /* 0x0348000014037fae */ /* 0x0005e8000e12184e */
[----:B------:R5:W-:Y:S01]  /*6880*/  LDGSTS.E [R3+0x3500], desc[UR14][R18.64], !P4 ;  /* 0x0350000012037fae */ /* 0x000be2000e12184e */
[----:B---3--:R-:W-:-:S03]  /*6890*/  IMAD.WIDE R8, R5, 0x4, R150 ;  /* 0x0000000405087825 */ /* 0x008fc600078e0296 */
[----:B------:R3:W-:Y:S01]  /*68a0*/  LDGSTS.E [R3+0x3580], desc[UR14][R16.64], !P4 ;  /* 0x0358000010037fae */ /* 0x0007e2000e12184e */
[----:B------:R-:W-:-:S03]  /*68b0*/  IMAD R5, R244, 0x15, RZ ;  /* 0x00000015f4057824 */ /* 0x000fc600078e02ff */
[----:B------:R4:W-:Y:S04]  /*68c0*/  LDGSTS.E [R3+0x3600], desc[UR14][R14.64], !P4 ;  /* 0x036000000e037fae */ /* 0x0009e8000e12184e */
[----:B------:R4:W-:Y:S04]  /*68d0*/  LDGSTS.E [R3+0x3680], desc[UR14][R12.64], !P4 ;  /* 0x036800000c037fae */ /* 0x0009e8000e12184e */
[----:B------:R4:W-:Y:S04]  /*68e0*/  LDGSTS.E [R3+0x3700], desc[UR14][R10.64], !P4 ;  /* 0x037000000a037fae */ /* 0x0009e8000e12184e */
[----:B------:R4:W-:Y:S01]  /*68f0*/  LDGSTS.E [R3+0x3780], desc[UR14][R8.64], !P4 ;  /* 0x0378000008037fae */ /* 0x0009e2000e12184e */
[----:B------:R-:W-:Y:S01]  /*6900*/  ISETP.GE.U32.AND P4, PT, R4, 0x7fffffda, PT ;  /* 0x7fffffda0400780c */ /* 0x000fe20003f86070 */
[----:B------:R-:W-:-:S02]  /*6910*/  IMAD R4, R244, 0x11, RZ ;  /* 0x00000011f4047824 */ /* 0x000fc400078e02ff */
[----:B------:R1:W-:Y:S04]  /*6920*/  STL.64 [R1+0x208], R22 ;  /* 0x0002081601007387 */ /* 0x0003e80000100a00 */
[----:B------:R2:W-:Y:S04]  /*6930*/  STL.64 [R1+0x200], R20 ;  /* 0x0002001401007387 */ /* 0x0005e80000100a00 */
[----:B------:R5:W-:Y:S01]  /*6940*/  STL.64 [R1+0x1f8], R18 ;  /* 0x0001f81201007387 */ /* 0x000be20000100a00 */
[----:B-1----:R-:W-:-:S03]  /*6950*/  IMAD.WIDE R22, R4, 0x4, R136 ;  /* 0x0000000404167825 */ /* 0x002fc600078e0288 */
[----:B------:R3:W-:Y:S01]  /*6960*/  STL.64 [R1+0x1f0], R16 ;  /* 0x0001f01001007387 */ /* 0x0007e20000100a00 */
[----:B--2---:R-:W-:-:S03]  /*6970*/  IMAD.WIDE R20, R4, 0x4, R138 ;  /* 0x0000000404147825 */ /* 0x004fc600078e028a */
[----:B------:R4:W-:Y:S01]  /*6980*/  STL.64 [R1+0x1e8], R14 ;  /* 0x0001e80e01007387 */ /* 0x0009e20000100a00 */
[----:B-----5:R-:W-:-:S03]  /*6990*/  IMAD.WIDE R18, R4, 0x4, R140 ;  /* 0x0000000404127825 */ /* 0x020fc600078e028c */
[----:B------:R1:W-:Y:S01]  /*69a0*/  STL.64 [R1+0x1e0], R12 ;  /* 0x0001e00c01007387 */ /* 0x0003e20000100a00 */
[----:B---3--:R-:W-:-:S03]  /*69b0*/  IMAD.WIDE R16, R4, 0x4, R142 ;  /* 0x0000000404107825 */ /* 0x008fc600078e028e */
[----:B------:R2:W-:Y:S01]  /*69c0*/  STL.64 [R1+0x1d8], R10 ;  /* 0x0001d80a01007387 */ /* 0x0005e20000100a00 */
[----:B----4-:R-:W-:-:S03]  /*69d0*/  IMAD.WIDE R14, R4, 0x4, R144 ;  /* 0x00000004040e7825 */ /* 0x010fc600078e0290 */
[----:B------:R3:W-:Y:S01]  /*69e0*/  LDGSTS.E [R3+0x4400], desc[UR14][R22.64], !P5 ;  /* 0x0440000016037fae */ /* 0x0007e2000e92184e */
[----:B-1----:R-:W-:-:S03]  /*69f0*/  IMAD.WIDE R12, R4, 0x4, R146 ;  /* 0x00000004040c7825 */ /* 0x002fc600078e0292 */
[----:B------:R1:W-:Y:S01]  /*6a00*/  STL.64 [R1+0x1d0], R8 ;  /* 0x0001d00801007387 */ /* 0x0003e20000100a00 */
[----:B--2---:R-:W-:-:S03]  /*6a10*/  IMAD.WIDE R10, R4, 0x4, R148 ;  /* 0x00000004040a7825 */ /* 0x004fc600078e0294 */
[----:B------:R2:W-:Y:S04]  /*6a20*/  LDGSTS.E [R3+0x4480], desc[UR14][R20.64], !P5 ;  /* 0x0448000014037fae */ /* 0x0005e8000e92184e */
[----:B------:R3:W-:Y:S01]  /*6a30*/  STL.64 [R1+0x148], R22 ;  /* 0x0001481601007387 */ /* 0x0007e20000100a00 */
[----:B-1----:R-:W-:-:S03]  /*6a40*/  IMAD.WIDE R8, R4, 0x4, R150 ;  /* 0x0000000404087825 */ /* 0x002fc600078e0296 */
[----:B------:R1:W-:Y:S01]  /*6a50*/  LDGSTS.E [R3+0x4500], desc[UR14][R18.64], !P5 ;  /* 0x0450000012037fae */ /* 0x0003e2000e92184e */
[----:B------:R-:W-:-:S03]  /*6a60*/  VIADD R4, R7, 0xfffffff1 ;  /* 0xfffffff107047836 */ /* 0x000fc60000000000 */
[----:B------:R2:W-:Y:S01]  /*6a70*/  STL.64 [R1+0x140], R20 ;  /* 0x0001401401007387 */ /* 0x0005e20000100a00 */
[----:B------:R-:W4:Y:S03]  /*6a80*/  LDC R7, c[0x0][0x230] ;  /* 0x00008c00ff077b82 */ /* 0x000f260000000800 */
[----:B------:R5:W-:Y:S01]  /*6a90*/  LDGSTS.E [R3+0x4580], desc[UR14][R16.64], !P5 ;  /* 0x0458000010037fae */ /* 0x000be2000e92184e */
[----:B---3--:R-:W-:-:S03]  /*6aa0*/  IMAD.WIDE R22, R5, 0x4, R136 ;  /* 0x0000000405167825 */ /* 0x008fc600078e0288 */
[----:B------:R1:W-:Y:S04]  /*6ab0*/  STL.64 [R1+0x138], R18 ;  /* 0x0001381201007387 */ /* 0x0003e80000100a00 */
[----:B------:R3:W-:Y:S01]  /*6ac0*/  LDGSTS.E [R3+0x4600], desc[UR14][R14.64], !P5 ;  /* 0x046000000e037fae */ /* 0x0007e2000e92184e */
[----:B--2---:R-:W-:-:S03]  /*6ad0*/  IMAD.WIDE R20, R5, 0x4, R138 ;  /* 0x0000000405147825 */ /* 0x004fc600078e028a */
[----:B------:R5:W-:Y:S04]  /*6ae0*/  STL.64 [R1+0x130], R16 ;  /* 0x0001301001007387 */ /* 0x000be80000100a00 */
[----:B------:R2:W-:Y:S01]  /*6af0*/  LDGSTS.E [R3+0x4680], desc[UR14][R12.64], !P5 ;  /* 0x046800000c037fae */ /* 0x0005e2000e92184e */
[----:B-1----:R-:W-:-:S03]  /*6b00*/  IMAD.WIDE R18, R5, 0x4, R140 ;  /* 0x0000000405127825 */ /* 0x002fc600078e028c */
[----:B------:R3:W-:Y:S04]  /*6b10*/  STL.64 [R1+0x128], R14 ;  /* 0x0001280e01007387 */ /* 0x0007e80000100a00 */
[----:B------:R1:W-:Y:S01]  /*6b20*/  LDGSTS.E [R3+0x4700], desc[UR14][R10.64], !P5 ;  /* 0x047000000a037fae */ /* 0x0003e2000e92184e */
[----:B-----5:R-:W-:-:S03]  /*6b30*/  IMAD.WIDE R16, R5, 0x4, R142 ;  /* 0x0000000405107825 */ /* 0x020fc600078e028e */
[----:B------:R2:W-:Y:S04]  /*6b40*/  STL.64 [R1+0x120], R12 ;  /* 0x0001200c01007387 */ /* 0x0005e80000100a00 */
[----:B------:R5:W-:Y:S01]  /*6b50*/  LDGSTS.E [R3+0x4780], desc[UR14][R8.64], !P5 ;  /* 0x0478000008037fae */ /* 0x000be2000e92184e */
[C---:B---3--:R-:W-:Y:S01]  /*6b60*/  IMAD.WIDE R14, R5.reuse, 0x4, R144 ;  /* 0x00000004050e7825 */ /* 0x048fe200078e0290 */
[----:B------:R-:W-:Y:S02]  /*6b70*/  ISETP.GE.U32.AND P5, PT, R6, 0x7fffffd6, PT ;  /* 0x7fffffd60600780c */ /* 0x000fe40003fa6070 */
[----:B------:R1:W-:Y:S01]  /*6b80*/  STL.64 [R1+0x118], R10 ;  /* 0x0001180a01007387 */ /* 0x0003e20000100a00 */
[----:B------:R-:W3:Y:S01]  /*6b90*/  LDC R6, c[0x0][0x230] ;  /* 0x00008c00ff067b82 */ /* 0x000ee20000000800 */
[----:B--2---:R-:W-:-:S02]  /*6ba0*/  IMAD.WIDE R12, R5, 0x4, R146 ;  /* 0x00000004050c7825 */ /* 0x004fc400078e0292 */
[----:B------:R2:W-:Y:S04]  /*6bb0*/  LDGSTS.E [R3+0x5400], desc[UR14][R22.64], !P6 ;  /* 0x0540000016037fae */ /* 0x0005e8000f12184e */
[----:B------:R5:W-:Y:S01]  /*6bc0*/  STL.64 [R1+0x110], R8 ;  /* 0x0001100801007387 */ /* 0x000be20000100a00 */
[----:B-1----:R-:W-:-:S03]  /*6bd0*/  IMAD.WIDE R10, R5, 0x4, R148 ;  /* 0x00000004050a7825 */ /* 0x002fc600078e0294 */
[----:B------:R1:W-:Y:S04]  /*6be0*/  LDGSTS.E [R3+0x5480], desc[UR14][R20.64], !P6 ;  /* 0x0548000014037fae */ /* 0x0003e8000f12184e */
[----:B------:R1:W-:Y:S01]  /*6bf0*/  LDGSTS.E [R3+0x5500], desc[UR14][R18.64], !P6 ;  /* 0x0550000012037fae */ /* 0x0003e2000f12184e */
[----:B-----5:R-:W-:-:S03]  /*6c00*/  IMAD.WIDE R8, R5, 0x4, R150 ;  /* 0x0000000405087825 */ /* 0x020fc600078e0296 */
[----:B------:R5:W-:Y:S01]  /*6c10*/  LDGSTS.E [R3+0x5580], desc[UR14][R16.64], !P6 ;  /* 0x0558000010037fae */ /* 0x000be2000f12184e */
[----:B------:R-:W-:-:S03]  /*6c20*/  SHF.L.U32 R5, R244, 0x1, RZ ;  /* 0x00000001f4057819 */ /* 0x000fc600000006ff */
[----:B------:R5:W-:Y:S04]  /*6c30*/  LDGSTS.E [R3+0x5600], desc[UR14][R14.64], !P6 ;  /* 0x056000000e037fae */ /* 0x000be8000f12184e */
[----:B------:R5:W-:Y:S04]  /*6c40*/  LDGSTS.E [R3+0x5680], desc[UR14][R12.64], !P6 ;  /* 0x056800000c037fae */ /* 0x000be8000f12184e */
[----:B------:R5:W-:Y:S04]  /*6c50*/  LDGSTS.E [R3+0x5700], desc[UR14][R10.64], !P6 ;  /* 0x057000000a037fae */ /* 0x000be8000f12184e */
[----:B------:R5:W-:Y:S01]  /*6c60*/  LDGSTS.E [R3+0x5780], desc[UR14][R8.64], !P6 ;  /* 0x0578000008037fae */ /* 0x000be2000f12184e */
[----:B------:R-:W-:Y:S01]  /*6c70*/  ISETP.GE.U32.AND P6, PT, R4, 0x7fffffd2, PT ;  /* 0x7fffffd20400780c */ /* 0x000fe20003fc6070 */
[----:B------:R-:W-:-:S02]  /*6c80*/  VIADD R4, R180, 0xffffffed ;  /* 0xffffffedb4047836 */ /* 0x000fc40000000000 */
[C---:B------:R-:W-:Y:S01]  /*6c90*/  IMAD.WIDE R180, R194.reuse, 0x4, R136 ;  /* 0x00000004c2b47825 */ /* 0x040fe200078e0288 */
[----:B------:R2:W-:Y:S03]  /*6ca0*/  STL.64 [R1+0x88], R22 ;  /* 0x0000881601007387 */ /* 0x0005e60000100a00 */
[----:B------:R-:W-:Y:S01]  /*6cb0*/  IMAD.WIDE R194, R194, 0x4, R150 ;  /* 0x00000004c2c27825 */ /* 0x000fe200078e0296 */
[----:B------:R-:W-:Y:S04]  /*6cc0*/  LDGSTS.E [R3+0x6400], desc[UR14][R180.64], !P2 ;  /* 0x06400000b4037fae */ /* 0x000fe8000d12184e */
[----:B------:R-:W-:Y:S04]  /*6cd0*/  LDGSTS.E [R3+0x6480], desc[UR14][R182.64], !P2 ;  /* 0x06480000b6037fae */ /* 0x000fe8000d12184e */
[----:B------:R-:W-:Y:S01]  /*6ce0*/  LDGSTS.E [R3+0x6500], desc[UR14][R184.64], !P2 ;  /* 0x06500000b8037fae */ /* 0x000fe2000d12184e */
[----:B--2---:R-:W-:-:S03]  /*6cf0*/  IMAD.WIDE R22, R5, 0x4, R136 ;  /* 0x0000000405167825 */ /* 0x004fc600078e0288 */
[----:B------:R-:W-:Y:S04]  /*6d00*/  LDGSTS.E [R3+0x6580], desc[UR14][R186.64], !P2 ;  /* 0x06580000ba037fae */ /* 0x000fe8000d12184e */
[----:B------:R-:W-:Y:S04]  /*6d10*/  LDGSTS.E [R3+0x6600], desc[UR14][R188.64], !P2 ;  /* 0x06600000bc037fae */ /* 0x000fe8000d12184e */
[----:B------:R-:W-:Y:S04]  /*6d20*/  LDGSTS.E [R3+0x6680], desc[UR14][R190.64], !P2 ;  /* 0x06680000be037fae */ /* 0x000fe8000d12184e */
[----:B------:R-:W-:Y:S04]  /*6d30*/  LDGSTS.E [R3+0x6700], desc[UR14][R192.64], !P2 ;  /* 0x06700000c0037fae */ /* 0x000fe8000d12184e */
[----:B------:R-:W-:Y:S01]  /*6d40*/  LDGSTS.E [R3+0x6780], desc[UR14][R194.64], !P2 ;  /* 0x06780000c2037fae */ /* 0x000fe2000d12184e */
[----:B------:R-:W-:Y:S01]  /*6d50*/  ISETP.GE.U32.AND P2, PT, R4, 0x7fffffce, PT ;  /* 0x7fffffce0400780c */ /* 0x000fe20003f46070 */
[----:B---3--:R-:W-:-:S02]  /*6d60*/  VIADD R4, R6, 0xffffffe9 ;  /* 0xffffffe906047836 */ /* 0x008fc40000000000 */
[----:B------:R-:W-:Y:S01]  /*6d70*/  LDGSTS.E [R3+0x7400], desc[UR14][R196.64], !P1 ;  /* 0x07400000c4037fae */ /* 0x000fe2000c92184e */
[----:B----4-:R-:W-:Y:S02]  /*6d80*/  VIADD R6, R7, 0xffffffe5 ;  /* 0xffffffe507067836 */ /* 0x010fe40000000000 */
[----:B------:R-:W-:Y:S01]  /*6d90*/  VIADD R7, R212, 0xffffffe1 ;  /* 0xffffffe1d4077836 */ /* 0x000fe20000000000 */
[----:B------:R-:W-:Y:S01]  /*6da0*/  LDGSTS.E [R3+0x7480], desc[UR14][R198.64], !P1 ;  /* 0x07480000c6037fae */ /* 0x000fe2000c92184e */
[----:B------:R-:W2:Y:S03]  /*6db0*/  LDC R212, c[0x0][0x230] ;  /* 0x00008c00ffd47b82 */ /* 0x000ea60000000800 */
        /* <DEDUP_REMOVED lines=8> */
[----:B------:R1:W-:Y:S04]  /*6e40*/  STL.64 [R1+0x80], R20 ;  /* 0x0000801401007387 */ /* 0x0003e80000100a00 */
[----:B------:R3:W-:Y:S01]  /*6e50*/  STL.64 [R1+0x78], R18 ;  /* 0x0000781201007387 */ /* 0x0007e20000100a00 */
[----:B------:R-:W-:-:S03]  /*6e60*/  VIADD R4, R4, UR5 ;  /* 0x0000000504047c36 */ /* 0x000fc60008000000 */
[----:B------:R5:W-:Y:S04]  /*6e70*/  STL.64 [R1+0x70], R16 ;  /* 0x0000701001007387 */ /* 0x000be80000100a00 */
[----:B------:R4:W-:Y:S01]  /*6e80*/  STL.64 [R1+0x68], R14 ;  /* 0x0000680e01007387 */ /* 0x0009e20000100a00 */
[----:B-1----:R-:W-:-:S03]  /*6e90*/  IMAD.WIDE R20, R5, 0x4, R138 ;  /* 0x0000000405147825 */ /* 0x002fc600078e028a */
[----:B------:R1:W-:Y:S01]  /*6ea0*/  STL.64 [R1+0x60], R12 ;  /* 0x0000600c01007387 */ /* 0x0003e20000100a00 */
[----:B---3--:R-:W-:-:S03]  /*6eb0*/  IMAD.WIDE R18, R5, 0x4, R140 ;  /* 0x0000000405127825 */ /* 0x008fc600078e028c */
[----:B------:R3:W-:Y:S01]  /*6ec0*/  STL.64 [R1+0x58], R10 ;  /* 0x0000580a01007387 */ /* 0x0007e20000100a00 */
[----:B-----5:R-:W-:-:S03]  /*6ed0*/  IMAD.WIDE R16, R5, 0x4, R142 ;  /* 0x0000000405107825 */ /* 0x020fc600078e028e */
[----:B------:R5:W-:Y:S01]  /*6ee0*/  STL.64 [R1+0x50], R8 ;  /* 0x0000500801007387 */ /* 0x000be20000100a00 */
[----:B----4-:R-:W-:-:S03]  /*6ef0*/  IMAD.WIDE R14, R5, 0x4, R144 ;  /* 0x00000004050e7825 */ /* 0x010fc600078e0290 */
[----:B------:R4:W-:Y:S01]  /*6f00*/  LDGSTS.E [R4+0x800], desc[UR14][R22.64], !P3 ;  /* 0x0080000016047fae */ /* 0x0009e2000d92184e */
[----:B-1----:R-:W-:-:S03]  /*6f10*/  IMAD.WIDE R12, R5, 0x4, R146 ;  /* 0x00000004050c7825 */ /* 0x002fc600078e0292 */
[----:B------:R1:W-:Y:S01]  /*6f20*/  LDGSTS.E [R4+0x880], desc[UR14][R20.64], !P3 ;  /* 0x0088000014047fae */ /* 0x0003e2000d92184e */
[----:B---3--:R-:W-:-:S03]  /*6f30*/  IMAD.WIDE R10, R5, 0x4, R148 ;  /* 0x00000004050a7825 */ /* 0x008fc600078e0294 */
[----:B------:R3:W-:Y:S01]  /*6f40*/  LDGSTS.E [R4+0x900], desc[UR14][R18.64], !P3 ;  /* 0x0090000012047fae */ /* 0x0007e2000d92184e */
[----:B-----5:R-:W-:-:S03]  /*6f50*/  IMAD.WIDE R8, R5, 0x4, R150 ;  /* 0x0000000405087825 */ /* 0x020fc600078e0296 */
[----:B------:R5:W-:Y:S01]  /*6f60*/  LDGSTS.E [R4+0x980], desc[UR14][R16.64], !P3 ;  /* 0x0098000010047fae */ /* 0x000be2000d92184e */
[----:B------:R-:W-:-:S03]  /*6f70*/  IMAD R5, R244, 0x6, RZ ;  /* 0x00000006f4057824 */ /* 0x000fc600078e02ff */
[----:B------:R4:W-:Y:S04]  /*6f80*/  STL.64 [R1+0x410], R22 ;  /* 0x0004101601007387 */ /* 0x0009e80000100a00 */
[----:B------:R2:W-:Y:S04]  /*6f90*/  LDGSTS.E [R4+0xa00], desc[UR14][R14.64], !P3 ;  /* 0x00a000000e047fae */ /* 0x0005e8000d92184e */
[----:B------:R1:W-:Y:S04]  /*6fa0*/  STL.64 [R1+0x408], R20 ;  /* 0x0004081401007387 */ /* 0x0003e80000100a00 */
[----:B------:R2:W-:Y:S01]  /*6fb0*/  LDGSTS.E [R4+0xa80], desc[UR14][R12.64], !P3 ;  /* 0x00a800000c047fae */ /* 0x0005e2000d92184e */
[----:B----4-:R-:W-:-:S03]  /*6fc0*/  IMAD.WIDE R22, R5, 0x4, R136 ;  /* 0x0000000405167825 */ /* 0x010fc600078e0288 */
[----:B------:R3:W-:Y:S04]  /*6fd0*/  STL.64 [R1+0x400], R18 ;  /* 0x0004001201007387 */ /* 0x0007e80000100a00 */
[----:B------:R4:W-:Y:S01]  /*6fe0*/  LDGSTS.E [R4+0xb00], desc[UR14][R10.64], !P3 ;  /* 0x00b000000a047fae */ /* 0x0009e2000d92184e */
[----:B-1----:R-:W-:-:S03]  /*6ff0*/  IMAD.WIDE R20, R5, 0x4, R138 ;  /* 0x0000000405147825 */ /* 0x002fc600078e028a */
[----:B------:R5:W-:Y:S04]  /*7000*/  STL.64 [R1+0x3f8], R16 ;  /* 0x0003f81001007387 */ /* 0x000be80000100a00 */
[----:B------:R1:W-:Y:S01]  /*7010*/  LDGSTS.E [R4+0xb80], desc[UR14][R8.64], !P3 ;  /* 0x00b8000008047fae */ /* 0x0003e2000d92184e */
[C---:B---3--:R-:W-:Y:S01]  /*7020*/  IMAD.WIDE R18, R5.reuse, 0x4, R140 ;  /* 0x0000000405127825 */ /* 0x048fe200078e028c */
[----:B------:R-:W-:Y:S02]  /*7030*/  ISETP.GE.U32.AND P3, PT, R6, 0x7fffffc6, PT ;  /* 0x7fffffc60600780c */ /* 0x000fe40003f66070 */
[----:B------:R2:W-:Y:S01]  /*7040*/  STL.64 [R1+0x3f0], R14 ;  /* 0x0003f00e01007387 */ /* 0x0005e20000100a00 */
[----:B------:R-:W-:Y:S02]  /*7050*/  IMAD R6, R244, 0xa, RZ ;  /* 0x0000000af4067824 */ /* 0x000fe400078e02ff */
[C---:B-----5:R-:W-:Y:S01]  /*7060*/  IMAD.WIDE R16, R5.reuse, 0x4, R142 ;  /* 0x0000000405107825 */ /* 0x060fe200078e028e */
[----:B------:R3:W-:Y:S04]  /*7070*/  STL.64 [R1+0x3e8], R12 ;  /* 0x0003e80c01007387 */ /* 0x0007e80000100a00 */
[----:B------:R4:W-:Y:S01]  /*7080*/  STL.64 [R1+0x3e0], R10 ;  /* 0x0003e00a01007387 */ /* 0x0009e20000100a00 */
[----:B--2---:R-:W-:-:S03]  /*7090*/  IMAD.WIDE R14, R5, 0x4, R144 ;  /* 0x00000004050e7825 */ /* 0x004fc600078e0290 */
[----:B------:R2:W-:Y:S01]  /*70a0*/  LDGSTS.E [R4+0x1800], desc[UR14][R22.64], !P4 ;  /* 0x0180000016047fae */ /* 0x0005e2000e12184e */
[----:B---3--:R-:W-:-:S03]  /*70b0*/  IMAD.WIDE R12, R5, 0x4, R146 ;  /* 0x00000004050c7825 */ /* 0x008fc600078e0292 */
[----:B------:R1:W-:Y:S01]  /*70c0*/  STL.64 [R1+0x3d8], R8 ;  /* 0x0003d80801007387 */ /* 0x0003e20000100a00 */
[----:B----4-:R-:W-:-:S03]  /*70d0*/  IMAD.WIDE R10, R5, 0x4, R148 ;  /* 0x00000004050a7825 */ /* 0x010fc600078e0294 */
[----:B------:R3:W-:Y:S04]  /*70e0*/  LDGSTS.E [R4+0x1880], desc[UR14][R20.64], !P4 ;  /* 0x0188000014047fae */ /* 0x0007e8000e12184e */
[----:B------:R2:W-:Y:S01]  /*70f0*/  STL.64 [R1+0x348], R22 ;  /* 0x0003481601007387 */ /* 0x0005e20000100a00 */
[----:B-1----:R-:W-:-:S03]  /*7100*/  IMAD.WIDE R8, R5, 0x4, R150 ;  /* 0x0000000405087825 */ /* 0x002fc600078e0296 */
[----:B------:R1:W-:Y:S01]  /*7110*/  LDGSTS.E [R4+0x1900], desc[UR14][R18.64], !P4 ;  /* 0x0190000012047fae */ /* 0x0003e2000e12184e */
[----:B------:R-:W-:Y:S02]  /*7120*/  IADD3 R5, R213, -0x4, RZ ;  /* 0xfffffffcd5057810 */ /* 0x000fe40007ffe0ff */
[----:B------:R-:W4:Y:S01]  /*7130*/  LDC R213, c[0x0][0x230] ;  /* 0x00008c00ffd57b82 */ /* 0x000f220000000800 */
[----:B------:R3:W-:Y:S01]  /*7140*/  STL.64 [R1+0x340], R20 ;  /* 0x0003401401007387 */ /* 0x0007e20000100a00 */
[----:B--2---:R-:W-:-:S03]  /*7150*/  IMAD.WIDE R22, R6, 0x4, R136 ;  /* 0x0000000406167825 */ /* 0x004fc600078e0288 */
[----:B------:R2:W-:Y:S04]  /*7160*/  LDGSTS.E [R4+0x1980], desc[UR14][R16.64], !P4 ;  /* 0x0198000010047fae */ /* 0x0005e8000e12184e */
[----:B------:R1:W-:Y:S04]  /*7170*/  STL.64 [R1+0x338], R18 ;  /* 0x0003381201007387 */ /* 0x0003e80000100a00 */
[----:B------:R5:W-:Y:S01]  /*7180*/  LDGSTS.E [R4+0x1a00], desc[UR14][R14.64], !P4 ;  /* 0x01a000000e047fae */ /* 0x000be2000e12184e */
[----:B---3--:R-:W-:-:S03]  /*7190*/  IMAD.WIDE R20, R6, 0x4, R138 ;  /* 0x0000000406147825 */ /* 0x008fc600078e028a */
        /* <DEDUP_REMOVED lines=8> */
[----:B-----5:R-:W-:Y:S01]  /*7220*/  IMAD.WIDE R14, R6, 0x4, R144 ;  /* 0x00000004060e7825 */ /* 0x020fe200078e0290 */
[----:B------:R-:W-:Y:S02]  /*7230*/  ISETP.GE.U32.AND P4, PT, R7, 0x7fffffc2, PT ;  /* 0x7fffffc20700780c */ /* 0x000fe40003f86070 */
[----:B------:R1:W-:Y:S01]  /*7240*/  STL.64 [R1+0x318], R10 ;  /* 0x0003180a01007387 */ /* 0x0003e20000100a00 */
[----:B------:R-:W-:Y:S02]  /*7250*/  VIADD R7, R214, 0xfffffff8 ;  /* 0xfffffff8d6077836 */ /* 0x000fe40000000000 */
[----:B------:R-:W-:Y:S01]  /*7260*/  IMAD.WIDE R214, R226, 0x4, R138 ;  /* 0x00000004e2d67825 */ /* 0x000fe200078e028a */
[----:B------:R5:W-:Y:S03]  /*7270*/  LDGSTS.E [R4+0x2800], desc[UR14][R22.64], !P5 ;  /* 0x0280000016047fae */ /* 0x000be6000e92184e */
[C---:B---3--:R-:W-:Y:S01]  /*7280*/  IMAD.WIDE R12, R6.reuse, 0x4, R146 ;  /* 0x00000004060c7825 */ /* 0x048fe200078e0292 */
[----:B------:R2:W-:Y:S03]  /*7290*/  STL.64 [R1+0x310], R8 ;  /* 0x0003100801007387 */ /* 0x0005e60000100a00 */
[C---:B-1----:R-:W-:Y:S01]  /*72a0*/  IMAD.WIDE R10, R6.reuse, 0x4, R148 ;  /* 0x00000004060a7825 */ /* 0x042fe200078e0294 */
[----:B------:R1:W-:Y:S04]  /*72b0*/  LDGSTS.E [R4+0x2880], desc[UR14][R20.64], !P5 ;  /* 0x0288000014047fae */ /* 0x0003e8000e92184e */
[----:B------:R3:W-:Y:S01]  /*72c0*/  LDGSTS.E [R4+0x2900], desc[UR14][R18.64], !P5 ;  /* 0x0290000012047fae */ /* 0x0007e2000e92184e */
[----:B--2---:R-:W-:-:S03]  /*72d0*/  IMAD.WIDE R8, R6, 0x4, R150 ;  /* 0x0000000406087825 */ /* 0x004fc600078e0296 */
        /* <DEDUP_REMOVED lines=11> */
[----:B-----5:R-:W-:-:S03]  /*7390*/  IMAD.WIDE R22, R5, 0x4, R136 ;  /* 0x0000000405167825 */ /* 0x020fc600078e0288 */
[----:B------:R2:W-:Y:S01]  /*73a0*/  STL.64 [R1+0x270], R16 ;  /* 0x0002701001007387 */ /* 0x0005e20000100a00 */
[----:B-1----:R-:W-:-:S03]  /*73b0*/  IMAD.WIDE R20, R5, 0x4, R138 ;  /* 0x0000000405147825 */ /* 0x002fc600078e028a */
[----:B------:R4:W-:Y:S01]  /*73c0*/  STL.64 [R1+0x268], R14 ;  /* 0x0002680e01007387 */ /* 0x0009e20000100a00 */
[----:B---3--:R-:W-:-:S03]  /*73d0*/  IMAD.WIDE R18, R5, 0x4, R140 ;  /* 0x0000000405127825 */ /* 0x008fc600078e028c */
[----:B------:R1:W-:Y:S01]  /*73e0*/  STL.64 [R1+0x260], R12 ;  /* 0x0002600c01007387 */ /* 0x0003e20000100a00 */
[----:B--2---:R-:W-:-:S03]  /*73f0*/  IMAD.WIDE R16, R5, 0x4, R142 ;  /* 0x0000000405107825 */ /* 0x004fc600078e028e */
        /* <DEDUP_REMOVED lines=11> */
[----:B------:R2:W-:Y:S04]  /*74b0*/  STL.64 [R1+0x1c0], R20 ;  /* 0x0001c01401007387 */ /* 0x0005e80000100a00 */
        /* <DEDUP_REMOVED lines=10> */
[----:B----4-:R-:W-:-:S03]  /*7560*/  IMAD.WIDE R16, R6, 0x4, R142 ;  /* 0x0000000406107825 */ /* 0x010fc600078e028e */
        /* <DEDUP_REMOVED lines=12> */
[----:B----4-:R-:W-:-:S03]  /*7630*/  IMAD.WIDE R8, R6, 0x4, R150 ;  /* 0x0000000406087825 */ /* 0x010fc600078e0296 */
[----:B------:R4:W-:Y:S01]  /*7640*/  LDGSTS.E [R4+0x4980], desc[UR14][R16.64], !P2 ;  /* 0x0498000010047fae */ /* 0x0009e2000d12184e */
[----:B------:R-:W-:-:S03]  /*7650*/  VIADD R6, R213, 0xfffffff0 ;  /* 0xfffffff0d5067836 */ /* 0x000fc60000000000 */
[----:B------:R4:W-:Y:S01]  /*7660*/  LDGSTS.E [R4+0x4a00], desc[UR14][R14.64], !P2 ;  /* 0x04a000000e047fae */ /* 0x0009e2000d12184e */
[----:B------:R-:W-:-:S03]  /*7670*/  IMAD.WIDE R212, R226, 0x4, R136 ;  /* 0x00000004e2d47825 */ /* 0x000fc600078e0288 */
[----:B------:R3:W-:Y:S01]  /*7680*/  LDGSTS.E [R4+0x4a80], desc[UR14][R12.64], !P2 ;  /* 0x04a800000c047fae */ /* 0x0007e2000d12184e */
[----:B------:R-:W-:-:S03]  /*7690*/  IMAD.WIDE R226, R226, 0x4, R150 ;  /* 0x00000004e2e27825 */ /* 0x000fc600078e0296 */
[----:B------:R3:W-:Y:S04]  /*76a0*/  LDGSTS.E [R4+0x4b00], desc[UR14][R10.64], !P2 ;  /* 0x04b000000a047fae */ /* 0x0007e8000d12184e */
[----:B------:R3:W-:Y:S01]  /*76b0*/  LDGSTS.E [R4+0x4b80], desc[UR14][R8.64], !P2 ;  /* 0x04b8000008047fae */ /* 0x0007e2000d12184e */
[----:B------:R-:W-:Y:S01]  /*76c0*/  ISETP.GE.U32.AND P2, PT, R5, 0x7fffffd5, PT ;  /* 0x7fffffd50500780c */ /* 0x000fe20003f46070 */
[----:B------:R-:W-:Y:S02]  /*76d0*/  IMAD R5, R244, 0x16, RZ ;  /* 0x00000016f4057824 */ /* 0x000fe400078e02ff */
[----:B------:R2:W-:Y:S04]  /*76e0*/  STL.64 [R1+0x108], R22 ;  /* 0x0001081601007387 */ /* 0x0005e80000100a00 */
[----:B------:R1:W-:Y:S04]  /*76f0*/  STL.64 [R1+0x100], R20 ;  /* 0x0001001401007387 */ /* 0x0003e80000100a00 */
[----:B------:R5:W-:Y:S01]  /*7700*/  STL.64 [R1+0xf8], R18 ;  /* 0x0000f81201007387 */ /* 0x000be20000100a00 */
[----:B--2---:R-:W-:-:S03]  /*7710*/  IMAD.WIDE R22, R5, 0x4, R136 ;  /* 0x0000000405167825 */ /* 0x004fc600078e0288 */
[----:B------:R4:W-:Y:S01]  /*7720*/  STL.64 [R1+0xf0], R16 ;  /* 0x0000f01001007387 */ /* 0x0009e20000100a00 */
[----:B-1----:R-:W-:-:S03]  /*7730*/  IMAD.WIDE R20, R5, 0x4, R138 ;  /* 0x0000000405147825 */ /* 0x002fc600078e028a */
[----:B------:R1:W-:Y:S01]  /*7740*/  STL.64 [R1+0xe8], R14 ;  /* 0x0000e80e01007387 */ /* 0x0003e20000100a00 */
[----:B-----5:R-:W-:-:S03]  /*7750*/  IMAD.WIDE R18, R5, 0x4, R140 ;  /* 0x0000000405127825 */ /* 0x020fc600078e028c */
[----:B------:R3:W-:Y:S01]  /*7760*/  STL.64 [R1+0xe0], R12 ;  /* 0x0000e00c01007387 */ /* 0x0007e20000100a00 */
[----:B----4-:R-:W-:-:S03]  /*7770*/  IMAD.WIDE R16, R5, 0x4, R142 ;  /* 0x0000000405107825 */ /* 0x010fc600078e028e */
[----:B------:R2:W-:Y:S01]  /*7780*/  STL.64 [R1+0xd8], R10 ;  /* 0x0000d80a01007387 */ /* 0x0005e20000100a00 */
[----:B-1----:R-:W-:-:S03]  /*7790*/  IMAD.WIDE R14, R5, 0x4, R144 ;  /* 0x00000004050e7825 */ /* 0x002fc600078e0290 */
[----:B------:R1:W-:Y:S01]  /*77a0*/  LDGSTS.E [R4+0x5800], desc[UR14][R22.64], !P1 ;  /* 0x0580000016047fae */ /* 0x0003e2000c92184e */
[----:B---3--:R-:W-:-:S03]  /*77b0*/  IMAD.WIDE R12, R5, 0x4, R146 ;  /* 0x00000004050c7825 */ /* 0x008fc600078e0292 */
[----:B------:R3:W-:Y:S01]  /*77c0*/  STL.64 [R1+0xd0], R8 ;  /* 0x0000d00801007387 */ /* 0x0007e20000100a00 */
[----:B--2---:R-:W-:-:S03]  /*77d0*/  IMAD.WIDE R10, R5, 0x4, R148 ;  /* 0x00000004050a7825 */ /* 0x004fc600078e0294 */
[----:B------:R2:W-:Y:S04]  /*77e0*/  LDGSTS.E [R4+0x5880], desc[UR14][R20.64], !P1 ;  /* 0x0588000014047fae */ /* 0x0005e8000c92184e */
[----:B------:R4:W-:Y:S01]  /*77f0*/  LDGSTS.E [R4+0x5900], desc[UR14][R18.64], !P1 ;  /* 0x0590000012047fae */ /* 0x0009e2000c92184e */
[----:B---3--:R-:W-:-:S03]  /*7800*/  IMAD.WIDE R8, R5, 0x4, R150 ;  /* 0x0000000405087825 */ /* 0x008fc600078e0296 */
[----:B------:R3:W-:Y:S01]  /*7810*/  LDGSTS.E [R4+0x5980], desc[UR14][R16.64], !P1 ;  /* 0x0598000010047fae */ /* 0x0007e2000c92184e */
[----:B------:R-:W-:Y:S01]  /*7820*/  IADD3 R5, R7, -0x14, RZ ;  /* 0xffffffec07057810 */ /* 0x000fe20007ffe0ff */
[----:B------:R-:W-:Y:S02]  /*7830*/  VIADD R7, R228, 0xffffffe8 ;  /* 0xffffffe8e4077836 */ /* 0x000fe40000000000 */
        /* <DEDUP_REMOVED lines=8> */
[----:B------:R-:W-:Y:S04]  /*78c0*/  LDGSTS.E [R4+0x6800], desc[UR14][R212.64], !P3 ;  /* 0x06800000d4047fae */ /* 0x000fe8000d92184e */
        /* <DEDUP_REMOVED lines=8> */
[C---:B------:R-:W-:Y:S01]  /*7950*/  LOP3.LUT R5, R0.reuse, 0x60, RZ, 0x3c, !PT ;  /* 0x0000006000057812 */ /* 0x040fe200078e3cff */
[----:B------:R1:W-:Y:S01]  /*7960*/  STL.64 [R1+0x48], R22 ;  /* 0x0000481601007387 */ /* 0x0003e20000100a00 */
[----:B------:R-:W-:-:S03]  /*7970*/  LOP3.LUT R0, R0, 0x70, RZ, 0x3c, !PT ;  /* 0x0000007000007812 */ /* 0x000fc600078e3cff */
[----:B------:R-:W-:Y:S01]  /*7980*/  LDGSTS.E [R4+0x7800], desc[UR14][R228.64], !P4 ;  /* 0x07800000e4047fae */ /* 0x000fe2000e12184e */
[----:B------:R-:W-:Y:S02]  /*7990*/  VIADD R5, R5, UR5 ;  /* 0x0000000505057c36 */ /* 0x000fe40008000000 */
[----:B------:R-:W-:Y:S01]  /*79a0*/  VIADD R0, R0, UR5 ;  /* 0x0000000500007c36 */ /* 0x000fe20008000000 */
[----:B------:R2:W-:Y:S04]  /*79b0*/  STL.64 [R1+0x40], R20 ;  /* 0x0000401401007387 */ /* 0x0005e80000100a00 */
[----:B------:R-:W-:Y:S01]  /*79c0*/  LDGSTS.E [R4+0x7880], desc[UR14][R230.64], !P4 ;  /* 0x07880000e6047fae */ /* 0x000fe2000e12184e */
[----:B-1----:R-:W-:-:S03]  /*79d0*/  IMAD.WIDE R22, R6, 0x4, R136 ;  /* 0x0000000406167825 */ /* 0x002fc600078e0288 */
[----:B------:R4:W-:Y:S04]  /*79e0*/  STL.64 [R1+0x38], R18 ;  /* 0x0000381201007387 */ /* 0x0009e80000100a00 */
[----:B------:R-:W-:Y:S01]  /*79f0*/  LDGSTS.E [R4+0x7900], desc[UR14][R232.64], !P4 ;  /* 0x07900000e8047fae */ /* 0x000fe2000e12184e */
[----:B--2---:R-:W-:-:S03]  /*7a00*/  IMAD.WIDE R20, R6, 0x4, R138 ;  /* 0x0000000406147825 */ /* 0x004fc600078e028a */
[----:B------:R3:W-:Y:S04]  /*7a10*/  STL.64 [R1+0x30], R16 ;  /* 0x0000301001007387 */ /* 0x0007e80000100a00 */
[----:B------:R-:W-:Y:S01]  /*7a20*/  LDGSTS.E [R4+0x7980], desc[UR14][R234.64], !P4 ;  /* 0x07980000ea047fae */ /* 0x000fe2000e12184e */
[----:B----4-:R-:W-:-:S03]  /*7a30*/  IMAD.WIDE R18, R6, 0x4, R140 ;  /* 0x0000000406127825 */ /* 0x010fc600078e028c */
[----:B------:R5:W-:Y:S04]  /*7a40*/  STL.64 [R1+0x28], R14 ;  /* 0x0000280e01007387 */ /* 0x000be80000100a00 */
[----:B------:R-:W-:Y:S01]  /*7a50*/  LDGSTS.E [R4+0x7a00], desc[UR14][R236.64], !P4 ;  /* 0x07a00000ec047fae */ /* 0x000fe2000e12184e */
[----:B---3--:R-:W-:-:S03]  /*7a60*/  IMAD.WIDE R16, R6, 0x4, R142 ;  /* 0x0000000406107825 */ /* 0x008fc600078e028e */
[----:B------:R1:W-:Y:S04]  /*7a70*/  STL.64 [R1+0x20], R12 ;  /* 0x0000200c01007387 */ /* 0x0003e80000100a00 */
[----:B------:R-:W-:Y:S01]  /*7a80*/  LDGSTS.E [R4+0x7a80], desc[UR14][R238.64], !P4 ;  /* 0x07a80000ee047fae */ /* 0x000fe2000e12184e */
[----:B-----5:R-:W-:-:S03]  /*7a90*/  IMAD.WIDE R14, R6, 0x4, R144 ;  /* 0x00000004060e7825 */ /* 0x020fc600078e0290 */
[----:B------:R2:W-:Y:S04]  /*7aa0*/  STL.64 [R1+0x18], R10 ;  /* 0x0000180a01007387 */ /* 0x0005e80000100a00 */
[----:B------:R-:W-:Y:S01]  /*7ab0*/  LDGSTS.E [R4+0x7b00], desc[UR14][R240.64], !P4 ;  /* 0x07b00000f0047fae */ /* 0x000fe2000e12184e */
[----:B-1----:R-:W-:-:S03]  /*7ac0*/  IMAD.WIDE R12, R6, 0x4, R146 ;  /* 0x00000004060c7825 */ /* 0x002fc600078e0292 */
[----:B------:R1:W-:Y:S04]  /*7ad0*/  STL.64 [R1+0x10], R8 ;  /* 0x0000100801007387 */ /* 0x0003e80000100a00 */
[----:B------:R-:W-:Y:S01]  /*7ae0*/  LDGSTS.E [R4+0x7b80], desc[UR14][R242.64], !P4 ;  /* 0x07b80000f2047fae */ /* 0x000fe2000e12184e */
[----:B--2---:R-:W-:Y:S01]  /*7af0*/  IMAD.WIDE R10, R6, 0x4, R148 ;  /* 0x00000004060a7825 */ /* 0x004fe200078e0294 */
[----:B------:R-:W-:Y:S02]  /*7b00*/  ISETP.GE.U32.AND P4, PT, R7, 0x7fffffc9, PT ;  /* 0x7fffffc90700780c */ /* 0x000fe40003f86070 */
[----:B------:R2:W-:Y:S01]  /*7b10*/  LDGSTS.E [R5+0xc00], desc[UR14][R22.64], !P5 ;  /* 0x00c0000016057fae */ /* 0x0005e2000e92184e */
[----:B------:R-:W-:Y:S01]  /*7b20*/  VIADD R7, R245, 0xffffffe4 ;  /* 0xffffffe4f5077836 */ /* 0x000fe20000000000 */
[----:B------:R-:W-:Y:S01]  /*7b30*/  IADD3 R245, R246, -0x20, RZ ;  /* 0xffffffe0f6f57810 */ /* 0x000fe20007ffe0ff */
[----:B------:R-:W-:Y:S01]  /*7b40*/  IMAD R246, R244, 0x1b, RZ ;  /* 0x0000001bf4f67824 */ /* 0x000fe200078e02ff */
[----:B------:R3:W-:Y:S01]  /*7b50*/  LDGSTS.E [R5+0xc80], desc[UR14][R20.64], !P5 ;  /* 0x00c8000014057fae */ /* 0x0007e2000e92184e */
[----:B-1----:R-:W-:-:S03]  /*7b60*/  IMAD.WIDE R8, R6, 0x4, R150 ;  /* 0x0000000406087825 */ /* 0x002fc600078e0296 */
[----:B------:R1:W-:Y:S01]  /*7b70*/  LDGSTS.E [R5+0xd00], desc[UR14][R18.64], !P5 ;  /* 0x00d0000012057fae */ /* 0x0003e2000e92184e */
[----:B------:R-:W-:Y:S02]  /*7b80*/  IMAD R6, R244, 0x7, RZ ;  /* 0x00000007f4067824 */ /* 0x000fe400078e02ff */
[C---:B------:R-:W-:Y:S01]  /*7b90*/  IMAD.WIDE R34, R246.reuse, 0x4, R136 ;  /* 0x00000004f6227825 */ /* 0x040fe200078e0288 */
[----:B------:R4:W-:Y:S03]  /*7ba0*/  LDGSTS.E [R5+0xd80], desc[UR14][R16.64], !P5 ;  /* 0x00d8000010057fae */ /* 0x0009e6000e92184e */
[C---:B------:R-:W-:Y:S01]  /*7bb0*/  IMAD.WIDE R32, R246.reuse, 0x4, R138 ;  /* 0x00000004f6207825 */ /* 0x040fe200078e028a */
[----:B------:R2:W-:Y:S03]  /*7bc0*/  STL.64 [R1+0x3d0], R22 ;  /* 0x0003d01601007387 */ /* 0x0005e60000100a00 */
[C---:B------:R-:W-:Y:S01]  /*7bd0*/  IMAD.WIDE R30, R246.reuse, 0x4, R140 ;  /* 0x00000004f61e7825 */ /* 0x040fe200078e028c */
[----:B------:R5:W-:Y:S03]  /*7be0*/  LDGSTS.E [R5+0xe00], desc[UR14][R14.64], !P5 ;  /* 0x00e000000e057fae */ /* 0x000be6000e92184e */
[C---:B------:R-:W-:Y:S01]  /*7bf0*/  IMAD.WIDE R28, R246.reuse, 0x4, R142 ;  /* 0x00000004f61c7825 */ /* 0x040fe200078e028e */
[----:B------:R3:W-:Y:S03]  /*7c00*/  STL.64 [R1+0x458], R20 ;  /* 0x0004581401007387 */ /* 0x0007e60000100a00 */
[----:B------:R-:W-:Y:S01]  /*7c10*/  IMAD.WIDE R26, R246, 0x4, R144 ;  /* 0x00000004f61a7825 */ /* 0x000fe200078e0290 */
[----:B------:R5:W-:Y:S03]  /*7c20*/  LDGSTS.E [R5+0xe80], desc[UR14][R12.64], !P5 ;  /* 0x00e800000c057fae */ /* 0x000be6000e92184e */
[----:B--2---:R-:W-:Y:S01]  /*7c30*/  IMAD.WIDE R22, R6, 0x4, R136 ;  /* 0x0000000406167825 */ /* 0x004fe200078e0288 */
[----:B------:R1:W-:Y:S03]  /*7c40*/  STL.64 [R1+0x498], R18 ;  /* 0x0004981201007387 */ /* 0x0003e60000100a00 */
[----:B------:R-:W-:Y:S01]  /*7c50*/  IMAD.WIDE R24, R246, 0x4, R146 ;  /* 0x00000004f6187825 */ /* 0x000fe200078e0292 */
[----:B------:R2:W-:Y:S03]  /*7c60*/  LDGSTS.E [R5+0xf00], desc[UR14][R10.64], !P5 ;  /* 0x00f000000a057fae */ /* 0x0005e6000e92184e */
[C---:B---3--:R-:W-:Y:S01]  /*7c70*/  IMAD.WIDE R20, R6.reuse, 0x4, R138 ;  /* 0x0000000406147825 */ /* 0x048fe200078e028a */
[----:B------:R4:W-:Y:S04]  /*7c80*/  STL.64 [R1+0x4d8], R16 ;  /* 0x0004d81001007387 */ /* 0x0009e80000100a00 */
[----:B------:R3:W-:Y:S01]  /*7c90*/  LDGSTS.E [R5+0xf80], desc[UR14][R8.64], !P5 ;  /* 0x00f8000008057fae */ /* 0x0007e2000e92184e */
[----:B-1----:R-:W-:Y:S01]  /*7ca0*/  IMAD.WIDE R18, R6, 0x4, R140 ;  /* 0x0000000406127825 */ /* 0x002fe200078e028c */
[----:B------:R-:W-:-:S02]  /*7cb0*/  ISETP.GE.U32.AND P5, PT, R7, 0x7fffffc5, PT ;  /* 0x7fffffc50700780c */ /* 0x000fc40003fa6070 */
[----:B------:R5:W-:Y:S01]  /*7cc0*/  STL.64 [R1+0x4e0], R14 ;  /* 0x0004e00e01007387 */ /* 0x000be20000100a00 */
[----:B------:R-:W-:Y:S02]  /*7cd0*/  IMAD R7, R244, 0xb, RZ ;  /* 0x0000000bf4077824 */ /* 0x000fe400078e02ff */
[C---:B----4-:R-:W-:Y:S01]  /*7ce0*/  IMAD.WIDE R16, R6.reuse, 0x4, R142 ;  /* 0x0000000406107825 */ /* 0x050fe200078e028e */
[----:B------:R1:W-:Y:S04]  /*7cf0*/  STL.64 [R1+0x4e8], R12 ;  /* 0x0004e80c01007387 */ /* 0x0003e80000100a00 */
[----:B------:R2:W-:Y:S01]  /*7d00*/  STL.64 [R1+0x4f0], R10 ;  /* 0x0004f00a01007387 */ /* 0x0005e20000100a00 */
[----:B-----5:R-:W-:-:S03]  /*7d10*/  IMAD.WIDE R14, R6, 0x4, R144 ;  /* 0x00000004060e7825 */ /* 0x020fc600078e0290 */
[----:B------:R4:W-:Y:S01]  /*7d20*/  LDGSTS.E [R5+0x1c00], desc[UR14][R22.64], !P6 ;  /* 0x01c0000016057fae */ /* 0x0009e2000f12184e */
[----:B-1----:R-:W-:-:S03]  /*7d30*/  IMAD.WIDE R12, R6, 0x4, R146 ;  /* 0x00000004060c7825 */ /* 0x002fc600078e0292 */
[----:B------:R3:W-:Y:S01]  /*7d40*/  STL.64 [R1+0x4f8], R8 ;  /* 0x0004f80801007387 */ /* 0x0007e20000100a00 */
[----:B--2---:R-:W-:-:S03]  /*7d50*/  IMAD.WIDE R10, R6, 0x4, R148 ;  /* 0x00000004060a7825 */ /* 0x004fc600078e0294 */
[----:B------:R1:W-:Y:S04]  /*7d60*/  LDGSTS.E [R5+0x1c80], desc[UR14][R20.64], !P6 ;  /* 0x01c8000014057fae */ /* 0x0003e8000f12184e */
[----:B------:R4:W-:Y:S01]  /*7d70*/  STL.64 [R1+0x500], R22 ;  /* 0x0005001601007387 */ /* 0x0009e20000100a00 */
[----:B---3--:R-:W-:-:S03]  /*7d80*/  IMAD.WIDE R8, R6, 0x4, R150 ;  /* 0x0000000406087825 */ /* 0x008fc600078e0296 */
[----:B------:R2:W-:Y:S01]  /*7d90*/  LDGSTS.E [R5+0x1d00], desc[UR14][R18.64], !P6 ;  /* 0x01d0000012057fae */ /* 0x0005e2000f12184e */
[----:B------:R-:W-:-:S03]  /*7da0*/  IMAD R6, R244, 0xf, RZ ;  /* 0x0000000ff4067824 */ /* 0x000fc600078e02ff */
[----:B------:R1:W-:Y:S01]  /*7db0*/  STL.64 [R1+0x510], R20 ;  /* 0x0005101401007387 */ /* 0x0003e20000100a00 */
[----:B----4-:R-:W-:-:S03]  /*7dc0*/  IMAD.WIDE R22, R7, 0x4, R136 ;  /* 0x0000000407167825 */ /* 0x010fc600078e0288 */
[----:B------:R3:W-:Y:S01]  /*7dd0*/  LDGSTS.E [R5+0x1d80], desc[UR14][R16.64], !P6 ;  /* 0x01d8000010057fae */ /* 0x0007e2000f12184e */
[----:B------:R-:W-:-:S03]  /*7de0*/  IMAD.WIDE R82, R6, 0x4, R136 ;  /* 0x0000000406527825 */ /* 0x000fc600078e0288 */
[----:B------:R2:W-:Y:S01]  /*7df0*/  STL.64 [R1+0x518], R18 ;  /* 0x0005181201007387 */ /* 0x0005e20000100a00 */
[----:B------:R-:W-:-:S03]  /*7e00*/  IMAD.WIDE R80, R6, 0x4, R138 ;  /* 0x0000000406507825 */ /* 0x000fc600078e028a */
[----:B------:R4:W-:Y:S01]  /*7e10*/  LDGSTS.E [R5+0x1e00], desc[UR14][R14.64], !P6 ;  /* 0x01e000000e057fae */ /* 0x0009e2000f12184e */
[----:B-1----:R-:W-:-:S03]  /*7e20*/  IMAD.WIDE R20, R7, 0x4, R138 ;  /* 0x0000000407147825 */ /* 0x002fc600078e028a */
[----:B------:R3:W-:Y:S01]  /*7e30*/  STL.64 [R1+0x530], R16 ;  /* 0x0005301001007387 */ /* 0x0007e20000100a00 */
[----:B------:R-:W-:-:S03]  /*7e40*/  IMAD.WIDE R78, R6, 0x4, R140 ;  /* 0x00000004064e7825 */ /* 0x000fc600078e028c */
[----:B------:R1:W-:Y:S01]  /*7e50*/  LDGSTS.E [R5+0x1e80], desc[UR14][R12.64], !P6 ;  /* 0x01e800000c057fae */ /* 0x0003e2000f12184e */
[----:B--2---:R-:W-:-:S03]  /*7e60*/  IMAD.WIDE R18, R7, 0x4, R140 ;  /* 0x0000000407127825 */ /* 0x004fc600078e028c */
[----:B------:R4:W-:Y:S01]  /*7e70*/  STL.64 [R1+0x558], R14 ;  /* 0x0005580e01007387 */ /* 0x0009e20000100a00 */
[----:B------:R-:W-:-:S03]  /*7e80*/  IMAD.WIDE R76, R6, 0x4, R142 ;  /* 0x00000004064c7825 */ /* 0x000fc600078e028e */
[----:B------:R2:W-:Y:S01]  /*7e90*/  LDGSTS.E [R5+0x1f00], desc[UR14][R10.64], !P6 ;  /* 0x01f000000a057fae */ /* 0x0005e2000f12184e */
[----:B---3--:R-:W-:-:S03]  /*7ea0*/  IMAD.WIDE R16, R7, 0x4, R142 ;  /* 0x0000000407107825 */ /* 0x008fc600078e028e */
[----:B------:R1:W-:Y:S01]  /*7eb0*/  STL.64 [R1+0x598], R12 ;  /* 0x0005980c01007387 */ /* 0x0003e20000100a00 */
[----:B------:R-:W-:-:S03]  /*7ec0*/  IMAD.WIDE R74, R6, 0x4, R144 ;  /* 0x00000004064a7825 */ /* 0x000fc600078e0290 */
[----:B------:R3:W-:Y:S01]  /*7ed0*/  LDGSTS.E [R5+0x1f80], desc[UR14][R8.64], !P6 ;  /* 0x01f8000008057fae */ /* 0x0007e2000f12184e */
[----:B------:R-:W-:Y:S01]  /*7ee0*/  ISETP.GE.U32.AND P6, PT, R245, 0x7fffffc1, PT ;  /* 0x7fffffc1f500780c */ /* 0x000fe20003fc6070 */
[C---:B----4-:R-:W-:Y:S02]  /*7ef0*/  IMAD.WIDE R14, R7.reuse, 0x4, R144 ;  /* 0x00000004070e7825 */ /* 0x050fe400078e0290 */
[----:B------:R2:W-:Y:S02]  /*7f00*/  STL.64 [R1+0x5f8], R10 ;  /* 0x0005f80a01007387 */ /* 0x0005e40000100a00 */
[--C-:B------:R-:W-:Y:S02]  /*7f10*/  IMAD.WIDE R72, R6, 0x4, R146.reuse ;  /* 0x0000000406487825 */ /* 0x100fe400078e0292 */
[----:B------:R-:W-:Y:S02]  /*7f20*/  LDGSTS.E [R5+0x2c00], desc[UR14][R22.64], !P2 ;  /* 0x02c0000016057fae */ /* 0x000fe4000d12184e */
[----:B-1----:R-:W-:-:S02]  /*7f30*/  IMAD.WIDE R12, R7, 0x4, R146 ;  /* 0x00000004070c7825 */ /* 0x002fc400078e0292 */
[----:B------:R3:W-:Y:S02]  /*7f40*/  STL.64 [R1+0x600], R8 ;  /* 0x0006000801007387 */ /* 0x0007e40000100a00 */
[C-C-:B------:R-:W-:Y:S02]  /*7f50*/  IMAD.WIDE R70, R6.reuse, 0x4, R148.reuse ;  /* 0x0000000406467825 */ /* 0x140fe400078e0294 */
[----:B------:R-:W-:Y:S02]  /*7f60*/  LDGSTS.E [R5+0x2c80], desc[UR14][R20.64], !P2 ;  /* 0x02c8000014057fae */ /* 0x000fe4000d12184e */
[----:B--2---:R-:W-:Y:S02]  /*7f70*/  IMAD.WIDE R10, R7, 0x4, R148 ;  /* 0x00000004070a7825 */ /* 0x004fe400078e0294 */
[----:B------:R1:W-:Y:S02]  /*7f80*/  LDGSTS.E [R5+0x2d00], desc[UR14][R18.64], !P2 ;  /* 0x02d0000012057fae */ /* 0x0003e4000d12184e */
[----:B------:R-:W-:-:S02]  /*7f90*/  IMAD.WIDE R68, R6, 0x4, R150 ;  /* 0x0000000406447825 */ /* 0x000fc400078e0296 */
[----:B------:R2:W-:Y:S02]  /*7fa0*/  LDGSTS.E [R5+0x2d80], desc[UR14][R16.64], !P2 ;  /* 0x02d8000010057fae */ /* 0x0005e4000d12184e */
[----:B---3--:R-:W-:Y:S02]  /*7fb0*/  IMAD.WIDE R8, R7, 0x4, R150 ;  /* 0x0000000407087825 */ /* 0x008fe400078e0296 */
[----:B------:R3:W-:Y:S02]  /*7fc0*/  LDGSTS.E [R5+0x2e00], desc[UR14][R14.64], !P2 ;  /* 0x02e000000e057fae */ /* 0x0007e4000d12184e */
[----:B------:R-:W-:Y:S02]  /*7fd0*/  IMAD R7, R244, 0x13, RZ ;  /* 0x00000013f4077824 */ /* 0x000fe400078e02ff */
[----:B------:R4:W-:Y:S02]  /*7fe0*/  LDGSTS.E [R5+0x2e80], desc[UR14][R12.64], !P2 ;  /* 0x02e800000c057fae */ /* 0x0009e4000d12184e */
[----:B------:R-:W-:-:S02]  /*7ff0*/  IMAD.WIDE R66, R7, 0x4, R136 ;  /* 0x0000000407427825 */ /* 0x000fc400078e0288 */
[----:B------:R5:W-:Y:S02]  /*8000*/  LDGSTS.E [R5+0x2f00], desc[UR14][R10.64], !P2 ;  /* 0x02f000000a057fae */ /* 0x000be4000d12184e */
[----:B------:R-:W-:Y:S02]  /*8010*/  IMAD.WIDE R64, R7, 0x4, R138 ;  /* 0x0000000407407825 */ /* 0x000fe400078e028a */
[----:B------:R5:W-:Y:S01]  /*8020*/  LDGSTS.E [R5+0x2f80], desc[UR14][R8.64], !P2 ;  /* 0x02f8000008057fae */ /* 0x000be2000d12184e */
[----:B------:R-:W-:Y:S01]  /*8030*/  ISETP.GE.AND P2, PT, R247, R245, PT ;  /* 0x000000f5f700720c */ /* 0x000fe20003f46270 */
[C---:B------:R-:W-:Y:S02]  /*8040*/  IMAD R245, R244.reuse, 0x17, RZ ;  /* 0x00000017f4f57824 */ /* 0x040fe400078e02ff */
[----:B------:R-:W-:Y:S01]  /*8050*/  STL.64 [R1+0x640], R22 ;  /* 0x0006401601007387 */ /* 0x000fe20000100a00 */
[----:B------:R-:W-:Y:S02]  /*8060*/  IMAD R244, R244, 0x1f, RZ ;  /* 0x0000001ff4f47824 */ /* 0x000fe400078e02ff */
[----:B------:R-:W-:Y:S01]  /*8070*/  IMAD.WIDE R50, R245, 0x4, R136 ;  /* 0x00000004f5327825 */ /* 0x000fe200078e0288 */
[----:B------:R-:W-:Y:S03]  /*8080*/  STL.64 [R1+0x638], R20 ;  /* 0x0006381401007387 */ /* 0x000fe60000100a00 */
[C---:B------:R-:W-:Y:S01]  /*8090*/  IMAD.WIDE R62, R7.reuse, 0x4, R140 ;  /* 0x00000004073e7825 */ /* 0x040fe200078e028c */
[----:B------:R1:W-:Y:S03]  /*80a0*/  STL.64 [R1+0x630], R18 ;  /* 0x0006301201007387 */ /* 0x0003e60000100a00 */
[C---:B------:R-:W-:Y:S01]  /*80b0*/  IMAD.WIDE R60, R7.reuse, 0x4, R142 ;  /* 0x00000004073c7825 */ /* 0x040fe200078e028e */
[----:B------:R2:W-:Y:S03]  /*80c0*/  STL.64 [R1+0x628], R16 ;  /* 0x0006281001007387 */ /* 0x0005e60000100a00 */
[C---:B------:R-:W-:Y:S01]  /*80d0*/  IMAD.WIDE R58, R7.reuse, 0x4, R144 ;  /* 0x00000004073a7825 */ /* 0x040fe200078e0290 */
[----:B------:R3:W-:Y:S03]  /*80e0*/  STL.64 [R1+0x620], R14 ;  /* 0x0006200e01007387 */ /* 0x0007e60000100a00 */
[C---:B------:R-:W-:Y:S01]  /*80f0*/  IMAD.WIDE R56, R7.reuse, 0x4, R146 ;  /* 0x0000000407387825 */ /* 0x040fe200078e0292 */
[----:B------:R4:W-:Y:S03]  /*8100*/  STL.64 [R1+0x618], R12 ;  /* 0x0006180c01007387 */ /* 0x0009e60000100a00 */
[----:B-1----:R-:W-:Y:S01]  /*8110*/  IMAD.WIDE R18, R244, 0x4, R136 ;  /* 0x00000004f4127825 */ /* 0x002fe200078e0288 */
[----:B------:R5:W-:Y:S03]  /*8120*/  STL.64 [R1+0x610], R10 ;  /* 0x0006100a01007387 */ /* 0x000be60000100a00 */
[C---:B------:R-:W-:Y:S01]  /*8130*/  IMAD.WIDE R54, R7.reuse, 0x4, R148 ;  /* 0x0000000407367825 */ /* 0x040fe200078e0294 */
[----:B------:R1:W-:Y:S03]  /*8140*/  STL.64 [R1+0x608], R8 ;  /* 0x0006080801007387 */ /* 0x0003e60000100a00 */
[----:B------:R-:W-:Y:S01]  /*8150*/  IMAD.WIDE R52, R7, 0x4, R150 ;  /* 0x0000000407347825 */ /* 0x000fe200078e0296 */
[----:B------:R1:W-:Y:S03]  /*8160*/  STL.64 [R1+0x5f0], R82 ;  /* 0x0005f05201007387 */ /* 0x0003e60000100a00 */
[C---:B------:R-:W-:Y:S01]  /*8170*/  IMAD.WIDE R48, R245.reuse, 0x4, R138 ;  /* 0x00000004f5307825 */ /* 0x040fe200078e028a */
[----:B------:R-:W-:Y:S03]  /*8180*/  STL.64 [R1+0x5b8], R66 ;  /* 0x0005b84201007387 */ /* 0x000fe60000100a00 */
[C---:B------:R-:W-:Y:S01]  /*8190*/  IMAD.WIDE R46, R245.reuse, 0x4, R140 ;  /* 0x00000004f52e7825 */ /* 0x040fe200078e028c */
[----:B------:R-:W-:Y:S03]  /*81a0*/  STL.64 [R1+0x5b0], R50 ;  /* 0x0005b03201007387 */ /* 0x000fe60000100a00 */
[C---:B------:R-:W-:Y:S01]  /*81b0*/  IMAD.WIDE R44, R245.reuse, 0x4, R142 ;  /* 0x00000004f52c7825 */ /* 0x040fe200078e028e */
[----:B------:R-:W-:Y:S03]  /*81c0*/  STL.64 [R1+0x5a8], R34 ;  /* 0x0005a82201007387 */ /* 0x000fe60000100a00 */
[C---:B------:R-:W-:Y:S01]  /*81d0*/  IMAD.WIDE R42, R245.reuse, 0x4, R144 ;  /* 0x00000004f52a7825 */ /* 0x040fe200078e0290 */
[----:B------:R1:W-:Y:S03]  /*81e0*/  STL.64 [R1+0x5e8], R80 ;  /* 0x0005e85001007387 */ /* 0x0003e60000100a00 */
[C---:B------:R-:W-:Y:S01]  /*81f0*/  IMAD.WIDE R40, R245.reuse, 0x4, R146 ;  /* 0x00000004f5287825 */ /* 0x040fe200078e0292 */
[----:B------:R-:W-:Y:S03]  /*8200*/  STL.64 [R1+0x5a0], R18 ;  /* 0x0005a01201007387 */ /* 0x000fe60000100a00 */
[C---:B------:R-:W-:Y:S01]  /*8210*/  IMAD.WIDE R38, R245.reuse, 0x4, R148 ;  /* 0x00000004f5267825 */ /* 0x040fe200078e0294 */
[----:B------:R1:W-:Y:S03]  /*8220*/  STL.64 [R1+0x5e0], R78 ;  /* 0x0005e04e01007387 */ /* 0x0003e60000100a00 */
[----:B------:R-:W-:Y:S01]  /*8230*/  IMAD.WIDE R36, R245, 0x4, R150 ;  /* 0x00000004f5247825 */ /* 0x000fe200078e0296 */
[----:B------:R1:W-:Y:S03]  /*8240*/  STL.64 [R1+0x5d8], R76 ;  /* 0x0005d84c01007387 */ /* 0x0003e60000100a00 */
[C---:B------:R-:W-:Y:S01]  /*8250*/  IMAD.WIDE R22, R246.reuse, 0x4, R148 ;  /* 0x00000004f6167825 */ /* 0x040fe200078e0294 */
[----:B------:R1:W-:Y:S03]  /*8260*/  STL.64 [R1+0x5d0], R74 ;  /* 0x0005d04a01007387 */ /* 0x0003e60000100a00 */
[----:B------:R-:W-:Y:S01]  /*8270*/  IMAD.WIDE R20, R246, 0x4, R150 ;  /* 0x00000004f6147825 */ /* 0x000fe200078e0296 */
[----:B------:R1:W-:Y:S01]  /*8280*/  STL.64 [R1+0x5c8], R72 ;  /* 0x0005c84801007387 */ /* 0x0003e20000100a00 */
[----:B------:R-:W-:Y:S01]  /*8290*/  USHF.L.U32 UR8, UR8, 0x5, URZ ;  /* 0x0000000508087899 */ /* 0x000fe2000800063f */
[----:B------:R-:W1:Y:S01]  /*82a0*/  LDC R246, c[0x0][0x230] ;  /* 0x00008c00fff67b82 */ /* 0x000e620000000800 */
[C---:B--2---:R-:W-:Y:S01]  /*82b0*/  IMAD.WIDE R16, R244.reuse, 0x4, R138 ;  /* 0x00000004f4107825 */ /* 0x044fe200078e028a */
[----:B------:R2:W-:Y:S03]  /*82c0*/  STL.64 [R1+0x5c0], R70 ;  /* 0x0005c04601007387 */ /* 0x0005e60000100a00 */
[C---:B---3--:R-:W-:Y:S01]  /*82d0*/  IMAD.WIDE R14, R244.reuse, 0x4, R140 ;  /* 0x00000004f40e7825 */ /* 0x048fe200078e028c */
[----:B------:R3:W-:Y:S03]  /*82e0*/  STL.64 [R1+0x590], R68 ;  /* 0x0005904401007387 */ /* 0x0007e60000100a00 */
[C---:B----4-:R-:W-:Y:S01]  /*82f0*/  IMAD.WIDE R12, R244.reuse, 0x4, R142 ;  /* 0x00000004f40c7825 */ /* 0x050fe200078e028e */
[----:B------:R4:W-:Y:S03]  /*8300*/  STL.64 [R1+0x588], R64 ;  /* 0x0005884001007387 */ /* 0x0009e60000100a00 */
[C---:B-----5:R-:W-:Y:S01]  /*8310*/  IMAD.WIDE R10, R244.reuse, 0x4, R144 ;  /* 0x00000004f40a7825 */ /* 0x060fe200078e0290 */
[----:B------:R5:W-:Y:S03]  /*8320*/  STL.64 [R1+0x580], R62 ;  /* 0x0005803e01007387 */ /* 0x000be60000100a00 */
[C---:B-1----:R-:W-:Y:S01]  /*8330*/  IMAD.WIDE R8, R244.reuse, 0x4, R146 ;  /* 0x00000004f4087825 */ /* 0x042fe200078e0292 */
[----:B------:R1:W-:Y:S03]  /*8340*/  STL.64 [R1+0x578], R60 ;  /* 0x0005783c01007387 */ /* 0x0003e60000100a00 */
[C---:B------:R-:W-:Y:S01]  /*8350*/  IMAD.WIDE R6, R244.reuse, 0x4, R148 ;  /* 0x00000004f4067825 */ /* 0x040fe200078e0294 */
[----:B------:R1:W-:Y:S03]  /*8360*/  STL.64 [R1+0x570], R58 ;  /* 0x0005703a01007387 */ /* 0x0003e60000100a00 */
[----:B------:R-:W-:Y:S01]  /*8370*/  IMAD.WIDE R244, R244, 0x4, R150 ;  /* 0x00000004f4f47825 */ /* 0x000fe200078e0296 */
[----:B------:R1:W-:Y:S03]  /*8380*/  STL.64 [R1+0x568], R56 ;  /* 0x0005683801007387 */ /* 0x0003e60000100a00 */
[----:B------:R-:W-:Y:S01]  /*8390*/  IMAD.U32 R247, RZ, RZ, UR9 ;  /* 0x00000009fff77e24 */ /* 0x000fe2000f8e00ff */
[----:B------:R1:W-:Y:S04]  /*83a0*/  STL.64 [R1+0x560], R54 ;  /* 0x0005603601007387 */ /* 0x0003e80000100a00 */
        /* <DEDUP_REMOVED lines=19> */
[----:B------:R-:W-:Y:S04]  /*84e0*/  LDGSTS.E [R5+0x3c00], desc[UR14][R82.64], !P1 ;  /* 0x03c0000052057fae */ /* 0x000fe8000c92184e */
[----:B------:R-:W-:Y:S04]  /*84f0*/  LDGSTS.E [R5+0x3c80], desc[UR14][R80.64], !P1 ;  /* 0x03c8000050057fae */ /* 0x000fe8000c92184e */
[----:B------:R-:W-:Y:S04]  /*8500*/  LDGSTS.E [R5+0x3d00], desc[UR14][R78.64], !P1 ;  /* 0x03d000004e057fae */ /* 0x000fe8000c92184e */
[----:B------:R-:W5:Y:S04]  /*8510*/  LDL.LU.64 R82, [R1+0x1430] ;  /* 0x0014300001527983 */ /* 0x000f680000300a00 */
[----:B------:R1:W-:Y:S04]  /*8520*/  STL.64 [R1+0x468], R8 ;  /* 0x0004680801007387 */ /* 0x0003e80000100a00 */
[----:B------:R-:W5:Y:S04]  /*8530*/  LDL.LU.64 R80, [R1+0x1428] ;  /* 0x0014280001507983 */ /* 0x000f680000300a00 */
[----:B------:R1:W-:Y:S04]  /*8540*/  STL.64 [R1+0x460], R6 ;  /* 0x0004600601007387 */ /* 0x0003e80000100a00 */
[----:B------:R-:W5:Y:S04]  /*8550*/  LDL.LU.64 R78, [R1+0x1420] ;  /* 0x00142000014e7983 */ /* 0x000f680000300a00 */
[----:B------:R-:W-:Y:S04]  /*8560*/  LDGSTS.E [R5+0x3d80], desc[UR14][R76.64], !P1 ;  /* 0x03d800004c057fae */ /* 0x000fe8000c92184e */
[----:B------:R-:W-:Y:S04]  /*8570*/  LDGSTS.E [R5+0x3e00], desc[UR14][R74.64], !P1 ;  /* 0x03e000004a057fae */ /* 0x000fe8000c92184e */
[----:B------:R-:W-:Y:S04]  /*8580*/  LDGSTS.E [R5+0x3e80], desc[UR14][R72.64], !P1 ;  /* 0x03e8000048057fae */ /* 0x000fe8000c92184e */
[----:B------:R-:W5:Y:S04]  /*8590*/  LDL.LU.64 R76, [R1+0x1418] ;  /* 0x00141800014c7983 */ /* 0x000f680000300a00 */
[----:B------:R-:W5:Y:S04]  /*85a0*/  LDL.LU.64 R74, [R1+0x1410] ;  /* 0x00141000014a7983 */ /* 0x000f680000300a00 */
[----:B------:R-:W5:Y:S04]  /*85b0*/  LDL.LU.64 R72, [R1+0x1408] ;  /* 0x0014080001487983 */ /* 0x000f680000300a00 */
[----:B------:R-:W-:Y:S04]  /*85c0*/  LDGSTS.E [R5+0x3f00], desc[UR14][R70.64], !P1 ;  /* 0x03f0000046057fae */ /* 0x000fe8000c92184e */
[----:B------:R-:W-:Y:S04]  /*85d0*/  LDGSTS.E [R5+0x3f80], desc[UR14][R68.64], !P1 ;  /* 0x03f8000044057fae */ /* 0x000fe8000c92184e */
[----:B------:R-:W-:Y:S04]  /*85e0*/  LDGSTS.E [R5+0x4c00], desc[UR14][R66.64], !P3 ;  /* 0x04c0000042057fae */ /* 0x000fe8000d92184e */
[----:B--2---:R-:W2:Y:S04]  /*85f0*/  LDL.LU.64 R70, [R1+0x1400] ;  /* 0x0014000001467983 */ /* 0x004ea80000300a00 */
[----:B---3--:R-:W3:Y:S04]  /*8600*/  LDL.LU.64 R68, [R1+0x13f8] ;  /* 0x0013f80001447983 */ /* 0x008ee80000300a00 */
[----:B------:R-:W2:Y:S04]  /*8610*/  LDL.LU.64 R66, [R1+0x13f0] ;  /* 0x0013f00001427983 */ /* 0x000ea80000300a00 */
[----:B------:R-:W-:Y:S04]  /*8620*/  LDGSTS.E [R5+0x4c80], desc[UR14][R64.64], !P3 ;  /* 0x04c8000040057fae */ /* 0x000fe8000d92184e */
[----:B------:R-:W-:Y:S04]  /*8630*/  LDGSTS.E [R5+0x4d00], desc[UR14][R62.64], !P3 ;  /* 0x04d000003e057fae */ /* 0x000fe8000d92184e */
[----:B------:R-:W-:Y:S04]  /*8640*/  LDGSTS.E [R5+0x4d80], desc[UR14][R60.64], !P3 ;  /* 0x04d800003c057fae */ /* 0x000fe8000d92184e */
[----:B----4-:R-:W4:Y:S04]  /*8650*/  LDL.LU.64 R64, [R1+0x13e8] ;  /* 0x0013e80001407983 */ /* 0x010f280000300a00 */
[----:B-----5:R-:W5:Y:S04]  /*8660*/  LDL.LU.64 R62, [R1+0x13e0] ;  /* 0x0013e000013e7983 */ /* 0x020f680000300a00 */
[----:B-1----:R-:W3:Y:S04]  /*8670*/  LDL.LU.64 R60, [R1+0x13d8] ;  /* 0x0013d800013c7983 */ /* 0x002ee80000300a00 */
[----:B------:R-:W-:Y:S04]  /*8680*/  LDGSTS.E [R5+0x4e00], desc[UR14][R58.64], !P3 ;  /* 0x04e000003a057fae */ /* 0x000fe8000d92184e */
[----:B------:R-:W-:Y:S04]  /*8690*/  LDGSTS.E [R5+0x4e80], desc[UR14][R56.64], !P3 ;  /* 0x04e8000038057fae */ /* 0x000fe8000d92184e */
[----:B------:R-:W-:Y:S04]  /*86a0*/  LDGSTS.E [R5+0x4f00], desc[UR14][R54.64], !P3 ;  /* 0x04f0000036057fae */ /* 0x000fe8000d92184e */
[----:B------:R-:W2:Y:S04]  /*86b0*/  LDL.LU.64 R58, [R1+0x13d0] ;  /* 0x0013d000013a7983 */ /* 0x000ea80000300a00 */
[----:B------:R-:W4:Y:S04]  /*86c0*/  LDL.LU.64 R56, [R1+0x13c8] ;  /* 0x0013c80001387983 */ /* 0x000f280000300a00 */
        /* <DEDUP_REMOVED lines=10> */
[----:B------:R-:W5:Y:S04]  /*8770*/  LDL.LU.64 R46, [R1+0x13a0] ;  /* 0x0013a000012e7983 */ /* 0x000f680000300a00 */
[----:B------:R-:W3:Y:S04]  /*8780*/  LDL.LU.64 R44, [R1+0x1398] ;  /* 0x00139800012c7983 */ /* 0x000ee80000300a00 */
[----:B------:R-:W2:Y:S04]  /*8790*/  LDL.LU.64 R42, [R1+0x1390] ;  /* 0x00139000012a7983 */ /* 0x000ea80000300a00 */
[----:B------:R-:W-:Y:S04]  /*87a0*/  LDGSTS.E [R5+0x5e80], desc[UR14][R40.64], !P4 ;  /* 0x05e8000028057fae */ /* 0x000fe8000e12184e */
[----:B------:R-:W-:Y:S04]  /*87b0*/  LDGSTS.E [R5+0x5f00], desc[UR14][R38.64], !P4 ;  /* 0x05f0000026057fae */ /* 0x000fe8000e12184e */
[----:B------:R-:W-:Y:S04]  /*87c0*/  LDGSTS.E [R5+0x5f80], desc[UR14][R36.64], !P4 ;  /* 0x05f8000024057fae */ /* 0x000fe8000e12184e */
[----:B------:R-:W4:Y:S04]  /*87d0*/  LDL.LU.64 R40, [R1+0x1388] ;  /* 0x0013880001287983 */ /* 0x000f280000300a00 */
[----:B------:R-:W5:Y:S04]  /*87e0*/  LDL.LU.64 R38, [R1+0x1380] ;  /* 0x0013800001267983 */ /* 0x000f680000300a00 */
[----:B------:R-:W3:Y:S04]  /*87f0*/  LDL.LU.64 R36, [R1+0x1378] ;  /* 0x0013780001247983 */ /* 0x000ee80000300a00 */
[----:B------:R-:W-:Y:S04]  /*8800*/  LDGSTS.E [R5+0x6c00], desc[UR14][R34.64], !P5 ;  /* 0x06c0000022057fae */ /* 0x000fe8000e92184e */
[----:B------:R-:W-:Y:S04]  /*8810*/  LDGSTS.E [R5+0x6c80], desc[UR14][R32.64], !P5 ;  /* 0x06c8000020057fae */ /* 0x000fe8000e92184e */
[----:B------:R-:W-:Y:S04]  /*8820*/  LDGSTS.E [R5+0x6d00], desc[UR14][R30.64], !P5 ;  /* 0x06d000001e057fae */ /* 0x000fe8000e92184e */
[----:B------:R-:W3:Y:S04]  /*8830*/  LDL.LU.64 R34, [R1+0x1370] ;  /* 0x0013700001227983 */ /* 0x000ee80000300a00 */
[----:B------:R-:W3:Y:S04]  /*8840*/  LDL.LU.64 R32, [R1+0x1368] ;  /* 0x0013680001207983 */ /* 0x000ee80000300a00 */
[----:B------:R-:W3:Y:S04]  /*8850*/  LDL.LU.64 R30, [R1+0x1360] ;  /* 0x00136000011e7983 */ /* 0x000ee80000300a00 */
[----:B------:R-:W-:Y:S04]  /*8860*/  LDGSTS.E [R5+0x6d80], desc[UR14][R28.64], !P5 ;  /* 0x06d800001c057fae */ /* 0x000fe8000e92184e */
[----:B------:R-:W-:Y:S04]  /*8870*/  LDGSTS.E [R5+0x6e00], desc[UR14][R26.64], !P5 ;  /* 0x06e000001a057fae */ /* 0x000fe8000e92184e */
[----:B------:R-:W-:Y:S04]  /*8880*/  LDGSTS.E [R5+0x6e80], desc[UR14][R24.64], !P5 ;  /* 0x06e8000018057fae */ /* 0x000fe8000e92184e */
[----:B------:R-:W3:Y:S04]  /*8890*/  LDL.LU.64 R28, [R1+0x1358] ;  /* 0x00135800011c7983 */ /* 0x000ee80000300a00 */
[----:B------:R-:W2:Y:S04]  /*88a0*/  LDL.LU.64 R26, [R1+0x1350] ;  /* 0x00135000011a7983 */ /* 0x000ea80000300a00 */
[----:B------:R-:W4:Y:S04]  /*88b0*/  LDL.LU.64 R24, [R1+0x1348] ;  /* 0x0013480001187983 */ /* 0x000f280000300a00 */
        /* <DEDUP_REMOVED lines=14> */
[----:B------:R1:W-:Y:S04]  /*89a0*/  LDGSTS.E [R5+0x7f00], desc[UR14][R6.64], !P6 ;  /* 0x07f0000006057fae */ /* 0x0003e8000f12184e */
[----:B------:R-:W2:Y:S04]  /*89b0*/  LDL.LU.64 R10, [R1+0x1310] ;  /* 0x00131000010a7983 */ /* 0x000ea80000300a00 */
[----:B------:R-:W5:Y:S01]  /*89c0*/  LDL.LU.64 R8, [R1+0x1308] ;  /* 0x0013080001087983 */ /* 0x000f620000300a00 */
[----:B------:R-:W-:-:S03]  /*89d0*/  ISETP.GE.U32.AND P4, PT, R251, 0x7fffffc0, PT ;  /* 0x7fffffc0fb00780c */ /* 0x000fc60003f86070 */
[----:B------:R-:W-:Y:S04]  /*89e0*/  LDGSTS.E [R5+0x7f80], desc[UR14][R244.64], !P6 ;  /* 0x07f80000f4057fae */ /* 0x000fe8000f12184e */
[----:B------:R-:W0:Y:S04]  /*89f0*/  LDGDEPBAR ;  /* 0x00000000000079af */ /* 0x000e280000000000 */
[----:B-----5:R5:W-:Y:S01]  /*8a00*/  LDGSTS.E [R2+0x10000], desc[UR14][R8.64], P0 ;  /* 0x1000000008027fae */ /* 0x020be2000812184e */
[----:B-1----:R-:W-:-:S03]  /*8a10*/  IMAD.WIDE R6, R247, 0x4, R8 ;  /* 0x00000004f7067825 */ /* 0x002fc600078e0208 */
[----:B----4-:R1:W-:Y:S04]  /*8a20*/  LDGSTS.E [R2+0x10400], desc[UR14][R24.64], P0 ;  /* 0x1040000018027fae */ /* 0x0103e8000812184e */
[----:B------:R-:W-:Y:S04]  /*8a30*/  LDGSTS.E [R2+0x10800], desc[UR14][R40.64], P0 ;  /* 0x1080000028027fae */ /* 0x000fe8000812184e */
[----:B------:R-:W-:Y:S01]  /*8a40*/  LDGSTS.E [R2+0x10c00], desc[UR14][R56.64], P0 ;  /* 0x10c0000038027fae */ /* 0x000fe2000812184e */
[----:B-----5:R-:W-:-:S03]  /*8a50*/  IMAD.WIDE R8, R247, 0x4, R24 ;  /* 0x00000004f7087825 */ /* 0x020fc600078e0218 */
[----:B------:R4:W-:Y:S01]  /*8a60*/  LDGSTS.E [R2+0x11000], desc[UR14][R72.64], P0 ;  /* 0x1100000048027fae */ /* 0x0009e2000812184e */
[----:B-1----:R-:W-:-:S03]  /*8a70*/  IMAD.WIDE R24, R247, 0x4, R38 ;  /* 0x00000004f7187825 */ /* 0x002fc600078e0226 */
[----:B------:R1:W-:Y:S04]  /*8a80*/  LDGSTS.E [R2+0x11400], desc[UR14][R88.64], P0 ;  /* 0x1140000058027fae */ /* 0x0003e8000812184e */
[----:B------:R5:W-:Y:S04]  /*8a90*/  LDGSTS.E [R2+0x11800], desc[UR14][R104.64], P0 ;  /* 0x1180000068027fae */ /* 0x000be8000812184e */
[----:B------:R3:W-:Y:S01]  /*8aa0*/  LDGSTS.E [R2+0x11c00], desc[UR14][R120.64], P0 ;  /* 0x11c0000078027fae */ /* 0x0007e2000812184e */
[----:B----4-:R-:W-:-:S03]  /*8ab0*/  IMAD.WIDE R72, R247, 0x4, R72 ;  /* 0x00000004f7487825 */ /* 0x010fc600078e0248 */
[----:B------:R4:W-:Y:S01]  /*8ac0*/  STL.64 [R1+0x1100], R6 ;  /* 0x0011000601007387 */ /* 0x0009e20000100a00 */
[----:B-1----:R-:W-:-:S03]  /*8ad0*/  IMAD.WIDE R88, R247, 0x4, R88 ;  /* 0x00000004f7587825 */ /* 0x002fc600078e0258 */
[----:B--2---:R1:W-:Y:S01]  /*8ae0*/  LDGSTS.E [R248+0x10080], desc[UR14][R10.64], P0 ;  /* 0x100800000af87fae */ /* 0x0043e2000812184e */
[----:B-----5:R-:W-:-:S03]  /*8af0*/  IMAD.WIDE R104, R247, 0x4, R104 ;  /* 0x00000004f7687825 */ /* 0x020fc600078e0268 */
[----:B------:R-:W-:Y:S01]  /*8b00*/  LDGSTS.E [R248+0x10480], desc[UR14][R26.64], P0 ;  /* 0x104800001af87fae */ /* 0x000fe2000812184e */
[----:B---3--:R-:W-:-:S03]  /*8b10*/  IMAD.WIDE R120, R247, 0x4, R120 ;  /* 0x00000004f7787825 */ /* 0x008fc600078e0278 */
[----:B------:R-:W-:Y:S01]  /*8b20*/  LDGSTS.E [R248+0x10880], desc[UR14][R42.64], P0 ;  /* 0x108800002af87fae */ /* 0x000fe2000812184e */
[----:B----4-:R-:W-:-:S03]  /*8b30*/  IMAD.WIDE R6, R247, 0x4, R10 ;  /* 0x00000004f7067825 */ /* 0x010fc600078e020a */
[----:B------:R2:W-:Y:S01]  /*8b40*/  LDGSTS.E [R248+0x10c80], desc[UR14][R58.64], P0 ;  /* 0x10c800003af87fae */ /* 0x0005e2000812184e */
[----:B-1----:R-:W-:-:S03]  /*8b50*/  IMAD.WIDE R10, R247, 0x4, R22 ;  /* 0x00000004f70a7825 */ /* 0x002fc600078e0216 */
[----:B------:R1:W-:Y:S04]  /*8b60*/  LDGSTS.E [R248+0x11080], desc[UR14][R74.64], P0 ;  /* 0x110800004af87fae */ /* 0x0003e8000812184e */
[----:B------:R3:W-:Y:S04]  /*8b70*/  LDGSTS.E [R248+0x11480], desc[UR14][R90.64], P0 ;  /* 0x114800005af87fae */ /* 0x0007e8000812184e */
[----:B------:R4:W-:Y:S01]  /*8b80*/  STL.64 [R1+0x1108], R6 ;  /* 0x0011080601007387 */ /* 0x0009e20000100a00 */
[----:B--2---:R-:W-:-:S03]  /*8b90*/  IMAD.WIDE R58, R247, 0x4, R58 ;  /* 0x00000004f73a7825 */ /* 0x004fc600078e023a */
[----:B------:R2:W-:Y:S01]  /*8ba0*/  LDGSTS.E [R248+0x11880], desc[UR14][R106.64], P0 ;  /* 0x118800006af87fae */ /* 0x0005e2000812184e */
[----:B-1----:R-:W-:-:S03]  /*8bb0*/  IMAD.WIDE R74, R247, 0x4, R74 ;  /* 0x00000004f74a7825 */ /* 0x002fc600078e024a */
[----:B------:R1:W-:Y:S01]  /*8bc0*/  LDGSTS.E [R248+0x11c80], desc[UR14][R122.64], P0 ;  /* 0x11c800007af87fae */ /* 0x0003e2000812184e */
[----:B---3--:R-:W-:-:S03]  /*8bd0*/  IMAD.WIDE R90, R247, 0x4, R90 ;  /* 0x00000004f75a7825 */ /* 0x008fc600078e025a */
[----:B------:R-:W-:Y:S01]  /*8be0*/  LDGSTS.E [R3+0x10100], desc[UR14][R12.64], P0 ;  /* 0x101000000c037fae */ /* 0x000fe2000812184e */
[----:B----4-:R-:W-:-:S03]  /*8bf0*/  IMAD.WIDE R6, R247, 0x4, R12 ;  /* 0x00000004f7067825 */ /* 0x010fc600078e020c */
[----:B------:R3:W-:Y:S01]  /*8c00*/  LDGSTS.E [R3+0x10500], desc[UR14][R28.64], P0 ;  /* 0x105000001c037fae */ /* 0x0007e2000812184e */
[----:B--2---:R-:W-:-:S03]  /*8c10*/  IMAD.WIDE R106, R247, 0x4, R106 ;  /* 0x00000004f76a7825 */ /* 0x004fc600078e026a */
[----:B------:R2:W-:Y:S01]  /*8c20*/  LDGSTS.E [R3+0x10900], desc[UR14][R44.64], P0 ;  /* 0x109000002c037fae */ /* 0x0005e2000812184e */
[----:B-1----:R-:W-:-:S03]  /*8c30*/  IMAD.WIDE R122, R247, 0x4, R122 ;  /* 0x00000004f77a7825 */ /* 0x002fc600078e027a */
[----:B------:R1:W-:Y:S04]  /*8c40*/  LDGSTS.E [R3+0x10d00], desc[UR14][R60.64], P0 ;  /* 0x10d000003c037fae */ /* 0x0003e8000812184e */
[----:B------:R4:W-:Y:S01]  /*8c50*/  STL.64 [R1+0x1110], R6 ;  /* 0x0011100601007387 */ /* 0x0009e20000100a00 */
[----:B---3--:R-:W-:-:S03]  /*8c60*/  IMAD.WIDE R28, R247, 0x4, R28 ;  /* 0x00000004f71c7825 */ /* 0x008fc600078e021c */
[----:B------:R3:W-:Y:S01]  /*8c70*/  LDGSTS.E [R3+0x11100], desc[UR14][R76.64], P0 ;  /* 0x111000004c037fae */ /* 0x0007e2000812184e */
[----:B--2---:R-:W-:-:S03]  /*8c80*/  IMAD.WIDE R44, R247, 0x4, R44 ;  /* 0x00000004f72c7825 */ /* 0x004fc600078e022c */
[----:B------:R2:W-:Y:S01]  /*8c90*/  LDGSTS.E [R3+0x11500], desc[UR14][R92.64], P0 ;  /* 0x115000005c037fae */ /* 0x0005e2000812184e */
[----:B-1----:R-:W-:-:S03]  /*8ca0*/  IMAD.WIDE R60, R247, 0x4, R60 ;  /* 0x00000004f73c7825 */ /* 0x002fc600078e023c */
[----:B------:R1:W-:Y:S01]  /*8cb0*/  LDGSTS.E [R3+0x11900], desc[UR14][R108.64], P0 ;  /* 0x119000006c037fae */ /* 0x0003e2000812184e */
[----:B----4-:R-:W-:-:S03]  /*8cc0*/  IMAD.WIDE R6, R247, 0x4, R14 ;  /* 0x00000004f7067825 */ /* 0x010fc600078e020e */
[----:B------:R4:W-:Y:S01]  /*8cd0*/  LDGSTS.E [R3+0x11d00], desc[UR14][R124.64], P0 ;  /* 0x11d000007c037fae */ /* 0x0009e2000812184e */
[----:B---3--:R-:W-:-:S03]  /*8ce0*/  IMAD.WIDE R76, R247, 0x4, R76 ;  /* 0x00000004f74c7825 */ /* 0x008fc600078e024c */
[----:B------:R3:W-:Y:S01]  /*8cf0*/  LDGSTS.E [R249+0x10180], desc[UR14][R14.64], P0 ;  /* 0x101800000ef97fae */ /* 0x0007e2000812184e */
[----:B--2---:R-:W-:-:S03]  /*8d00*/  IMAD.WIDE R92, R247, 0x4, R92 ;  /* 0x00000004f75c7825 */ /* 0x004fc600078e025c */
[----:B------:R-:W-:Y:S01]  /*8d10*/  LDGSTS.E [R249+0x10580], desc[UR14][R30.64], P0 ;  /* 0x105800001ef97fae */ /* 0x000fe2000812184e */
[----:B-1----:R-:W-:-:S03]  /*8d20*/  IMAD.WIDE R108, R247, 0x4, R108 ;  /* 0x00000004f76c7825 */ /* 0x002fc600078e026c */
[----:B------:R1:W-:Y:S01]  /*8d30*/  LDGSTS.E [R249+0x10980], desc[UR14][R46.64], P0 ;  /* 0x109800002ef97fae */ /* 0x0003e2000812184e */
[----:B----4-:R-:W-:-:S03]  /*8d40*/  IMAD.WIDE R124, R247, 0x4, R124 ;  /* 0x00000004f77c7825 */ /* 0x010fc600078e027c */
[----:B------:R2:W-:Y:S01]  /*8d50*/  STL.64 [R1+0x1118], R6 ;  /* 0x0011180601007387 */ /* 0x0005e20000100a00 */
[----:B---3--:R-:W-:-:S03]  /*8d60*/  IMAD.WIDE R14, R247, 0x4, R118 ;  /* 0x00000004f70e7825 */ /* 0x008fc600078e0276 */
[----:B------:R3:W-:Y:S04]  /*8d70*/  LDGSTS.E [R249+0x10d80], desc[UR14][R62.64], P0 ;  /* 0x10d800003ef97fae */ /* 0x0007e8000812184e */
[----:B------:R4:W-:Y:S01]  /*8d80*/  LDGSTS.E [R249+0x11180], desc[UR14][R78.64], P0 ;  /* 0x111800004ef97fae */ /* 0x0009e2000812184e */
[----:B-1----:R-:W-:-:S03]  /*8d90*/  IMAD.WIDE R46, R247, 0x4, R46 ;  /* 0x00000004f72e7825 */ /* 0x002fc600078e022e */
[----:B------:R1:W-:Y:S01]  /*8da0*/  LDGSTS.E [R249+0x11580], desc[UR14][R94.64], P0 ;  /* 0x115800005ef97fae */ /* 0x0003e2000812184e */
[----:B--2---:R-:W-:-:S03]  /*8db0*/  IMAD.WIDE R6, R247, 0x4, R16 ;  /* 0x00000004f7067825 */ /* 0x004fc600078e0210 */
[----:B------:R2:W-:Y:S01]  /*8dc0*/  LDGSTS.E [R249+0x11980], desc[UR14][R110.64], P0 ;  /* 0x119800006ef97fae */ /* 0x0005e2000812184e */
[----:B---3--:R-:W-:-:S03]  /*8dd0*/  IMAD.WIDE R62, R247, 0x4, R62 ;  /* 0x00000004f73e7825 */ /* 0x008fc600078e023e */
[----:B------:R3:W-:Y:S01]  /*8de0*/  LDGSTS.E [R249+0x11d80], desc[UR14][R126.64], P0 ;  /* 0x11d800007ef97fae */ /* 0x0007e2000812184e */
[----:B----4-:R-:W-:-:S03]  /*8df0*/  IMAD.WIDE R78, R247, 0x4, R78 ;  /* 0x00000004f74e7825 */ /* 0x010fc600078e024e */
[----:B------:R4:W-:Y:S01]  /*8e00*/  LDGSTS.E [R4+0x10200], desc[UR14][R16.64], P0 ;  /* 0x1020000010047fae */ /* 0x0009e2000812184e */
[----:B-1----:R-:W-:-:S03]  /*8e10*/  IMAD.WIDE R94, R247, 0x4, R94 ;  /* 0x00000004f75e7825 */ /* 0x002fc600078e025e */
[----:B------:R1:W-:Y:S01]  /*8e20*/  STL.64 [R1+0x1120], R6 ;  /* 0x0011200601007387 */ /* 0x0003e20000100a00 */
[----:B--2---:R-:W-:-:S03]  /*8e30*/  IMAD.WIDE R110, R247, 0x4, R110 ;  /* 0x00000004f76e7825 */ /* 0x004fc600078e026e */
[----:B------:R2:W-:Y:S01]  /*8e40*/  LDGSTS.E [R4+0x10600], desc[UR14][R32.64], P0 ;  /* 0x1060000020047fae */ /* 0x0005e2000812184e */
[----:B---3--:R-:W-:-:S03]  /*8e50*/  IMAD.WIDE R126, R247, 0x4, R126 ;  /* 0x00000004f77e7825 */ /* 0x008fc600078e027e */
[----:B------:R3:W-:Y:S01]  /*8e60*/  LDGSTS.E [R4+0x10a00], desc[UR14][R48.64], P0 ;  /* 0x10a0000030047fae */ /* 0x0007e2000812184e */
[----:B----4-:R-:W-:-:S03]  /*8e70*/  IMAD.WIDE R16, R247, 0x4, R102 ;  /* 0x00000004f7107825 */ /* 0x010fc600078e0266 */
        /* <DEDUP_REMOVED lines=8> */
[----:B------:R4:W-:Y:S01]  /*8f00*/  STL.64 [R1+0x1128], R6 ;  /* 0x0011280601007387 */ /* 0x0009e20000100a00 */
        /* <DEDUP_REMOVED lines=13> */
[----:B------:R3:W-:Y:S01]  /*8fe0*/  STL.64 [R1+0x1130], R6 ;  /* 0x0011300601007387 */ /* 0x0007e20000100a00 */
[----:B----4-:R-:W-:-:S03]  /*8ff0*/  IMAD.WIDE R50, R247, 0x4, R50 ;  /* 0x00000004f7327825 */ /* 0x010fc600078e0232 */
[----:B------:R4:W-:Y:S01]  /*9000*/  LDGSTS.E [R250+0x11680], desc[UR14][R98.64], P0 ;  /* 0x1168000062fa7fae */ /* 0x0009e2000812184e */
[----:B-1----:R-:W-:-:S03]  /*9010*/  IMAD.WIDE R66, R247, 0x4, R66 ;  /* 0x00000004f7427825 */ /* 0x002fc600078e0242 */
[----:B------:R-:W-:Y:S01]  /*9020*/  LDGSTS.E [R250+0x11a80], desc[UR14][R114.64], P0 ;  /* 0x11a8000072fa7fae */ /* 0x000fe2000812184e */
[----:B--2---:R-:W-:-:S03]  /*9030*/  IMAD.WIDE R82, R247, 0x4, R82 ;  /* 0x00000004f7527825 */ /* 0x004fc600078e0252 */
[----:B------:R-:W-:Y:S01]  /*9040*/  LDGSTS.E [R250+0x11e80], desc[UR14][R130.64], P0 ;  /* 0x11e8000082fa7fae */ /* 0x000fe2000812184e */
[----:B---3--:R-:W-:-:S03]  /*9050*/  IMAD.WIDE R6, R247, 0x4, R26 ;  /* 0x00000004f7067825 */ /* 0x008fc600078e021a */
[----:B------:R1:W-:Y:S01]  /*9060*/  LDGSTS.E [R5+0x10300], desc[UR14][R20.64], P0 ;  /* 0x1030000014057fae */ /* 0x0003e2000812184e */
[----:B------:R-:W-:-:S03]  /*9070*/  IMAD.WIDE R26, R247, 0x4, R30 ;  /* 0x00000004f71a7825 */ /* 0x000fc600078e021e */
[----:B------:R2:W-:Y:S01]  /*9080*/  STL.64 [R1+0x1138], R10 ;  /* 0x0011380a01007387 */ /* 0x0005e20000100a00 */
[----:B------:R-:W-:-:S03]  /*9090*/  IMAD.WIDE R30, R247, 0x4, R42 ;  /* 0x00000004f71e7825 */ /* 0x000fc600078e022a */
[----:B------:R3:W-:Y:S01]  /*90a0*/  LDGSTS.E [R5+0x10700], desc[UR14][R36.64], P0 ;  /* 0x1070000024057fae */ /* 0x0007e2000812184e */
[----:B----4-:R-:W-:-:S03]  /*90b0*/  IMAD.WIDE R98, R247, 0x4, R98 ;  /* 0x00000004f7627825 */ /* 0x010fc600078e0262 */
[----:B------:R4:W-:Y:S01]  /*90c0*/  STL.64 [R1+0x1140], R8 ;  /* 0x0011400801007387 */ /* 0x0009e20000100a00 */
[----:B-1----:R-:W-:-:S03]  /*90d0*/  IMAD.WIDE R20, R247, 0x4, R70 ;  /* 0x00000004f7147825 */ /* 0x002fc600078e0246 */
[----:B------:R1:W-:Y:S01]  /*90e0*/  STL.64 [R1+0x1148], R6 ;  /* 0x0011480601007387 */ /* 0x0003e20000100a00 */
[C---:B------:R-:W-:Y:S01]  /*90f0*/  IMAD.WIDE R114, R247.reuse, 0x4, R114 ;  /* 0x00000004f7727825 */ /* 0x040fe200078e0272 */
[----:B--2---:R-:W2:Y:S02]  /*9100*/  LDC R10, c[0x0][0x230] ;  /* 0x00008c00ff0a7b82 */ /* 0x004ea40000000800 */
[----:B------:R5:W-:Y:S01]  /*9110*/  LDGSTS.E [R5+0x10b00], desc[UR14][R52.64], P0 ;  /* 0x10b0000034057fae */ /* 0x000be2000812184e */
[----:B---3--:R-:W-:-:S03]  /*9120*/  IMAD.WIDE R36, R247, 0x4, R36 ;  /* 0x00000004f7247825 */ /* 0x008fc600078e0224 */
[----:B------:R-:W-:Y:S01]  /*9130*/  STL.64 [R1+0x1150], R28 ;  /* 0x0011501c01007387 */ /* 0x000fe20000100a00 */
[----:B----4-:R-:W-:-:S03]  /*9140*/  IMAD.WIDE R8, R247, 0x4, R134 ;  /* 0x00000004f7087825 */ /* 0x010fc600078e0286 */
[----:B------:R3:W-:Y:S01]  /*9150*/  LDGSTS.E [R5+0x10f00], desc[UR14][R68.64], P0 ;  /* 0x10f0000044057fae */ /* 0x0007e2000812184e */
[----:B-1----:R-:W-:-:S03]  /*9160*/  IMAD.WIDE R6, R247, 0x4, R40 ;  /* 0x00000004f7067825 */ /* 0x002fc600078e0228 */
[----:B------:R-:W-:Y:S01]  /*9170*/  STL.64 [R1+0x1158], R26 ;  /* 0x0011581a01007387 */ /* 0x000fe20000100a00 */
[----:B-----5:R-:W-:-:S03]  /*9180*/  IMAD.WIDE R52, R247, 0x4, R52 ;  /* 0x00000004f7347825 */ /* 0x020fc600078e0234 */
[----:B------:R1:W-:Y:S01]  /*9190*/  LDGSTS.E [R5+0x11300], desc[UR14][R84.64], P0 ;  /* 0x1130000054057fae */ /* 0x0003e2000812184e */
[----:B------:R-:W-:-:S03]  /*91a0*/  IMAD.WIDE R130, R247, 0x4, R130 ;  /* 0x00000004f7827825 */ /* 0x000fc600078e0282 */
[----:B------:R-:W-:Y:S01]  /*91b0*/  STL.64 [R1+0x1160], R32 ;  /* 0x0011602001007387 */ /* 0x000fe20000100a00 */
[----:B---3--:R-:W-:-:S03]  /*91c0*/  IMAD.WIDE R68, R247, 0x4, R68 ;  /* 0x00000004f7447825 */ /* 0x008fc600078e0244 */
[----:B------:R3:W-:Y:S04]  /*91d0*/  LDGSTS.E [R5+0x11700], desc[UR14][R100.64], P0 ;  /* 0x1170000064057fae */ /* 0x0007e8000812184e */
[----:B------:R-:W-:Y:S01]  /*91e0*/  STL.64 [R1+0x1168], R34 ;  /* 0x0011682201007387 */ /* 0x000fe20000100a00 */
[----:B-1----:R-:W-:-:S03]  /*91f0*/  IMAD.WIDE R84, R247, 0x4, R84 ;  /* 0x00000004f7547825 */ /* 0x002fc600078e0254 */
[----:B------:R1:W-:Y:S04]  /*9200*/  LDGSTS.E [R5+0x11b00], desc[UR14][R116.64], P0 ;  /* 0x11b0000074057fae */ /* 0x0003e8000812184e */
[----:B------:R-:W-:Y:S01]  /*9210*/  STL.64 [R1+0x1170], R36 ;  /* 0x0011702401007387 */ /* 0x000fe20000100a00 */
[----:B---3--:R-:W-:-:S03]  /*9220*/  IMAD.WIDE R100, R247, 0x4, R100 ;  /* 0x00000004f7647825 */ /* 0x008fc600078e0264 */
[----:B------:R-:W-:Y:S04]  /*9230*/  LDGSTS.E [R5+0x11f00], desc[UR14][R132.64], P0 ;  /* 0x11f0000084057fae */ /* 0x000fe8000812184e */
[----:B------:R3:W-:Y:S01]  /*9240*/  STL.64 [R1+0x1180], R6 ;  /* 0x0011800601007387 */ /* 0x0007e20000100a00 */
[----:B-1----:R-:W-:-:S03]  /*9250*/  IMAD.WIDE R116, R247, 0x4, R116 ;  /* 0x00000004f7747825 */ /* 0x002fc600078e0274 */
[----:B------:R1:W-:Y:S04]  /*9260*/  LDGSTS.E [R0+0x10380], desc[UR14][R22.64], P0 ;  /* 0x1038000016007fae */ /* 0x0003e8000812184e */
[----:B------:R-:W-:Y:S04]  /*9270*/  STL.64 [R1+0x1178], R24 ;  /* 0x0011781801007387 */ /* 0x000fe80000100a00 */
[----:B------:R4:W-:Y:S01]  /*9280*/  LDGSTS.E [R0+0x10780], desc[UR14][R38.64], P0 ;  /* 0x1078000026007fae */ /* 0x0009e2000812184e */
[----:B---3--:R-:W-:-:S03]  /*9290*/  IMAD.WIDE R6, R247, 0x4, R132 ;  /* 0x00000004f7067825 */ /* 0x008fc600078e0284 */
[----:B------:R-:W-:Y:S01]  /*92a0*/  STL.64 [R1+0x1188], R30 ;  /* 0x0011881e01007387 */ /* 0x000fe20000100a00 */
[----:B-1----:R-:W-:-:S03]  /*92b0*/  IMAD.WIDE R22, R247, 0x4, R54 ;  /* 0x00000004f7167825 */ /* 0x002fc600078e0236 */
[----:B------:R-:W-:Y:S01]  /*92c0*/  STL.64 [R1+0x1190], R44 ;  /* 0x0011902c01007387 */ /* 0x000fe20000100a00 */
[----:B----4-:R-:W-:-:S03]  /*92d0*/  IMAD.WIDE R38, R247, 0x4, R56 ;  /* 0x00000004f7267825 */ /* 0x010fc600078e0238 */
[----:B------:R-:W-:Y:S04]  /*92e0*/  STL.64 [R1+0x1198], R46 ;  /* 0x0011982e01007387 */ /* 0x000fe80000100a00 */
        /* <DEDUP_REMOVED lines=40> */
[----:B------:R1:W-:Y:S04]  /*9570*/  STL.64 [R1+0x12f0], R6 ;  /* 0x0012f00601007387 */ /* 0x0003e80000100a00 */
[----:B------:R-:W-:Y:S04]  /*9580*/  STL.64 [R1+0x12e0], R128 ;  /* 0x0012e08001007387 */ /* 0x000fe80000100a00 */
[----:B------:R3:W-:Y:S04]  /*9590*/  STL.64 [R1+0x1300], R8 ;  /* 0x0013000801007387 */ /* 0x0007e80000100a00 */
[----:B------:R-:W-:Y:S01]  /*95a0*/  LDGSTS.E [R0+0x10b80], desc[UR14][R54.64], P0 ;  /* 0x10b8000036007fae */ /* 0x000fe2000812184e */
[----:B-1----:R-:W1:Y:S03]  /*95b0*/  LDC R7, c[0x0][0x230] ;  /* 0x00008c00ff077b82 */ /* 0x002e660000000800 */
[----:B------:R-:W-:Y:S04]  /*95c0*/  STL.64 [R1+0x12e8], R130 ;  /* 0x0012e88201007387 */ /* 0x000fe80000100a00 */
[----:B------:R-:W-:Y:S01]  /*95d0*/  LDGSTS.E [R0+0x10f80], desc[UR14][R70.64], P0 ;  /* 0x10f8000046007fae */ /* 0x000fe2000812184e */
[----:B---3--:R-:W3:Y:S03]  /*95e0*/  LDC R9, c[0x0][0x230] ;  /* 0x00008c00ff097b82 */ /* 0x008ee60000000800 */
[----:B------:R-:W4:Y:S04]  /*95f0*/  LDL.LU.64 R42, [R1+0x3c8] ;  /* 0x0003c800012a7983 */ /* 0x000f280000300a00 */
[----:B------:R-:W-:Y:S01]  /*9600*/  LDGSTS.E [R0+0x11380], desc[UR14][R86.64], P0 ;  /* 0x1138000056007fae */ /* 0x000fe2000812184e */
[----:B------:R-:W5:Y:S03]  /*9610*/  LDC R6, c[0x0][0x230] ;  /* 0x00008c00ff067b82 */ /* 0x000f660000000800 */
[----:B------:R-:W-:Y:S04]  /*9620*/  LDGSTS.E [R0+0x11780], desc[UR14][R102.64], P0 ;  /* 0x1178000066007fae */ /* 0x000fe8000812184e */
[----:B------:R-:W-:Y:S01]  /*9630*/  LDGSTS.E [R0+0x11b80], desc[UR14][R118.64], P0 ;  /* 0x11b8000076007fae */ /* 0x000fe2000812184e */
[----:B-1----:R-:W-:-:S03]  /*9640*/  VIADD R7, R7, 0xffffffdb ;  /* 0xffffffdb07077836 */ /* 0x002fc60000000000 */
[----:B------:R-:W2:Y:S02]  /*9650*/  LDL.LU.64 R132, [R1+0x3c0] ;  /* 0x0003c00001847983 */ /* 0x000ea40000300a00 */
[----:B------:R-:W-:Y:S02]  /*9660*/  ISETP.GE.U32.AND P6, PT, R7, 0x7fffffbc, PT ;  /* 0x7fffffbc0700780c */ /* 0x000fe40003fc6070 */
[----:B------:R1:W-:Y:S01]  /*9670*/  LDGSTS.E [R0+0x11f80], desc[UR14][R134.64], P0 ;  /* 0x11f8000086007fae */ /* 0x0003e2000812184e */
[----:B---3--:R-:W-:Y:S02]  /*9680*/  VIADD R8, R9, 0xffffffd3 ;  /* 0xffffffd309087836 */ /* 0x008fe40000000000 */
[----:B------:R-:W3:Y:S01]  /*9690*/  LDC R9, c[0x0][0x230] ;  /* 0x00008c00ff097b82 */ /* 0x000ee20000000800 */
[----:B------:R-:W2:Y:S02]  /*96a0*/  LDL.LU.64 R118, [R1+0x3b8] ;  /* 0x0003b80001767983 */ /* 0x000ea40000300a00 */
[----:B------:R-:W-:-:S02]  /*96b0*/  ISETP.GE.U32.AND P0, PT, R8, 0x7fffffb4, PT ;  /* 0x7fffffb40800780c */ /* 0x000fc40003f06070 */
[----:B------:R-:W2:Y:S01]  /*96c0*/  LDL.LU.64 R102, [R1+0x3b0] ;  /* 0x0003b00001667983 */ /* 0x000ea20000300a00 */
[----:B-----5:R-:W-:-:S03]  /*96d0*/  IADD3 R6, R6, -0x29, RZ ;  /* 0xffffffd706067810 */ /* 0x020fc60007ffe0ff */
[----:B------:R-:W5:Y:S01]  /*96e0*/  LDL.LU.64 R86, [R1+0x3a8] ;  /* 0x0003a80001567983 */ /* 0x000f620000300a00 */
[----:B------:R-:W-:Y:S01]  /*96f0*/  ISETP.GE.U32.AND P5, PT, R6, 0x7fffffb8, PT ;  /* 0x7fffffb80600780c */ /* 0x000fe20003fa6070 */
[----:B------:R-:W-:Y:S02]  /*9700*/  VIADD R6, R246, 0xffffffcf ;  /* 0xffffffcff6067836 */ /* 0x000fe40000000000 */
[----:B------:R-:W5:Y:S01]  /*9710*/  LDL.LU.64 R56, [R1+0x3a0] ;  /* 0x0003a00001387983 */ /* 0x000f620000300a00 */
[----:B------:R-:W1:Y:S02]  /*9720*/  LDC R246, c[0x0][0x230] ;  /* 0x00008c00fff67b82 */ /* 0x000e640000000800 */
[----:B------:R-:W-:Y:S01]  /*9730*/  ISETP.GE.U32.AND P1, PT, R6, 0x7fffffb0, PT ;  /* 0x7fffffb00600780c */ /* 0x000fe20003f26070 */
[----:B------:R-:W0:Y:S04]  /*9740*/  LDGDEPBAR ;  /* 0x00000000000079af */ /* 0x000e280000000000 */
[----:B------:R-:W5:Y:S01]  /*9750*/  LDL.LU.64 R40, [R1+0x398] ;  /* 0x0003980001287983 */ /* 0x000f620000300a00 */
[----:B---3--:R-:W-:-:S03]  /*9760*/  VIADD R7, R9, 0xffffffcb ;  /* 0xffffffcb09077836 */ /* 0x008fc60000000000 */
[----:B------:R-:W3:Y:S01]  /*9770*/  LDL.LU.64 R54, [R1+0x390] ;  /* 0x0003900001367983 */ /* 0x000ee20000300a00 */
[----:B-1----:R-:W-:Y:S01]  /*9780*/  IADD3 R8, R246, -0x39, RZ ;  /* 0xffffffc7f6087810 */ /* 0x002fe20007ffe0ff */
[----:B------:R-:W1:Y:S08]  /*9790*/  LDC R9, c[0x0][0x230] ;  /* 0x00008c00ff097b82 */ /* 0x000e700000000800 */
[----:B------:R-:W-:Y:S01]  /*97a0*/  BAR.SYNC.DEFER_BLOCKING 0x0 ;  /* 0x0000000000007b1d */ /* 0x000fe20000010000 */
[----:B------:R-:W-:Y:S01]  /*97b0*/  ISETP.GE.U32.AND P3, PT, R7, 0x7fffffac, PT ;  /* 0x7fffffac0700780c */ /* 0x000fe20003f66070 */
[----:B------:R-:W-:-:S04]  /*97c0*/  IMAD.U32 R7, RZ, RZ, UR8 ;  /* 0x00000008ff077e24 */ /* 0x000fc8000f8e00ff */
[C---:B------:R-:W-:Y:S02]  /*97d0*/  IMAD.WIDE R136, R7.reuse, 0x4, R136 ;  /* 0x0000000407887825 */ /* 0x040fe400078e0288 */
[----:B------:R-:W1:Y:S02]  /*97e0*/  LDC R246, c[0x0][0x230] ;  /* 0x00008c00fff67b82 */ /* 0x000e640000000800 */
[C---:B------:R-:W-:Y:S01]  /*97f0*/  IMAD.WIDE R138, R7.reuse, 0x4, R138 ;  /* 0x00000004078a7825 */ /* 0x040fe200078e028a */
[----:B------:R-:W-:Y:S03]  /*9800*/  STL.64 [R1+0x678], R136 ;  /* 0x0006788801007387 */ /* 0x000fe60000100a00 */
[C---:B------:R-:W-:Y:S01]  /*9810*/  IMAD.WIDE R140, R7.reuse, 0x4, R140 ;  /* 0x00000004078c7825 */ /* 0x040fe200078e028c */
[----:B------:R-:W-:Y:S03]  /*9820*/  STL.64 [R1+0x690], R138 ;  /* 0x0006908a01007387 */ /* 0x000fe60000100a00 */
[C---:B------:R-:W-:Y:S01]  /*9830*/  IMAD.WIDE R142, R7.reuse, 0x4, R142 ;  /* 0x00000004078e7825 */ /* 0x040fe200078e028e */
[----:B------:R-:W-:Y:S03]  /*9840*/  STL.64 [R1+0x8d0], R140 ;  /* 0x0008d08c01007387 */ /* 0x000fe60000100a00 */
[C---:B------:R-:W-:Y:S01]  /*9850*/  IMAD.WIDE R144, R7.reuse, 0x4, R144 ;  /* 0x0000000407907825 */ /* 0x040fe200078e0290 */
[----:B------:R-:W-:Y:S01]  /*9860*/  @!PT LDS RZ, [RZ] ;  /* 0x00000000fffff984 */ /* 0x000fe20000000800 */
[----:B------:R-:W-:Y:S01]  /*9870*/  @!PT LDS RZ, [RZ] ;  /* 0x00000000fffff984 */ /* 0x000fe20000000800 */
[----:B------:R-:W-:Y:S01]  /*9880*/  @!PT LDS RZ, [RZ] ;  /* 0x00000000fffff984 */ /* 0x000fe20000000800 */
[----:B------:R-:W-:Y:S03]  /*9890*/  LDGSTS.E [R2+0x8000], desc[UR14][R136.64], !P4 ;  /* 0x0800000088027fae */ /* 0x000fe6000e12184e */
[C---:B------:R-:W-:Y:S01]  /*98a0*/  IMAD.WIDE R134, R7.reuse, 0x4, R146 ;  /* 0x0000000407867825 */ /* 0x040fe200078e0292 */
[----:B------:R-:W-:Y:S03]  /*98b0*/  LDGSTS.E [R2+0x8080], desc[UR14][R138.64], !P4 ;  /* 0x080800008a027fae */ /* 0x000fe6000e12184e */
[C---:B------:R-:W-:Y:S01]  /*98c0*/  IMAD.WIDE R70, R7.reuse, 0x4, R148 ;  /* 0x0000000407467825 */ /* 0x040fe200078e0294 */
[----:B------:R-:W-:Y:S03]  /*98d0*/  STL.64 [R1+0x910], R142 ;  /* 0x0009108e01007387 */ /* 0x000fe60000100a00 */
[C---:B------:R-:W-:Y:S01]  /*98e0*/  IMAD.WIDE R12, R7.reuse, 0x4, R150 ;  /* 0x00000004070c7825 */ /* 0x040fe200078e0296 */
[----:B------:R-:W-:Y:S04]  /*98f0*/  LDGSTS.E [R2+0x8100], desc[UR14][R140.64], !P4 ;  /* 0x081000008c027fae */ /* 0x000fe8000e12184e */
[----:B------:R4:W-:Y:S04]  /*9900*/  STL.64 [R1+0x918], R144 ;  /* 0x0009189001007387 */ /* 0x0009e80000100a00 */
[----:B------:R-:W-:Y:S04]  /*9910*/  LDGSTS.E [R2+0x8180], desc[UR14][R142.64], !P4 ;  /* 0x081800008e027fae */ /* 0x000fe8000e12184e */
[----:B------:R-:W-:Y:S04]  /*9920*/  STL.64 [R1+0x920], R134 ;  /* 0x0009208601007387 */ /* 0x000fe80000100a00 */
[----:B------:R4:W-:Y:S04]  /*9930*/  LDGSTS.E [R2+0x8200], desc[UR14][R144.64], !P4 ;  /* 0x0820000090027fae */ /* 0x0009e8000e12184e */
[----:B------:R1:W-:Y:S04]  /*9940*/  STL.64 [R1+0x928], R70 ;  /* 0x0009284601007387 */ /* 0x0003e80000100a00 */
[----:B------:R1:W-:Y:S04]  /*9950*/  STL.64 [R1+0x930], R12 ;  /* 0x0009300c01007387 */ /* 0x0003e80000100a00 */
[----:B------:R-:W-:Y:S04]  /*9960*/  LDGSTS.E [R2+0x8280], desc[UR14][R134.64], !P4 ;  /* 0x0828000086027fae */ /* 0x000fe8000e12184e */
[----:B------:R-:W-:Y:S01]  /*9970*/  LDGSTS.E [R2+0x8300], desc[UR14][R70.64], !P4 ;  /* 0x0830000046027fae */ /* 0x000fe2000e12184e */
[----:B------:R-:W-:Y:S01]  /*9980*/  SEL R6, RZ, 0x4, P2 ;  /* 0x00000004ff067807 */ /* 0x000fe20001000000 */
[----:B----4-:R-:W-:-:S02]  /*9990*/  IMAD.WIDE R144, R7, 0x4, R42 ;  /* 0x0000000407907825 */ /* 0x010fc400078e022a */
[----:B------:R4:W-:Y:S04]  /*99a0*/  LDGSTS.E [R2+0x8380], desc[UR14][R12.64], !P4 ;  /* 0x083800000c027fae */ /* 0x0009e8000e12184e */
[----:B------:R-:W3:Y:S04]  /*99b0*/  LDL.LU.64 R42, [R1+0x308] ;  /* 0x00030800012a7983 */ /* 0x000ee80000300a00 */
[----:B------:R-:W3:Y:S04]  /*99c0*/  LDL.LU.64 R138, [R1+0x300] ;  /* 0x00030000018a7983 */ /* 0x000ee80000300a00 */
[----:B------:R-:W3:Y:S01]  /*99d0*/  LDL.LU.64 R136, [R1+0x2f8] ;  /* 0x0002f80001887983 */ /* 0x000ee20000300a00 */
[----:B--2---:R-:W-:-:S03]  /*99e0*/  IMAD.WIDE R142, R7, 0x4, R132 ;  /* 0x00000004078e7825 */ /* 0x004fc600078e0284 */
[----:B------:R-:W-:Y:S01]  /*99f0*/  STL.64 [R1+0x648], R144 ;  /* 0x0006489001007387 */ /* 0x000fe20000100a00 */
[----:B------:R-:W-:-:S03]  /*9a00*/  IMAD.WIDE R140, R7, 0x4, R118 ;  /* 0x00000004078c7825 */ /* 0x000fc600078e0276 */
[----:B-1----:R-:W2:Y:S01]  /*9a10*/  LDL.LU.64 R70, [R1+0x2f0] ;  /* 0x0002f00001467983 */ /* 0x002ea20000300a00 */
[----:B------:R-:W-:Y:S01]  /*9a20*/  ISETP.GE.U32.AND P2, PT, R8, 0x7fffffa8, PT ;  /* 0x7fffffa80800780c */ /* 0x000fe20003f46070 */
[----:B----4-:R-:W1:Y:S01]  /*9a30*/  LDC R12, c[0x0][0x230] ;  /* 0x00008c00ff0c7b82 */ /* 0x010e620000000800 */
[C---:B------:R-:W-:Y:S01]  /*9a40*/  IMAD.WIDE R118, R7.reuse, 0x4, R102 ;  /* 0x0000000407767825 */ /* 0x040fe200078e0266 */
[----:B------:R-:W4:Y:S04]  /*9a50*/  LDL.LU.64 R134, [R1+0x2e8] ;  /* 0x0002e80001867983 */ /* 0x000f280000300a00 */
[----:B------:R-:W-:Y:S01]  /*9a60*/  STL.64 [R1+0x650], R142 ;  /* 0x0006508e01007387 */ /* 0x000fe20000100a00 */
[----:B-----5:R-:W-:-:S03]  /*9a70*/  IMAD.WIDE R102, R7, 0x4, R86 ;  /* 0x0000000407667825 */ /* 0x020fc600078e0256 */
[----:B------:R-:W-:Y:S01]  /*9a80*/  STL.64 [R1+0x3b8], R140 ;  /* 0x0003b88c01007387 */ /* 0x000fe20000100a00 */
[----:B------:R-:W-:-:S03]  /*9a90*/  IMAD.WIDE R86, R7, 0x4, R56 ;  /* 0x0000000407567825 */ /* 0x000fc600078e0238 */
[----:B------:R-:W5:Y:S04]  /*9aa0*/  LDL.LU.64 R132, [R1+0x2e0] ;  /* 0x0002e00001847983 */ /* 0x000f680000300a00 */
[----:B------:R1:W-:Y:S04]  /*9ab0*/  STL.64 [R1+0x3b0], R118 ;  /* 0x0003b07601007387 */ /* 0x0003e80000100a00 */
[----:B------:R-:W5:Y:S01]  /*9ac0*/  LDL.LU.64 R56, [R1+0x2d8] ;  /* 0x0002d80001387983 */ /* 0x000f620000300a00 */
[----:B------:R-:W-:-:S03]  /*9ad0*/  IMAD.WIDE R40, R7, 0x4, R40 ;  /* 0x0000000407287825 */ /* 0x000fc600078e0228 */
[----:B------:R-:W-:Y:S01]  /*9ae0*/  STL.64 [R1+0x3a8], R102 ;  /* 0x0003a86601007387 */ /* 0x000fe20000100a00 */
[----:B---3--:R-:W-:-:S03]  /*9af0*/  IMAD.WIDE R54, R7, 0x4, R54 ;  /* 0x0000000407367825 */ /* 0x008fc600078e0236 */
[----:B------:R-:W-:Y:S01]  /*9b00*/  LDGSTS.E [R2+0x9000], desc[UR14][R144.64], !P6 ;  /* 0x0900000090027fae */ /* 0x000fe2000f12184e */
[----:B------:R-:W-:-:S03]  /*9b10*/  VIADD R8, R246, 0xffffffc3 ;  /* 0xffffffc3f6087836 */ /* 0x000fc60000000000 */
[----:B------:R-:W-:Y:S04]  /*9b20*/  STL.64 [R1+0x3a0], R86 ;  /* 0x0003a05601007387 */ /* 0x000fe80000100a00 */
[----:B------:R3:W-:Y:S04]  /*9b30*/  LDGSTS.E [R2+0x9080], desc[UR14][R142.64], !P6 ;  /* 0x090800008e027fae */ /* 0x0007e8000f12184e */
[----:B------:R-:W5:Y:S04]  /*9b40*/  LDL.LU.64 R246, [R1+0x2d0] ;  /* 0x0002d00001f67983 */ /* 0x000f680000300a00 */
[----:B------:R3:W-:Y:S04]  /*9b50*/  LDGSTS.E [R2+0x9100], desc[UR14][R140.64], !P6 ;  /* 0x091000008c027fae */ /* 0x0007e8000f12184e */
[----:B------:R1:W-:Y:S04]  /*9b60*/  STL.64 [R1+0x658], R40 ;  /* 0x0006582801007387 */ /* 0x0003e80000100a00 */
[----:B------:R-:W-:Y:S04]  /*9b70*/  LDGSTS.E [R2+0x9180], desc[UR14][R118.64], !P6 ;  /* 0x0918000076027fae */ /* 0x000fe8000f12184e */
[----:B------:R1:W-:Y:S04]  /*9b80*/  STL.64 [R1+0x660], R54 ;  /* 0x0006603601007387 */ /* 0x0003e80000100a00 */
[----:B------:R-:W-:Y:S04]  /*9b90*/  LDGSTS.E [R2+0x9200], desc[UR14][R102.64], !P6 ;  /* 0x0920000066027fae */ /* 0x000fe8000f12184e */
[----:B------:R-:W-:Y:S04]  /*9ba0*/  LDGSTS.E [R2+0x9280], desc[UR14][R86.64], !P6 ;  /* 0x0928000056027fae */ /* 0x000fe8000f12184e */
[----:B-1----:R-:W5:Y:S04]  /*9bb0*/  LDL.LU.64 R118, [R1+0x248] ;  /* 0x0002480001767983 */ /* 0x002f680000300a00 */
[----:B------:R-:W-:Y:S04]  /*9bc0*/  LDGSTS.E [R2+0x9300], desc[UR14][R40.64], !P6 ;  /* 0x0930000028027fae */ /* 0x000fe8000f12184e */
[----:B------:R-:W-:Y:S04]  /*9bd0*/  LDGSTS.E [R2+0x9380], desc[UR14][R54.64], !P6 ;  /* 0x0938000036027fae */ /* 0x000fe8000f12184e */
[----:B------:R-:W5:Y:S04]  /*9be0*/  LDL.LU.64 R40, [R1+0x240] ;  /* 0x0002400001287983 */ /* 0x000f680000300a00 */
[----:B------:R-:W5:Y:S04]  /*9bf0*/  LDL.LU.64 R54, [R1+0x238] ;  /* 0x0002380001367983 */ /* 0x000f680000300a00 */
[----:B------:R-:W5:Y:S04]  /*9c00*/  LDL.LU.64 R102, [R1+0x230] ;  /* 0x0002300001667983 */ /* 0x000f680000300a00 */
[----:B------:R-:W5:Y:S01]  /*9c10*/  LDL.LU.64 R86, [R1+0x228] ;  /* 0x0002280001567983 */ /* 0x000f620000300a00 */
[----:B------:R-:W-:-:S04]  /*9c20*/  IMAD.WIDE R42, R7, 0x4, R42 ;  /* 0x00000004072a7825 */ /* 0x000fc800078e022a */
[C---:B---3--:R-:W-:Y:S01]  /*9c30*/  IMAD.WIDE R142, R7.reuse, 0x4, R138 ;  /* 0x00000004078e7825 */ /* 0x048fe200078e028a */
[----:B------:R1:W-:Y:S03]  /*9c40*/  STL.64 [R1+0x308], R42 ;  /* 0x0003082a01007387 */ /* 0x0003e60000100a00 */
[C---:B------:R-:W-:Y:S01]  /*9c50*/  IMAD.WIDE R140, R7.reuse, 0x4, R136 ;  /* 0x00000004078c7825 */ /* 0x040fe200078e0288 */
[----:B------:R-:W-:Y:S01]  /*9c60*/  LDGSTS.E [R2+0xa000], desc[UR14][R42.64], !P5 ;  /* 0x0a0000002a027fae */ /* 0x000fe2000e92184e */
[----:B------:R-:W-:Y:S02]  /*9c70*/  ISETP.GE.U32.AND P4, PT, R8, 0x7fffffa4, PT ;  /* 0x7fffffa40800780c */ /* 0x000fe40003f86070 */
[C---:B--2---:R-:W-:Y:S01]  /*9c80*/  IMAD.WIDE R138, R7.reuse, 0x4, R70 ;  /* 0x00000004078a7825 */ /* 0x044fe200078e0246 */
[----:B------:R-:W-:Y:S03]  /*9c90*/  LDGSTS.E [R2+0xa080], desc[UR14][R142.64], !P5 ;  /* 0x0a0800008e027fae */ /* 0x000fe6000e92184e */
[C---:B----4-:R-:W-:Y:S01]  /*9ca0*/  IMAD.WIDE R136, R7.reuse, 0x4, R134 ;  /* 0x0000000407887825 */ /* 0x050fe200078e0286 */
[----:B------:R-:W2:Y:S04]  /*9cb0*/  LDL.LU.64 R70, [R1+0x220] ;  /* 0x0002200001467983 */ /* 0x000ea80000300a00 */
[----:B------:R-:W-:Y:S04]  /*9cc0*/  STL.64 [R1+0x300], R142 ;  /* 0x0003008e01007387 */ /* 0x000fe80000100a00 */
[----:B------:R-:W-:Y:S01]  /*9cd0*/  STL.64 [R1+0x668], R140 ;  /* 0x0006688c01007387 */ /* 0x000fe20000100a00 */
[----:B-----5:R-:W-:-:S03]  /*9ce0*/  IMAD.WIDE R134, R7, 0x4, R132 ;  /* 0x0000000407867825 */ /* 0x020fc600078e0284 */
[----:B------:R-:W-:Y:S01]  /*9cf0*/  STL.64 [R1+0x670], R138 ;  /* 0x0006708a01007387 */ /* 0x000fe20000100a00 */
[----:B------:R-:W-:-:S03]  /*9d00*/  VIADD R8, R9, 0xffffffde ;  /* 0xffffffde09087836 */ /* 0x000fc60000000000 */
[----:B------:R-:W-:Y:S01]  /*9d10*/  LDGSTS.E [R2+0xa100], desc[UR14][R140.64], !P5 ;  /* 0x0a1000008c027fae */ /* 0x000fe2000e92184e */
[----:B------:R-:W3:Y:S01]  /*9d20*/  LDC R9, c[0x0][0x230] ;  /* 0x00008c00ff097b82 */ /* 0x000ee20000000800 */
[C---:B------:R-:W-:Y:S01]  /*9d30*/  IMAD.WIDE R132, R7.reuse, 0x4, R56 ;  /* 0x0000000407847825 */ /* 0x040fe200078e0238 */
[----:B------:R-:W-:Y:S01]  /*9d40*/  ISETP.GE.U32.AND P6, PT, R8, 0x7fffffbf, PT ;  /* 0x7fffffbf0800780c */ /* 0x000fe20003fc6070 */
[----:B------:R-:W4:Y:S04]  /*9d50*/  LDL.LU.64 R56, [R1+0x218] ;  /* 0x0002180001387983 */ /* 0x000f280000300a00 */
[----:B------:R-:W-:Y:S04]  /*9d60*/  STL.64 [R1+0x2e8], R136 ;  /* 0x0002e88801007387 */ /* 0x000fe80000100a00 */
[----:B------:R-:W-:Y:S04]  /*9d70*/  STL.64 [R1+0x2e0], R134 ;  /* 0x0002e08601007387 */ /* 0x000fe80000100a00 */
[----:B------:R5:W-:Y:S04]  /*9d80*/  STL.64 [R1+0x2d8], R132 ;  /* 0x0002d88401007387 */ /* 0x000be80000100a00 */
[----:B-1----:R-:W3:Y:S01]  /*9d90*/  LDL.LU.64 R42, [R1+0x210] ;  /* 0x00021000012a7983 */ /* 0x002ee20000300a00 */
[----:B------:R-:W-:Y:S01]  /*9da0*/  IADD3 R8, R10, -0x26, RZ ;  /* 0xffffffda0a087810 */ /* 0x000fe20007ffe0ff */
[----:B------:R-:W-:-:S02]  /*9db0*/  IMAD.WIDE R10, R7, 0x4, R246 ;  /* 0x00000004070a7825 */ /* 0x000fc400078e02f6 */
[----:B------:R-:W-:Y:S04]  /*9dc0*/  LDGSTS.E [R2+0xa180], desc[UR14][R138.64], !P5 ;  /* 0x0a1800008a027fae */ /* 0x000fe8000e92184e */
[----:B------:R-:W-:Y:S04]  /*9dd0*/  LDGSTS.E [R2+0xa200], desc[UR14][R136.64], !P5 ;  /* 0x0a20000088027fae */ /* 0x000fe8000e92184e */
[----:B------:R-:W-:Y:S04]  /*9de0*/  LDGSTS.E [R2+0xa280], desc[UR14][R134.64], !P5 ;  /* 0x0a28000086027fae */ /* 0x000fe8000e92184e */
[----:B------:R5:W-:Y:S04]  /*9df0*/  LDGSTS.E [R2+0xa300], desc[UR14][R132.64], !P5 ;  /* 0x0a30000084027fae */ /* 0x000be8000e92184e */
[----:B------:R1:W-:Y:S04]  /*9e00*/  STL.64 [R1+0x2d0], R10 ;  /* 0x0002d00a01007387 */ /* 0x0003e80000100a00 */
[----:B------:R1:W-:Y:S01]  /*9e10*/  LDGSTS.E [R2+0xa380], desc[UR14][R10.64], !P5 ;  /* 0x0a3800000a027fae */ /* 0x0003e2000e92184e */
[----:B------:R-:W-:Y:S01]  /*9e20*/  IMAD.WIDE R144, R7, 0x4, R118 ;  /* 0x0000000407907825 */ /* 0x000fe200078e0276 */
[----:B------:R-:W-:-:S03]  /*9e30*/  ISETP.GE.U32.AND P5, PT, R8, 0x7fffffbb, PT ;  /* 0x7fffffbb0800780c */ /* 0x000fc60003fa6070 */
[C---:B-----5:R-:W-:Y:S01]  /*9e40*/  IMAD.WIDE R132, R7.reuse, 0x4, R40 ;  /* 0x0000000407847825 */ /* 0x060fe200078e0228 */
[----:B------:R-:W-:Y:S01]  /*9e50*/  LDGSTS.E [R2+0xb000], desc[UR14][R144.64], !P0 ;  /* 0x0b00000090027fae */ /* 0x000fe2000c12184e */
[----:B-1----:R-:W1:Y:S02]  /*9e60*/  LDC R11, c[0x0][0x230] ;  /* 0x00008c00ff0b7b82 */ /* 0x002e640000000800 */
[C---:B------:R-:W-:Y:S01]  /*9e70*/  IMAD.WIDE R118, R7.reuse, 0x4, R54 ;  /* 0x0000000407767825 */ /* 0x040fe200078e0236 */
[----:B------:R-:W5:Y:S03]  /*9e80*/  LDL.LU.64 R40, [R1+0x188] ;  /* 0x0001880001287983 */ /* 0x000f660000300a00 */
[C---:B------:R-:W-:Y:S01]  /*9e90*/  IMAD.WIDE R102, R7.reuse, 0x4, R102 ;  /* 0x0000000407667825 */ /* 0x040fe200078e0266 */
[----:B------:R-:W-:Y:S01]  /*9ea0*/  STL.64 [R1+0x680], R144 ;  /* 0x0006809001007387 */ /* 0x000fe20000100a00 */
[----:B------:R-:W1:Y:S02]  /*9eb0*/  LDC R10, c[0x0][0x230] ;  /* 0x00008c00ff0a7b82 */ /* 0x000e640000000800 */
[----:B------:R-:W-:Y:S01]  /*9ec0*/  IMAD.WIDE R86, R7, 0x4, R86 ;  /* 0x0000000407567825 */ /* 0x000fe200078e0256 */
[----:B------:R-:W5:Y:S04]  /*9ed0*/  LDL.LU.64 R54, [R1+0x180] ;  /* 0x0001800001367983 */ /* 0x000f680000300a00 */
[----:B------:R4:W-:Y:S04]  /*9ee0*/  STL.64 [R1+0x688], R132 ;  /* 0x0006888401007387 */ /* 0x0009e80000100a00 */
[----:B------:R4:W-:Y:S04]  /*9ef0*/  STL.64 [R1+0x698], R118 ;  /* 0x0006987601007387 */ /* 0x0009e80000100a00 */
[----:B------:R-:W5:Y:S04]  /*9f00*/  LDL.LU.64 R142, [R1+0x178] ;  /* 0x00017800018e7983 */ /* 0x000f680000300a00 */
[----:B------:R-:W5:Y:S04]  /*9f10*/  LDL.LU.64 R140, [R1+0x170] ;  /* 0x00017000018c7983 */ /* 0x000f680000300a00 */
[----:B------:R1:W-:Y:S04]  /*9f20*/  STL.64 [R1+0xc18], R102 ;  /* 0x000c186601007387 */ /* 0x0003e80000100a00 */
[----:B------:R1:W-:Y:S04]  /*9f30*/  STL.64 [R1+0xc20], R86 ;  /* 0x000c205601007387 */ /* 0x0003e80000100a00 */
[----:B------:R-:W5:Y:S01]  /*9f40*/  LDL.LU.64 R138, [R1+0x168] ;  /* 0x00016800018a7983 */ /* 0x000f620000300a00 */
[----:B------:R-:W-:-:S03]  /*9f50*/  VIADD R8, R12, 0xffffffd6 ;  /* 0xffffffd60c087836 */ /* 0x000fc60000000000 */
[----:B------:R-:W5:Y:S04]  /*9f60*/  LDL.LU.64 R136, [R1+0x160] ;  /* 0x0001600001887983 */ /* 0x000f680000300a00 */
[----:B------:R-:W-:Y:S04]  /*9f70*/  LDGSTS.E [R2+0xb080], desc[UR14][R132.64], !P0 ;  /* 0x0b08000084027fae */ /* 0x000fe8000c12184e */
[----:B------:R-:W-:Y:S04]  /*9f80*/  LDGSTS.E [R2+0xb100], desc[UR14][R118.64], !P0 ;  /* 0x0b10000076027fae */ /* 0x000fe8000c12184e */
[----:B------:R-:W-:Y:S04]  /*9f90*/  LDGSTS.E [R2+0xb180], desc[UR14][R102.64], !P0 ;  /* 0x0b18000066027fae */ /* 0x000fe8000c12184e */
[----:B------:R-:W-:Y:S01]  /*9fa0*/  LDGSTS.E [R2+0xb200], desc[UR14][R86.64], !P0 ;  /* 0x0b20000056027fae */ /* 0x000fe2000c12184e */
[----:B--2---:R-:W-:-:S05]  /*9fb0*/  IMAD.WIDE R70, R7, 0x4, R70 ;  /* 0x0000000407467825 */ /* 0x004fca00078e0246 */
[----:B------:R2:W-:Y:S04]  /*9fc0*/  STL.64 [R1+0xc28], R70 ;  /* 0x000c284601007387 */ /* 0x0005e80000100a00 */
[----:B------:R-:W5:Y:S04]  /*9fd0*/  LDL.LU.64 R134, [R1+0x158] ;  /* 0x0001580001867983 */ /* 0x000f680000300a00 */
[----:B------:R-:W-:Y:S01]  /*9fe0*/  LDGSTS.E [R2+0xb280], desc[UR14][R70.64], !P0 ;  /* 0x0b28000046027fae */ /* 0x000fe2000c12184e */
[----:B---3--:R-:W-:-:S03]  /*9ff0*/  IMAD.WIDE R12, R7, 0x4, R42 ;  /* 0x00000004070c7825 */ /* 0x008fc600078e022a */
[----:B------:R-:W3:Y:S01]  /*a000*/  LDL.LU.64 R42, [R1+0x150] ;  /* 0x00015000012a7983 */ /* 0x000ee20000300a00 */
[----:B----4-:R-:W-:-:S05]  /*a010*/  IMAD.WIDE R56, R7, 0x4, R56 ;  /* 0x0000000407387825 */ /* 0x010fca00078e0238 */
[----:B------:R4:W-:Y:S04]  /*a020*/  STL.64 [R1+0xc30], R56 ;  /* 0x000c303801007387 */ /* 0x0009e80000100a00 */
[----:B------:R5:W-:Y:S04]  /*a030*/  STL.64 [R1+0xc38], R12 ;  /* 0x000c380c01007387 */ /* 0x000be80000100a00 */
[----:B------:R-:W3:Y:S04]  /*a040*/  LDL.LU.64 R246, [R1+0xc8] ;  /* 0x0000c80001f67983 */ /* 0x000ee80000300a00 */
[----:B------:R-:W3:Y:S04]  /*a050*/  LDL.LU.64 R132, [R1+0xc0] ;  /* 0x0000c00001847983 */ /* 0x000ee80000300a00 */
[----:B------:R-:W3:Y:S04]  /*a060*/  LDL.LU.64 R118, [R1+0xb8] ;  /* 0x0000b80001767983 */ /* 0x000ee80000300a00 */
[----:B-1----:R-:W3:Y:S04]  /*a070*/  LDL.LU.64 R102, [R1+0xb0] ;  /* 0x0000b00001667983 */ /* 0x002ee80000300a00 */
[----:B------:R-:W3:Y:S04]  /*a080*/  LDL.LU.64 R86, [R1+0xa8] ;  /* 0x0000a80001567983 */ /* 0x000ee80000300a00 */
[----:B------:R-:W-:Y:S04]  /*a090*/  LDGSTS.E [R2+0xb300], desc[UR14][R56.64], !P0 ;  /* 0x0b30000038027fae */ /* 0x000fe8000c12184e */
[----:B--2---:R-:W2:Y:S04]  /*a0a0*/  LDL.LU.64 R70, [R1+0xa0] ;  /* 0x0000a00001467983 */ /* 0x004ea80000300a00 */
[----:B------:R1:W-:Y:S04]  /*a0b0*/  LDGSTS.E [R2+0xb380], desc[UR14][R12.64], !P0 ;  /* 0x0b3800000c027fae */ /* 0x0003e8000c12184e */
[----:B----4-:R-:W4:Y:S01]  /*a0c0*/  LDL.LU.64 R56, [R1+0x98] ;  /* 0x0000980001387983 */ /* 0x010f220000300a00 */
[----:B-----5:R-:W-:-:S05]  /*a0d0*/  IMAD.WIDE R40, R7, 0x4, R40 ;  /* 0x0000000407287825 */ /* 0x020fca00078e0228 */
[----:B------:R-:W-:Y:S01]  /*a0e0*/  LDGSTS.E [R2+0xc000], desc[UR14][R40.64], !P1 ;  /* 0x0c00000028027fae */ /* 0x000fe2000c92184e */
[----:B-1----:R-:W1:Y:S01]  /*a0f0*/  LDC R12, c[0x0][0x230] ;  /* 0x00008c00ff0c7b82 */ /* 0x002e620000000800 */
[C---:B------:R-:W-:Y:S02]  /*a100*/  IMAD.WIDE R146, R7.reuse, 0x4, R54 ;  /* 0x0000000407927825 */ /* 0x040fe400078e0236 */
[----:B------:R-:W5:Y:S04]  /*a110*/  LDL.LU.64 R54, [R1+0x90] ;  /* 0x0000900001367983 */ /* 0x000f680000300a00 */
[----:B------:R3:W-:Y:S01]  /*a120*/  STL.64 [R1+0xd00], R40 ;  /* 0x000d002801007387 */ /* 0x0007e20000100a00 */
[----:B------:R-:W-:-:S03]  /*a130*/  IMAD.WIDE R144, R7, 0x4, R142 ;  /* 0x0000000407907825 */ /* 0x000fc600078e028e */
[----:B------:R-:W-:Y:S01]  /*a140*/  STL.64 [R1+0xd08], R146 ;  /* 0x000d089201007387 */ /* 0x000fe20000100a00 */
[----:B------:R-:W-:-:S03]  /*a150*/  IMAD.WIDE R142, R7, 0x4, R140 ;  /* 0x00000004078e7825 */ /* 0x000fc600078e028c */
[----:B------:R-:W-:Y:S04]  /*a160*/  STL.64 [R1+0xd10], R144 ;  /* 0x000d109001007387 */ /* 0x000fe80000100a00 */
[----:B------:R-:W-:Y:S04]  /*a170*/  STL.64 [R1+0xd18], R142 ;  /* 0x000d188e01007387 */ /* 0x000fe80000100a00 */
[----:B------:R-:W-:Y:S01]  /*a180*/  LDGSTS.E [R2+0xc080], desc[UR14][R146.64], !P1 ;  /* 0x0c08000092027fae */ /* 0x000fe2000c92184e */
[----:B------:R-:W-:-:S03]  /*a190*/  IMAD.WIDE R140, R7, 0x4, R138 ;  /* 0x00000004078c7825 */ /* 0x000fc600078e028a */
[----:B------:R-:W-:Y:S01]  /*a1a0*/  LDGSTS.E [R2+0xc100], desc[UR14][R144.64], !P1 ;  /* 0x0c10000090027fae */ /* 0x000fe2000c92184e */
[----:B------:R-:W-:-:S03]  /*a1b0*/  IMAD.WIDE R138, R7, 0x4, R136 ;  /* 0x00000004078a7825 */ /* 0x000fc600078e0288 */
[----:B------:R-:W-:Y:S04]  /*a1c0*/  STL.64 [R1+0xd20], R140 ;  /* 0x000d208c01007387 */ /* 0x000fe80000100a00 */
[----:B------:R-:W-:Y:S04]  /*a1d0*/  STL.64 [R1+0xd28], R138 ;  /* 0x000d288a01007387 */ /* 0x000fe80000100a00 */
[----:B------:R-:W-:Y:S04]  /*a1e0*/  LDGSTS.E [R2+0xc180], desc[UR14][R142.64], !P1 ;  /* 0x0c1800008e027fae */ /* 0x000fe8000c92184e */
[----:B------:R-:W-:Y:S04]  /*a1f0*/  LDGSTS.E [R2+0xc200], desc[UR14][R140.64], !P1 ;  /* 0x0c2000008c027fae */ /* 0x000fe8000c92184e */
[----:B------:R-:W-:Y:S01]  /*a200*/  LDGSTS.E [R2+0xc280], desc[UR14][R138.64], !P1 ;  /* 0x0c2800008a027fae */ /* 0x000fe2000c92184e */
[----:B------:R-:W-:Y:S01]  /*a210*/  IMAD.WIDE R136, R7, 0x4, R134 ;  /* 0x0000000407887825 */ /* 0x000fe200078e0286 */
[----:B------:R-:W-:-:S04]  /*a220*/  ISETP.GE.U32.AND P0, PT, R8, 0x7fffffb7, PT ;  /* 0x7fffffb70800780c */ /* 0x000fc80003f06070 */
[----:B------:R-:W-:Y:S01]  /*a230*/  LDGSTS.E [R2+0xc300], desc[UR14][R136.64], !P1 ;  /* 0x0c30000088027fae */ /* 0x000fe2000c92184e */
[----:B---3--:R-:W-:-:S03]  /*a240*/  IMAD.WIDE R134, R7, 0x4, R42 ;  /* 0x0000000407867825 */ /* 0x008fc600078e022a */
[----:B------:R-:W3:Y:S04]  /*a250*/  LDL.LU.64 R42, [R1+0x8] ;  /* 0x00000800012a7983 */ /* 0x000ee80000300a00 */
[----:B------:R-:W-:Y:S04]  /*a260*/  STL.64 [R1+0xd30], R136 ;  /* 0x000d308801007387 */ /* 0x000fe80000100a00 */
[----:B------:R-:W3:Y:S04]  /*a270*/  LDL.LU.64 R40, [R1] ;  /* 0x0000000001287983 */ /* 0x000ee80000300a00 */
[----:B------:R1:W-:Y:S04]  /*a280*/  STL.64 [R1+0xd38], R134 ;  /* 0x000d388601007387 */ /* 0x0003e80000100a00 */
[----:B------:R1:W-:Y:S01]  /*a290*/  LDGSTS.E [R2+0xc380], desc[UR14][R134.64], !P1 ;  /* 0x0c38000086027fae */ /* 0x0003e2000c92184e */
[----:B------:R-:W-:-:S04]  /*a2a0*/  IMAD.WIDE R132, R7, 0x4, R132 ;  /* 0x0000000407847825 */ /* 0x000fc800078e0284 */
[----:B------:R-:W-:-:S04]  /*a2b0*/  IMAD.WIDE R118, R7, 0x4, R118 ;  /* 0x0000000407767825 */ /* 0x000fc800078e0276 */
[----:B------:R-:W-:Y:S02]  /*a2c0*/  VIADD R8, R9, 0xffffffd2 ;  /* 0xffffffd209087836 */ /* 0x000fe40000000000 */
[C---:B------:R-:W-:Y:S01]  /*a2d0*/  IMAD.WIDE R102, R7.reuse, 0x4, R102 ;  /* 0x0000000407667825 */ /* 0x040fe200078e0266 */
[----:B------:R-:W3:Y:S03]  /*a2e0*/  LDC R9, c[0x0][0x230] ;  /* 0x00008c00ff097b82 */ /* 0x000ee60000000800 */
[----:B-1----:R-:W-:-:S04]  /*a2f0*/  IMAD.WIDE R134, R7, 0x4, R246 ;  /* 0x0000000407867825 */ /* 0x002fc800078e02f6 */
[C---:B------:R-:W-:Y:S01]  /*a300*/  IMAD.WIDE R86, R7.reuse, 0x4, R86 ;  /* 0x0000000407567825 */ /* 0x040fe200078e0256 */
[----:B------:R-:W-:Y:S03]  /*a310*/  STL.64 [R1+0xe00], R134 ;  /* 0x000e008601007387 */ /* 0x000fe60000100a00 */
[----:B--2---:R-:W-:Y:S01]  /*a320*/  IMAD.WIDE R70, R7, 0x4, R70 ;  /* 0x0000000407467825 */ /* 0x004fe200078e0246 */
[----:B------:R-:W-:Y:S01]  /*a330*/  LDGSTS.E [R2+0xd000], desc[UR14][R134.64], !P3 ;  /* 0x0d00000086027fae */ /* 0x000fe2000d92184e */
[----:B------:R-:W-:-:S03]  /*a340*/  ISETP.GE.U32.AND P1, PT, R8, 0x7fffffb3, PT ;  /* 0x7fffffb30800780c */ /* 0x000fc60003f26070 */
[----:B------:R-:W-:Y:S01]  /*a350*/  STL.64 [R1+0xe08], R132 ;  /* 0x000e088401007387 */ /* 0x000fe20000100a00 */
[----:B----4-:R-:W-:-:S03]  /*a360*/  IMAD.WIDE R56, R7, 0x4, R56 ;  /* 0x0000000407387825 */ /* 0x010fc600078e0238 */
[----:B------:R-:W-:Y:S01]  /*a370*/  LDGSTS.E [R2+0xd080], desc[UR14][R132.64], !P3 ;  /* 0x0d08000084027fae */ /* 0x000fe2000d92184e */
[----:B------:R-:W-:Y:S02]  /*a380*/  VIADD R8, R11, 0xffffffce ;  /* 0xffffffce0b087836 */ /* 0x000fe40000000000 */
[C---:B-----5:R-:W-:Y:S01]  /*a390*/  IMAD.WIDE R54, R7.reuse, 0x4, R54 ;  /* 0x0000000407367825 */ /* 0x060fe200078e0236 */
[----:B------:R-:W-:Y:S01]  /*a3a0*/  STL.64 [R1+0xe10], R118 ;  /* 0x000e107601007387 */ /* 0x000fe20000100a00 */
[----:B------:R-:W1:Y:S03]  /*a3b0*/  LDC R11, c[0x0][0x230] ;  /* 0x00008c00ff0b7b82 */ /* 0x000e660000000800 */
[----:B------:R-:W-:Y:S04]  /*a3c0*/  LDGSTS.E [R2+0xd100], desc[UR14][R118.64], !P3 ;  /* 0x0d10000076027fae */ /* 0x000fe8000d92184e */
[----:B------:R-:W-:Y:S04]  /*a3d0*/  STL.64 [R1+0xe18], R102 ;  /* 0x000e186601007387 */ /* 0x000fe80000100a00 */
[----:B------:R-:W-:Y:S04]  /*a3e0*/  LDGSTS.E [R2+0xd180], desc[UR14][R102.64], !P3 ;  /* 0x0d18000066027fae */ /* 0x000fe8000d92184e */
[----:B------:R-:W-:Y:S04]  /*a3f0*/  STL.64 [R1+0xe20], R86 ;  /* 0x000e205601007387 */ /* 0x000fe80000100a00 */
[----:B------:R-:W-:Y:S04]  /*a400*/  LDGSTS.E [R2+0xd200], desc[UR14][R86.64], !P3 ;  /* 0x0d20000056027fae */ /* 0x000fe8000d92184e */
[----:B------:R2:W-:Y:S04]  /*a410*/  STL.64 [R1+0xe28], R70 ;  /* 0x000e284601007387 */ /* 0x0005e80000100a00 */
[----:B------:R2:W-:Y:S04]  /*a420*/  LDGSTS.E [R2+0xd280], desc[UR14][R70.64], !P3 ;  /* 0x0d28000046027fae */ /* 0x0005e8000d92184e */
[----:B------:R4:W-:Y:S04]  /*a430*/  STL.64 [R1+0xe30], R56 ;  /* 0x000e303801007387 */ /* 0x0009e80000100a00 */
[----:B------:R4:W-:Y:S01]  /*a440*/  LDGSTS.E [R2+0xd300], desc[UR14][R56.64], !P3 ;  /* 0x0d30000038027fae */ /* 0x0009e2000d92184e */
[----:B--2---:R-:W-:-:S03]  /*a450*/  IMAD.WIDE R70, R7, 0x4, R152 ;  /* 0x0000000407467825 */ /* 0x004fc600078e0298 */
[----:B------:R2:W-:Y:S04]  /*a460*/  STL.64 [R1+0xe38], R54 ;  /* 0x000e383601007387 */ /* 0x0005e80000100a00 */
[----:B------:R2:W-:Y:S01]  /*a470*/  LDGSTS.E [R2+0xd380], desc[UR14][R54.64], !P3 ;  /* 0x0d38000036027fae */ /* 0x0005e2000d92184e */
[----:B------:R-:W-:Y:S01]  /*a480*/  ISETP.GE.U32.AND P3, PT, R8, 0x7fffffaf, PT ;  /* 0x7fffffaf0800780c */ /* 0x000fe20003f66070 */
[----:B----4-:R-:W-:Y:S01]  /*a490*/  IMAD.WIDE R56, R7, 0x4, R154 ;  /* 0x0000000407387825 */ /* 0x010fe200078e029a */
[----:B------:R-:W-:-:S03]  /*a4a0*/  IADD3 R8, R12, -0x36, RZ ;  /* 0xffffffca0c087810 */ /* 0x000fc60007ffe0ff */
[----:B------:R-:W-:-:S04]  /*a4b0*/  IMAD.WIDE R12, R7, 0x4, R162 ;  /* 0x00000004070c7825 */ /* 0x000fc800078e02a2 */
[----:B--2---:R-:W-:-:S04]  /*a4c0*/  IMAD.WIDE R54, R7, 0x4, R156 ;  /* 0x0000000407367825 */ /* 0x004fc800078e029c */
[----:B---3--:R-:W-:-:S04]  /*a4d0*/  IMAD.WIDE R102, R7, 0x4, R42 ;  /* 0x0000000407667825 */ /* 0x008fc800078e022a */
[----:B------:R-:W-:-:S04]  /*a4e0*/  IMAD.WIDE R42, R7, 0x4, R158 ;  /* 0x00000004072a7825 */ /* 0x000fc800078e029e */
[C---:B------:R-:W-:Y:S01]  /*a4f0*/  IMAD.WIDE R86, R7.reuse, 0x4, R40 ;  /* 0x0000000407567825 */ /* 0x040fe200078e0228 */
[----:B------:R2:W-:Y:S03]  /*a500*/  STL.64 [R1+0xf00], R102 ;  /* 0x000f006601007387 */ /* 0x0005e60000100a00 */
[C---:B------:R-:W-:Y:S01]  /*a510*/  IMAD.WIDE R40, R7.reuse, 0x4, R160 ;  /* 0x0000000407287825 */ /* 0x040fe200078e02a0 */
[----:B------:R3:W-:Y:S04]  /*a520*/  STL.64 [R1+0xf08], R86 ;  /* 0x000f085601007387 */ /* 0x0007e80000100a00 */
[----:B------:R-:W-:Y:S04]  /*a530*/  STL.64 [R1+0xf10], R70 ;  /* 0x000f104601007387 */ /* 0x000fe80000100a00 */
[----:B------:R-:W-:Y:S04]  /*a540*/  STL.64 [R1+0xf18], R56 ;  /* 0x000f183801007387 */ /* 0x000fe80000100a00 */
[----:B------:R-:W-:Y:S04]  /*a550*/  STL.64 [R1+0xf20], R54 ;  /* 0x000f203601007387 */ /* 0x000fe80000100a00 */
[----:B------:R4:W-:Y:S04]  /*a560*/  STL.64 [R1+0xf28], R42 ;  /* 0x000f282a01007387 */ /* 0x0009e80000100a00 */
[----:B------:R5:W-:Y:S04]  /*a570*/  STL.64 [R1+0xf30], R40 ;  /* 0x000f302801007387 */ /* 0x000be80000100a00 */
[----:B------:R1:W-:Y:S04]  /*a580*/  STL.64 [R1+0xf38], R12 ;  /* 0x000f380c01007387 */ /* 0x0003e80000100a00 */
[----:B------:R-:W5:Y:S04]  /*a590*/  LDL.LU.64 R134, [R1+0x450] ;  /* 0x0004500001867983 */ /* 0x000f680000300a00 */
[----:B------:R-:W-:Y:S04]  /*a5a0*/  LDGSTS.E [R2+0xe000], desc[UR14][R102.64], !P2 ;  /* 0x0e00000066027fae */ /* 0x000fe8000d12184e */
[----:B------:R-:W-:Y:S04]  /*a5b0*/  LDGSTS.E [R2+0xe080], desc[UR14][R86.64], !P2 ;  /* 0x0e08000056027fae */ /* 0x000fe8000d12184e */
[----:B------:R-:W-:Y:S04]  /*a5c0*/  LDGSTS.E [R2+0xe100], desc[UR14][R70.64], !P2 ;  /* 0x0e10000046027fae */ /* 0x000fe8000d12184e */
[----:B--2---:R-:W2:Y:S04]  /*a5d0*/  LDL.LU.64 R102, [R1+0x448] ;  /* 0x0004480001667983 */ /* 0x004ea80000300a00 */
[----:B------:R-:W-:Y:S04]  /*a5e0*/  LDGSTS.E [R2+0xe180], desc[UR14][R56.64], !P2 ;  /* 0x0e18000038027fae */ /* 0x000fe8000d12184e */
[----:B------:R1:W-:Y:S04]  /*a5f0*/  LDGSTS.E [R2+0xe200], desc[UR14][R54.64], !P2 ;  /* 0x0e20000036027fae */ /* 0x0003e8000d12184e */
[----:B---3--:R-:W3:Y:S04]  /*a600*/  LDL.LU.64 R86, [R1+0x440] ;  /* 0x0004400001567983 */ /* 0x008ee80000300a00 */
[----:B------:R-:W-:Y:S01]  /*a610*/  LDGSTS.E [R2+0xe280], desc[UR14][R42.64], !P2 ;  /* 0x0e2800002a027fae */ /* 0x000fe2000d12184e */
[----:B------:R-:W-:-:S03]  /*a620*/  IMAD.WIDE R142, R7, 0x4, R164 ;  /* 0x00000004078e7825 */ /* 0x000fc600078e02a4 */
[----:B------:R-:W-:Y:S01]  /*a630*/  LDGSTS.E [R2+0xe300], desc[UR14][R40.64], !P2 ;  /* 0x0e30000028027fae */ /* 0x000fe2000d12184e */
[----:B------:R-:W-:-:S03]  /*a640*/  IMAD.WIDE R140, R7, 0x4, R166 ;  /* 0x00000004078c7825 */ /* 0x000fc600078e02a6 */
[----:B------:R1:W-:Y:S04]  /*a650*/  LDGSTS.E [R2+0xe380], desc[UR14][R12.64], !P2 ;  /* 0x0e3800000c027fae */ /* 0x0003e8000d12184e */
[----:B----4-:R-:W4:Y:S01]  /*a660*/  LDL.LU.64 R42, [R1+0x438] ;  /* 0x00043800012a7983 */ /* 0x010f220000300a00 */
[----:B------:R-:W-:-:S03]  /*a670*/  IMAD.WIDE R138, R7, 0x4, R168 ;  /* 0x00000004078a7825 */ /* 0x000fc600078e02a8 */
[----:B------:R-:W4:Y:S01]  /*a680*/  LDL.LU.64 R246, [R1+0x430] ;  /* 0x0004300001f67983 */ /* 0x000f220000300a00 */
[----:B------:R-:W-:-:S03]  /*a690*/  IMAD.WIDE R136, R7, 0x4, R170 ;  /* 0x0000000407887825 */ /* 0x000fc600078e02aa */
[----:B------:R-:W4:Y:S01]  /*a6a0*/  LDL.LU.64 R56, [R1+0x428] ;  /* 0x0004280001387983 */ /* 0x000f220000300a00 */
[----:B------:R-:W-:-:S03]  /*a6b0*/  IMAD.WIDE R132, R7, 0x4, R172 ;  /* 0x0000000407847825 */ /* 0x000fc600078e02ac */
[----:B-----5:R-:W5:Y:S01]  /*a6c0*/  LDL.LU.64 R40, [R1+0x420] ;  /* 0x0004200001287983 */ /* 0x020f620000300a00 */
[----:B------:R-:W-:-:S03]  /*a6d0*/  IMAD.WIDE R118, R7, 0x4, R174 ;  /* 0x0000000407767825 */ /* 0x000fc600078e02ae */
[----:B------:R-:W5:Y:S01]  /*a6e0*/  LDL.LU.64 R70, [R1+0x418] ;  /* 0x0004180001467983 */ /* 0x000f620000300a00 */
[----:B-1----:R-:W-:-:S03]  /*a6f0*/  IMAD.WIDE R54, R7, 0x4, R176 ;  /* 0x0000000407367825 */ /* 0x002fc600078e02b0 */
[----:B------:R-:W-:Y:S01]  /*a700*/  STL.64 [R1+0x1000], R142 ;  /* 0x0010008e01007387 */ /* 0x000fe20000100a00 */
[----:B------:R-:W-:-:S03]  /*a710*/  IMAD.WIDE R12, R7, 0x4, R178 ;  /* 0x00000004070c7825 */ /* 0x000fc600078e02b2 */
[----:B------:R-:W-:Y:S04]  /*a720*/  STL.64 [R1+0x1008], R140 ;  /* 0x0010088c01007387 */ /* 0x000fe80000100a00 */
[----:B------:R-:W-:Y:S04]  /*a730*/  STL.64 [R1+0x1010], R138 ;  /* 0x0010108a01007387 */ /* 0x000fe80000100a00 */
[----:B------:R-:W-:Y:S04]  /*a740*/  STL.64 [R1+0x1018], R136 ;  /* 0x0010188801007387 */ /* 0x000fe80000100a00 */
[----:B------:R1:W-:Y:S04]  /*a750*/  LDGSTS.E [R2+0xf000], desc[UR14][R142.64], !P4 ;  /* 0x0f0000008e027fae */ /* 0x0003e8000e12184e */
[----:B------:R1:W-:Y:S04]  /*a760*/  STL.64 [R1+0x1020], R132 ;  /* 0x0010208401007387 */ /* 0x0003e80000100a00 */
[----:B------:R2:W-:Y:S04]  /*a770*/  LDGSTS.E [R2+0xf080], desc[UR14][R140.64], !P4 ;  /* 0x0f0800008c027fae */ /* 0x0005e8000e12184e */
[----:B------:R1:W-:Y:S04]  /*a780*/  STL.64 [R1+0x1028], R118 ;  /* 0x0010287601007387 */ /* 0x0003e80000100a00 */
[----:B------:R3:W-:Y:S04]  /*a790*/  LDGSTS.E [R2+0xf100], desc[UR14][R138.64], !P4 ;  /* 0x0f1000008a027fae */ /* 0x0007e8000e12184e */
[----:B------:R1:W-:Y:S04]  /*a7a0*/  STL.64 [R1+0x1030], R54 ;  /* 0x0010303601007387 */ /* 0x0003e80000100a00 */
[----:B------:R4:W-:Y:S04]  /*a7b0*/  LDGSTS.E [R2+0xf180], desc[UR14][R136.64], !P4 ;  /* 0x0f18000088027fae */ /* 0x0009e8000e12184e */
[----:B------:R5:W-:Y:S04]  /*a7c0*/  STL.64 [R1+0x1038], R12 ;  /* 0x0010380c01007387 */ /* 0x000be80000100a00 */
[----:B------:R-:W-:Y:S04]  /*a7d0*/  LDGSTS.E [R2+0xf200], desc[UR14][R132.64], !P4 ;  /* 0x0f20000084027fae */ /* 0x000fe8000e12184e */
[----:B------:R-:W-:Y:S04]  /*a7e0*/  LDGSTS.E [R2+0xf280], desc[UR14][R118.64], !P4 ;  /* 0x0f28000076027fae */ /* 0x000fe8000e12184e */
[----:B------:R-:W-:Y:S04]  /*a7f0*/  LDGSTS.E [R2+0xf300], desc[UR14][R54.64], !P4 ;  /* 0x0f30000036027fae */ /* 0x000fe8000e12184e */
[----:B-1----:R-:W5:Y:S04]  /*a800*/  LDL.LU.64 R132, [R1+0x388] ;  /* 0x0003880001847983 */ /* 0x002f680000300a00 */
[----:B------:R-:W5:Y:S04]  /*a810*/  LDL.LU.64 R118, [R1+0x380] ;  /* 0x0003800001767983 */ /* 0x000f680000300a00 */
[----:B------:R-:W5:Y:S04]  /*a820*/  LDL.LU.64 R54, [R1+0x378] ;  /* 0x0003780001367983 */ /* 0x000f680000300a00 */
[----:B------:R1:W-:Y:S01]  /*a830*/  LDGSTS.E [R2+0xf380], desc[UR14][R12.64], !P4 ;  /* 0x0f3800000c027fae */ /* 0x0003e2000e12184e */
[----:B------:R-:W-:-:S05]  /*a840*/  IMAD.WIDE R142, R7, 0x4, R134 ;  /* 0x00000004078e7825 */ /* 0x000fca00078e0286 */
[----:B------:R1:W-:Y:S01]  /*a850*/  LDGSTS.E [R3+0x8400], desc[UR14][R142.64], !P6 ;  /* 0x084000008e037fae */ /* 0x0003e2000f12184e */
[----:B--2---:R-:W-:-:S03]  /*a860*/  IMAD.WIDE R140, R7, 0x4, R102 ;  /* 0x00000004078c7825 */ /* 0x004fc600078e0266 */
[----:B------:R-:W2:Y:S04]  /*a870*/  LDL.LU.64 R102, [R1+0x370] ;  /* 0x0003700001667983 */ /* 0x000ea80000300a00 */
[----:B------:R-:W-:Y:S04]  /*a880*/  STL.64 [R1+0x90], R142 ;  /* 0x0000908e01007387 */ /* 0x000fe80000100a00 */
[----:B------:R1:W-:Y:S01]  /*a890*/  LDGSTS.E [R3+0x8480], desc[UR14][R140.64], !P6 ;  /* 0x084800008c037fae */ /* 0x0003e2000f12184e */
[----:B---3--:R-:W-:-:S03]  /*a8a0*/  IMAD.WIDE R138, R7, 0x4, R86 ;  /* 0x00000004078a7825 */ /* 0x008fc600078e0256 */
[----:B------:R-:W3:Y:S04]  /*a8b0*/  LDL.LU.64 R86, [R1+0x368] ;  /* 0x0003680001567983 */ /* 0x000ee80000300a00 */
[----:B------:R-:W-:Y:S04]  /*a8c0*/  STL.64 [R1+0x98], R140 ;  /* 0x0000988c01007387 */ /* 0x000fe80000100a00 */
[----:B------:R1:W-:Y:S01]  /*a8d0*/  LDGSTS.E [R3+0x8500], desc[UR14][R138.64], !P6 ;  /* 0x085000008a037fae */ /* 0x0003e2000f12184e */
[----:B----4-:R-:W-:-:S03]  /*a8e0*/  IMAD.WIDE R136, R7, 0x4, R42 ;  /* 0x0000000407887825 */ /* 0x010fc600078e022a */
[----:B------:R-:W4:Y:S01]  /*a8f0*/  LDL.LU.64 R42, [R1+0x360] ;  /* 0x00036000012a7983 */ /* 0x000f220000300a00 */
[----:B------:R-:W-:-:S03]  /*a900*/  IMAD.WIDE R134, R7, 0x4, R246 ;  /* 0x0000000407867825 */ /* 0x000fc600078e02f6 */
[----:B------:R-:W-:Y:S01]  /*a910*/  STL.64 [R1+0xa0], R138 ;  /* 0x0000a08a01007387 */ /* 0x000fe20000100a00 */
[----:B------:R-:W-:-:S03]  /*a920*/  IMAD.WIDE R56, R7, 0x4, R56 ;  /* 0x0000000407387825 */ /* 0x000fc600078e0238 */
[----:B------:R-:W-:Y:S01]  /*a930*/  STL.64 [R1+0xa8], R136 ;  /* 0x0000a88801007387 */ /* 0x000fe20000100a00 */
[----:B-----5:R-:W-:-:S03]  /*a940*/  IMAD.WIDE R40, R7, 0x4, R40 ;  /* 0x0000000407287825 */ /* 0x020fc600078e0228 */
[----:B------:R-:W-:Y:S01]  /*a950*/  STL.64 [R1+0xb0], R134 ;  /* 0x0000b08601007387 */ /* 0x000fe20000100a00 */
[----:B-1----:R-:W-:-:S03]  /*a960*/  IMAD.WIDE R12, R7, 0x4, R70 ;  /* 0x00000004070c7825 */ /* 0x002fc600078e0246 */
[----:B------:R-:W5:Y:S04]  /*a970*/  LDL.LU.64 R70, [R1+0x358] ;  /* 0x0003580001467983 */ /* 0x000f680000300a00 */
[----:B------:R-:W-:Y:S04]  /*a980*/  STL.64 [R1+0xb8], R56 ;  /* 0x0000b83801007387 */ /* 0x000fe80000100a00 */
[----:B------:R1:W-:Y:S04]  /*a990*/  STL.64 [R1+0xc0], R40 ;  /* 0x0000c02801007387 */ /* 0x0003e80000100a00 */
[----:B------:R-:W5:Y:S04]  /*a9a0*/  LDL.LU.64 R246, [R1+0x350] ;  /* 0x0003500001f67983 */ /* 0x000f680000300a00 */
[----:B------:R-:W-:Y:S04]  /*a9b0*/  LDGSTS.E [R3+0x8580], desc[UR14][R136.64], !P6 ;  /* 0x0858000088037fae */ /* 0x000fe8000f12184e */
[----:B------:R-:W-:Y:S04]  /*a9c0*/  LDGSTS.E [R3+0x8600], desc[UR14][R134.64], !P6 ;  /* 0x0860000086037fae */ /* 0x000fe8000f12184e */
[----:B------:R-:W-:Y:S04]  /*a9d0*/  LDGSTS.E [R3+0x8680], desc[UR14][R56.64], !P6 ;  /* 0x0868000038037fae */ /* 0x000fe8000f12184e */
[----:B------:R5:W-:Y:S04]  /*a9e0*/  STL.64 [R1+0xc8], R12 ;  /* 0x0000c80c01007387 */ /* 0x000be80000100a00 */
[----:B------:R-:W-:Y:S04]  /*a9f0*/  LDGSTS.E [R3+0x8700], desc[UR14][R40.64], !P6 ;  /* 0x0870000028037fae */ /* 0x000fe8000f12184e */
[----:B------:R5:W-:Y:S04]  /*aa00*/  LDGSTS.E [R3+0x8780], desc[UR14][R12.64], !P6 ;  /* 0x087800000c037fae */ /* 0x000be8000f12184e */
[----:B-1----:R-:W5:Y:S04]  /*aa10*/  LDL.LU.64 R40, [R1+0x2c8] ;  /* 0x0002c80001287983 */ /* 0x002f680000300a00 */
[----:B------:R-:W5:Y:S04]  /*aa20*/  LDL.LU.64 R136, [R1+0x2c0] ;  /* 0x0002c00001887983 */ /* 0x000f680000300a00 */
[----:B------:R-:W5:Y:S04]  /*aa30*/  LDL.LU.64 R134, [R1+0x2b8] ;  /* 0x0002b80001867983 */ /* 0x000f680000300a00 */
[----:B------:R-:W5:Y:S01]  /*aa40*/  LDL.LU.64 R56, [R1+0x2b0] ;  /* 0x0002b00001387983 */ /* 0x000f620000300a00 */
[----:B------:R-:W-:-:S04]  /*aa50*/  IMAD.WIDE R142, R7, 0x4, R132 ;  /* 0x00000004078e7825 */ /* 0x000fc800078e0284 */
[C---:B------:R-:W-:Y:S01]  /*aa60*/  IMAD.WIDE R140, R7.reuse, 0x4, R118 ;  /* 0x00000004078c7825 */ /* 0x040fe200078e0276 */
[----:B------:R1:W-:Y:S03]  /*aa70*/  LDGSTS.E [R3+0x9400], desc[UR14][R142.64], !P5 ;  /* 0x094000008e037fae */ /* 0x0003e6000e92184e */
[C---:B------:R-:W-:Y:S01]  /*aa80*/  IMAD.WIDE R138, R7.reuse, 0x4, R54 ;  /* 0x00000004078a7825 */ /* 0x040fe200078e0236 */
[----:B------:R1:W-:Y:S04]  /*aa90*/  LDGSTS.E [R3+0x9480], desc[UR14][R140.64], !P5 ;  /* 0x094800008c037fae */ /* 0x0003e8000e92184e */
[----:B------:R-:W5:Y:S04]  /*aaa0*/  LDL.LU.64 R54, [R1+0x2a8] ;  /* 0x0002a80001367983 */ /* 0x000f680000300a00 */
[----:B------:R-:W-:Y:S04]  /*aab0*/  STL.64 [R1+0x150], R142 ;  /* 0x0001508e01007387 */ /* 0x000fe80000100a00 */
[----:B------:R-:W-:Y:S04]  /*aac0*/  STL.64 [R1+0x158], R140 ;  /* 0x0001588c01007387 */ /* 0x000fe80000100a00 */
[----:B------:R-:W-:Y:S04]  /*aad0*/  STL.64 [R1+0x160], R138 ;  /* 0x0001608a01007387 */ /* 0x000fe80000100a00 */
[----:B------:R-:W5:Y:S04]  /*aae0*/  LDL.LU.64 R132, [R1+0x2a0] ;  /* 0x0002a00001847983 */ /* 0x000f680000300a00 */
[----:B------:R-:W-:Y:S01]  /*aaf0*/  LDGSTS.E [R3+0x9500], desc[UR14][R138.64], !P5 ;  /* 0x095000008a037fae */ /* 0x000fe2000e92184e */
[----:B--2---:R-:W-:-:S05]  /*ab00*/  IMAD.WIDE R118, R7, 0x4, R102 ;  /* 0x0000000407767825 */ /* 0x004fca00078e0266 */
[----:B------:R2:W-:Y:S04]  /*ab10*/  STL.64 [R1+0x168], R118 ;  /* 0x0001687601007387 */ /* 0x0005e80000100a00 */
[----:B------:R-:W-:Y:S01]  /*ab20*/  LDGSTS.E [R3+0x9580], desc[UR14][R118.64], !P5 ;  /* 0x0958000076037fae */ /* 0x000fe2000e92184e */
[----:B---3--:R-:W-:-:S05]  /*ab30*/  IMAD.WIDE R102, R7, 0x4, R86 ;  /* 0x0000000407667825 */ /* 0x008fca00078e0256 */
[----:B------:R-:W-:Y:S01]  /*ab40*/  LDGSTS.E [R3+0x9600], desc[UR14][R102.64], !P5 ;  /* 0x0960000066037fae */ /* 0x000fe2000e92184e */
[----:B----4-:R-:W-:-:S03]  /*ab50*/  IMAD.WIDE R86, R7, 0x4, R42 ;  /* 0x0000000407567825 */ /* 0x010fc600078e022a */
[----:B------:R-:W3:Y:S04]  /*ab60*/  LDL.LU.64 R42, [R1+0x298] ;  /* 0x00029800012a7983 */ /* 0x000ee80000300a00 */
[----:B------:R4:W-:Y:S04]  /*ab70*/  STL.64 [R1+0x170], R102 ;  /* 0x0001706601007387 */ /* 0x0009e80000100a00 */
[----:B------:R1:W-:Y:S04]  /*ab80*/  STL.64 [R1+0x178], R86 ;  /* 0x0001785601007387 */ /* 0x0003e80000100a00 */
[----:B------:R-:W-:Y:S01]  /*ab90*/  LDGSTS.E [R3+0x9680], desc[UR14][R86.64], !P5 ;  /* 0x0968000056037fae */ /* 0x000fe2000e92184e */
[----:B-----5:R-:W-:-:S05]  /*aba0*/  IMAD.WIDE R70, R7, 0x4, R70 ;  /* 0x0000000407467825 */ /* 0x020fca00078e0246 */
[----:B------:R-:W-:Y:S01]  /*abb0*/  LDGSTS.E [R3+0x9700], desc[UR14][R70.64], !P5 ;  /* 0x0970000046037fae */ /* 0x000fe2000e92184e */
[----:B------:R-:W-:-:S03]  /*abc0*/  IMAD.WIDE R12, R7, 0x4, R246 ;  /* 0x00000004070c7825 */ /* 0x000fc600078e02f6 */
[----:B------:R-:W5:Y:S04]  /*abd0*/  LDL.LU.64 R246, [R1+0x290] ;  /* 0x0002900001f67983 */ /* 0x000f680000300a00 */
[----:B------:R1:W-:Y:S04]  /*abe0*/  STL.64 [R1+0x180], R70 ;  /* 0x0001804601007387 */ /* 0x0003e80000100a00 */
[----:B------:R1:W-:Y:S04]  /*abf0*/  STL.64 [R1+0x188], R12 ;  /* 0x0001880c01007387 */ /* 0x0003e80000100a00 */
[----:B--2---:R-:W2:Y:S04]  /*ac00*/  LDL.LU.64 R118, [R1+0x208] ;  /* 0x0002080001767983 */ /* 0x004ea80000300a00 */
[----:B----4-:R-:W4:Y:S04]  /*ac10*/  LDL.LU.64 R102, [R1+0x200] ;  /* 0x0002000001667983 */ /* 0x010f280000300a00 */
[----:B-1----:R-:W4:Y:S04]  /*ac20*/  LDL.LU.64 R86, [R1+0x1f8] ;  /* 0x0001f80001567983 */ /* 0x002f280000300a00 */
[----:B------:R-:W4:Y:S04]  /*ac30*/  LDL.LU.64 R70, [R1+0x1f0] ;  /* 0x0001f00001467983 */ /* 0x000f280000300a00 */
[----:B------:R1:W-:Y:S01]  /*ac40*/  LDGSTS.E [R3+0x9780], desc[UR14][R12.64], !P5 ;  /* 0x097800000c037fae */ /* 0x0003e2000e92184e */
[----:B------:R-:W-:-:S04]  /*ac50*/  IMAD.WIDE R40, R7, 0x4, R40 ;  /* 0x0000000407287825 */ /* 0x000fc800078e0228 */
[C---:B------:R-:W-:Y:S01]  /*ac60*/  IMAD.WIDE R142, R7.reuse, 0x4, R136 ;  /* 0x00000004078e7825 */ /* 0x040fe200078e0288 */
[----:B------:R3:W-:Y:S03]  /*ac70*/  STL.64 [R1+0x210], R40 ;  /* 0x0002102801007387 */ /* 0x0007e60000100a00 */
[C---:B------:R-:W-:Y:S01]  /*ac80*/  IMAD.WIDE R140, R7.reuse, 0x4, R134 ;  /* 0x00000004078c7825 */ /* 0x040fe200078e0286 */
[----:B------:R-:W-:Y:S01]  /*ac90*/  LDGSTS.E [R3+0xa400], desc[UR14][R40.64], !P0 ;  /* 0x0a40000028037fae */ /* 0x000fe2000c12184e */
[----:B------:R-:W-:Y:S01]  /*aca0*/  ISETP.GE.U32.AND P2, PT, R8, 0x7fffffab, PT ;  /* 0x7fffffab0800780c */ /* 0x000fe20003f46070 */
[----:B-1----:R-:W1:Y:S01]  /*acb0*/  LDC R12, c[0x0][0x230] ;  /* 0x00008c00ff0c7b82 */ /* 0x002e620000000800 */
[C---:B------:R-:W-:Y:S01]  /*acc0*/  IMAD.WIDE R138, R7.reuse, 0x4, R56 ;  /* 0x00000004078a7825 */ /* 0x040fe200078e0238 */
[----:B------:R-:W-:Y:S04]  /*acd0*/  LDGSTS.E [R3+0xa480], desc[UR14][R142.64], !P0 ;  /* 0x0a4800008e037fae */ /* 0x000fe8000c12184e */
[----:B------:R-:W4:Y:S04]  /*ace0*/  LDL.LU.64 R56, [R1+0x1e8] ;  /* 0x0001e80001387983 */ /* 0x000f280000300a00 */
[----:B------:R-:W-:Y:S04]  /*acf0*/  STL.64 [R1+0x218], R142 ;  /* 0x0002188e01007387 */ /* 0x000fe80000100a00 */
[----:B------:R-:W-:Y:S01]  /*ad00*/  STL.64 [R1+0x220], R140 ;  /* 0x0002208c01007387 */ /* 0x000fe20000100a00 */
[----:B------:R-:W-:-:S03]  /*ad10*/  IMAD.WIDE R136, R7, 0x4, R54 ;  /* 0x0000000407887825 */ /* 0x000fc600078e0236 */
[----:B------:R-:W-:Y:S04]  /*ad20*/  LDGSTS.E [R3+0xa500], desc[UR14][R140.64], !P0 ;  /* 0x0a5000008c037fae */ /* 0x000fe8000c12184e */
[----:B------:R-:W4:Y:S04]  /*ad30*/  LDL.LU.64 R54, [R1+0x1e0] ;  /* 0x0001e00001367983 */ /* 0x000f280000300a00 */
[----:B------:R-:W-:Y:S04]  /*ad40*/  STL.64 [R1+0x228], R138 ;  /* 0x0002288a01007387 */ /* 0x000fe80000100a00 */
[----:B------:R-:W-:Y:S01]  /*ad50*/  STL.64 [R1+0x230], R136 ;  /* 0x0002308801007387 */ /* 0x000fe20000100a00 */
[----:B------:R-:W-:-:S03]  /*ad60*/  IMAD.WIDE R134, R7, 0x4, R132 ;  /* 0x0000000407867825 */ /* 0x000fc600078e0284 */
[----:B------:R-:W-:Y:S01]  /*ad70*/  LDGSTS.E [R3+0xa580], desc[UR14][R138.64], !P0 ;  /* 0x0a5800008a037fae */ /* 0x000fe2000c12184e */
[----:B------:R-:W-:-:S03]  /*ad80*/  VIADD R8, R10, 0xffffffc6 ;  /* 0xffffffc60a087836 */ /* 0x000fc60000000000 */
[----:B------:R-:W-:Y:S01]  /*ad90*/  LDGSTS.E [R3+0xa600], desc[UR14][R136.64], !P0 ;  /* 0x0a60000088037fae */ /* 0x000fe2000c12184e */
[----:B------:R-:W1:Y:S01]  /*ada0*/  LDC R10, c[0x0][0x230] ;  /* 0x00008c00ff0a7b82 */ /* 0x000e620000000800 */
[----:B---3--:R-:W-:Y:S01]  /*adb0*/  IMAD.WIDE R132, R7, 0x4, R42 ;  /* 0x0000000407847825 */ /* 0x008fe200078e022a */
[----:B------:R-:W-:Y:S01]  /*adc0*/  ISETP.GE.U32.AND P4, PT, R8, 0x7fffffa7, PT ;  /* 0x7fffffa70800780c */ /* 0x000fe20003f86070 */
[----:B------:R-:W3:Y:S04]  /*add0*/  LDL.LU.64 R42, [R1+0x1d8] ;  /* 0x0001d800012a7983 */ /* 0x000ee80000300a00 */
[----:B------:R-:W-:Y:S04]  /*ade0*/  STL.64 [R1+0x238], R134 ;  /* 0x0002388601007387 */ /* 0x000fe80000100a00 */
[----:B------:R-:W-:Y:S04]  /*adf0*/  STL.64 [R1+0x240], R132 ;  /* 0x0002408401007387 */ /* 0x000fe80000100a00 */
[----:B------:R-:W3:Y:S01]  /*ae00*/  LDL.LU.64 R40, [R1+0x1d0] ;  /* 0x0001d00001287983 */ /* 0x000ee20000300a00 */
[----:B------:R-:W-:-:S02]  /*ae10*/  VIADD R8, R9, 0xffffffc2 ;  /* 0xffffffc209087836 */ /* 0x000fc40000000000 */
[----:B------:R-:W3:Y:S01]  /*ae20*/  LDC R9, c[0x0][0x230] ;  /* 0x00008c00ff097b82 */ /* 0x000ee20000000800 */
[----:B------:R-:W-:Y:S02]  /*ae30*/  LDGSTS.E [R3+0xa680], desc[UR14][R134.64], !P0 ;  /* 0x0a68000086037fae */ /* 0x000fe4000c12184e */
[----:B------:R-:W-:Y:S01]  /*ae40*/  ISETP.GE.U32.AND P6, PT, R8, 0x7fffffa3, PT ;  /* 0x7fffffa30800780c */ /* 0x000fe20003fc6070 */
[----:B------:R-:W-:Y:S01]  /*ae50*/  VIADD R8, R11, 0xffffffdd ;  /* 0xffffffdd0b087836 */ /* 0x000fe20000000000 */
[----:B------:R-:W-:Y:S04]  /*ae60*/  LDGSTS.E [R3+0xa700], desc[UR14][R132.64], !P0 ;  /* 0x0a70000084037fae */ /* 0x000fe8000c12184e */
[----:B------:R-:W-:Y:S02]  /*ae70*/  ISETP.GE.U32.AND P5, PT, R8, 0x7fffffbe, PT ;  /* 0x7fffffbe0800780c */ /* 0x000fe40003fa6070 */
[----:B-1----:R-:W-:Y:S01]  /*ae80*/  IADD3 R8, R10, -0x27, RZ ;  /* 0xffffffd90a087810 */ /* 0x002fe20007ffe0ff */
[----:B-----5:R-:W-:-:S05]  /*ae90*/  IMAD.WIDE R10, R7, 0x4, R246 ;  /* 0x00000004070a7825 */ /* 0x020fca00078e02f6 */
[----:B------:R1:W-:Y:S04]  /*aea0*/  STL.64 [R1+0x248], R10 ;  /* 0x0002480a01007387 */ /* 0x0003e80000100a00 */
[----:B------:R1:W-:Y:S01]  /*aeb0*/  LDGSTS.E [R3+0xa780], desc[UR14][R10.64], !P0 ;  /* 0x0a7800000a037fae */ /* 0x0003e2000c12184e */
[----:B--2---:R-:W-:-:S04]  /*aec0*/  IMAD.WIDE R118, R7, 0x4, R118 ;  /* 0x0000000407767825 */ /* 0x004fc800078e0276 */
[C---:B----4-:R-:W-:Y:S01]  /*aed0*/  IMAD.WIDE R102, R7.reuse, 0x4, R102 ;  /* 0x0000000407667825 */ /* 0x050fe200078e0266 */
[----:B------:R-:W-:Y:S03]  /*aee0*/  STL.64 [R1+0x290], R118 ;  /* 0x0002907601007387 */ /* 0x000fe60000100a00 */
[C---:B------:R-:W-:Y:S01]  /*aef0*/  IMAD.WIDE R86, R7.reuse, 0x4, R86 ;  /* 0x0000000407567825 */ /* 0x040fe200078e0256 */
[----:B------:R-:W2:Y:S01]  /*af00*/  LDL.LU.64 R144, [R1+0x148] ;  /* 0x0001480001907983 */ /* 0x000ea20000300a00 */
[----:B-1----:R-:W1:Y:S02]  /*af10*/  LDC R11, c[0x0][0x230] ;  /* 0x00008c00ff0b7b82 */ /* 0x002e640000000800 */
[C---:B------:R-:W-:Y:S01]  /*af20*/  IMAD.WIDE R70, R7.reuse, 0x4, R70 ;  /* 0x0000000407467825 */ /* 0x040fe200078e0246 */
[----:B------:R4:W-:Y:S04]  /*af30*/  STL.64 [R1+0x298], R102 ;  /* 0x0002986601007387 */ /* 0x0009e80000100a00 */
[----:B------:R-:W5:Y:S01]  /*af40*/  LDL.LU.64 R142, [R1+0x140] ;  /* 0x00014000018e7983 */ /* 0x000f620000300a00 */
[----:B------:R-:W1:Y:S03]  /*af50*/  LDC R10, c[0x0][0x230] ;  /* 0x00008c00ff0a7b82 */ /* 0x000e660000000800 */
[----:B------:R4:W-:Y:S04]  /*af60*/  STL.64 [R1+0x2b0], R86 ;  /* 0x0002b05601007387 */ /* 0x0009e80000100a00 */
[----:B------:R-:W5:Y:S04]  /*af70*/  LDL.LU.64 R140, [R1+0x138] ;  /* 0x00013800018c7983 */ /* 0x000f680000300a00 */
[----:B------:R4:W-:Y:S04]  /*af80*/  STL.64 [R1+0x2b8], R70 ;  /* 0x0002b84601007387 */ /* 0x0009e80000100a00 */
[----:B------:R-:W5:Y:S01]  /*af90*/  LDL.LU.64 R138, [R1+0x130] ;  /* 0x00013000018a7983 */ /* 0x000f620000300a00 */
[----:B------:R-:W-:-:S03]  /*afa0*/  IMAD.WIDE R56, R7, 0x4, R56 ;  /* 0x0000000407387825 */ /* 0x000fc600078e0238 */
[----:B------:R-:W5:Y:S04]  /*afb0*/  LDL.LU.64 R136, [R1+0x128] ;  /* 0x0001280001887983 */ /* 0x000f680000300a00 */
[----:B------:R-:W5:Y:S04]  /*afc0*/  LDL.LU.64 R134, [R1+0x120] ;  /* 0x0001200001867983 */ /* 0x000f680000300a00 */
[----:B------:R1:W-:Y:S04]  /*afd0*/  STL.64 [R1+0x350], R56 ;  /* 0x0003503801007387 */ /* 0x0003e80000100a00 */
[----:B------:R-:W5:Y:S04]  /*afe0*/  LDL.LU.64 R132, [R1+0x118] ;  /* 0x0001180001847983 */ /* 0x000f680000300a00 */
[----:B------:R-:W-:Y:S01]  /*aff0*/  LDGSTS.E [R3+0xb400], desc[UR14][R118.64], !P1 ;  /* 0x0b40000076037fae */ /* 0x000fe2000c92184e */
[----:B------:R-:W-:-:S03]  /*b000*/  IMAD.WIDE R54, R7, 0x4, R54 ;  /* 0x0000000407367825 */ /* 0x000fc600078e0236 */
[----:B------:R5:W-:Y:S04]  /*b010*/  LDGSTS.E [R3+0xb480], desc[UR14][R102.64], !P1 ;  /* 0x0b48000066037fae */ /* 0x000be8000c92184e */
[----:B------:R1:W-:Y:S04]  /*b020*/  STL.64 [R1+0x358], R54 ;  /* 0x0003583601007387 */ /* 0x0003e80000100a00 */
[----:B------:R-:W5:Y:S04]  /*b030*/  LDL.LU.64 R246, [R1+0x110] ;  /* 0x0001100001f67983 */ /* 0x000f680000300a00 */
[----:B------:R5:W-:Y:S04]  /*b040*/  LDGSTS.E [R3+0xb500], desc[UR14][R86.64], !P1 ;  /* 0x0b50000056037fae */ /* 0x000be8000c92184e */
[----:B------:R5:W-:Y:S04]  /*b050*/  LDGSTS.E [R3+0xb580], desc[UR14][R70.64], !P1 ;  /* 0x0b58000046037fae */ /* 0x000be8000c92184e */
[----:B------:R5:W-:Y:S04]  /*b060*/  LDGSTS.E [R3+0xb600], desc[UR14][R56.64], !P1 ;  /* 0x0b60000038037fae */ /* 0x000be8000c92184e */
[----:B------:R5:W-:Y:S01]  /*b070*/  LDGSTS.E [R3+0xb680], desc[UR14][R54.64], !P1 ;  /* 0x0b68000036037fae */ /* 0x000be2000c92184e */
[----:B---3--:R-:W-:-:S05]  /*b080*/  IMAD.WIDE R42, R7, 0x4, R42 ;  /* 0x00000004072a7825 */ /* 0x008fca00078e022a */
[----:B------:R3:W-:Y:S04]  /*b090*/  STL.64 [R1+0x370], R42 ;  /* 0x0003702a01007387 */ /* 0x0007e80000100a00 */
[----:B------:R5:W-:Y:S01]  /*b0a0*/  LDGSTS.E [R3+0xb700], desc[UR14][R42.64], !P1 ;  /* 0x0b7000002a037fae */ /* 0x000be2000c92184e */
[----:B------:R-:W-:-:S05]  /*b0b0*/  IMAD.WIDE R40, R7, 0x4, R40 ;  /* 0x0000000407287825 */ /* 0x000fca00078e0228 */
[----:B------:R3:W-:Y:S04]  /*b0c0*/  STL.64 [R1+0x378], R40 ;  /* 0x0003782801007387 */ /* 0x0007e80000100a00 */
[----:B----4-:R-:W4:Y:S04]  /*b0d0*/  LDL.LU.64 R102, [R1+0x88] ;  /* 0x0000880001667983 */ /* 0x010f280000300a00 */
[----:B------:R-:W4:Y:S04]  /*b0e0*/  LDL.LU.64 R86, [R1+0x80] ;  /* 0x0000800001567983 */ /* 0x000f280000300a00 */
[----:B------:R-:W4:Y:S04]  /*b0f0*/  LDL.LU.64 R70, [R1+0x78] ;  /* 0x0000780001467983 */ /* 0x000f280000300a00 */
[----:B-1----:R-:W4:Y:S04]  /*b100*/  LDL.LU.64 R56, [R1+0x70] ;  /* 0x0000700001387983 */ /* 0x002f280000300a00 */
[----:B------:R-:W4:Y:S04]  /*b110*/  LDL.LU.64 R54, [R1+0x68] ;  /* 0x0000680001367983 */ /* 0x000f280000300a00 */
[----:B------:R-:W-:Y:S04]  /*b120*/  LDGSTS.E [R3+0xb780], desc[UR14][R40.64], !P1 ;  /* 0x0b78000028037fae */ /* 0x000fe8000c92184e */
[----:B---3--:R-:W3:Y:S04]  /*b130*/  LDL.LU.64 R42, [R1+0x60] ;  /* 0x00006000012a7983 */ /* 0x008ee80000300a00 */
[----:B------:R-:W3:Y:S04]  /*b140*/  LDL.LU.64 R40, [R1+0x58] ;  /* 0x0000580001287983 */ /* 0x000ee80000300a00 */
[----:B------:R-:W3:Y:S01]  /*b150*/  LDL.LU.64 R118, [R1+0x50] ;  /* 0x0000500001767983 */ /* 0x000ee20000300a00 */
[----:B------:R-:W-:Y:S01]  /*b160*/  ISETP.GE.U32.AND P0, PT, R8, 0x7fffffba, PT ;  /* 0x7fffffba0800780c */ /* 0x000fe20003f06070 */
[----:B------:R-:W-:-:S02]  /*b170*/  VIADD R8, R9, 0xffffffd5 ;  /* 0xffffffd509087836 */ /* 0x000fc40000000000 */
[C---:B--2---:R-:W-:Y:S01]  /*b180*/  IMAD.WIDE R144, R7.reuse, 0x4, R144 ;  /* 0x0000000407907825 */ /* 0x044fe200078e0290 */
[----:B------:R-:W1:Y:S03]  /*b190*/  LDC R9, c[0x0][0x230] ;  /* 0x00008c00ff097b82 */ /* 0x000e660000000800 */
[----:B-----5:R-:W-:Y:S01]  /*b1a0*/  IMAD.WIDE R142, R7, 0x4, R142 ;  /* 0x00000004078e7825 */ /* 0x020fe200078e028e */
[----:B------:R-:W-:-:S03]  /*b1b0*/  ISETP.GE.U32.AND P1, PT, R8, 0x7fffffb6, PT ;  /* 0x7fffffb60800780c */ /* 0x000fc60003f26070 */
[C---:B------:R-:W-:Y:S01]  /*b1c0*/  IMAD.WIDE R140, R7.reuse, 0x4, R140 ;  /* 0x00000004078c7825 */ /* 0x040fe200078e028c */
[----:B------:R-:W-:Y:S03]  /*b1d0*/  STL.64 [R1+0x418], R144 ;  /* 0x0004189001007387 */ /* 0x000fe60000100a00 */
[C---:B------:R-:W-:Y:S01]  /*b1e0*/  IMAD.WIDE R138, R7.reuse, 0x4, R138 ;  /* 0x00000004078a7825 */ /* 0x040fe200078e028a */
[----:B------:R-:W-:Y:S03]  /*b1f0*/  STL.64 [R1+0xd48], R142 ;  /* 0x000d488e01007387 */ /* 0x000fe60000100a00 */
[C---:B------:R-:W-:Y:S01]  /*b200*/  IMAD.WIDE R136, R7.reuse, 0x4, R136 ;  /* 0x0000000407887825 */ /* 0x040fe200078e0288 */
[----:B------:R-:W-:Y:S03]  /*b210*/  STL.64 [R1+0xd50], R140 ;  /* 0x000d508c01007387 */ /* 0x000fe60000100a00 */
[----:B------:R-:W-:Y:S01]  /*b220*/  IMAD.WIDE R134, R7, 0x4, R134 ;  /* 0x0000000407867825 */ /* 0x000fe200078e0286 */
[----:B------:R-:W-:Y:S03]  /*b230*/  LDGSTS.E [R3+0xc400], desc[UR14][R144.64], !P3 ;  /* 0x0c40000090037fae */ /* 0x000fe6000d92184e */
[----:B------:R-:W-:-:S02]  /*b240*/  VIADD R8, R12, 0xffffffd1 ;  /* 0xffffffd10c087836 */ /* 0x000fc40000000000 */
[C---:B------:R-:W-:Y:S01]  /*b250*/  IMAD.WIDE R132, R7.reuse, 0x4, R132 ;  /* 0x0000000407847825 */ /* 0x040fe200078e0284 */
[----:B------:R-:W-:Y:S04]  /*b260*/  STL.64 [R1+0xd58], R138 ;  /* 0x000d588a01007387 */ /* 0x000fe80000100a00 */
[----:B------:R-:W-:Y:S04]  /*b270*/  LDGSTS.E [R3+0xc480], desc[UR14][R142.64], !P3 ;  /* 0x0c4800008e037fae */ /* 0x000fe8000d92184e */
[----:B------:R-:W-:Y:S04]  /*b280*/  STL.64 [R1+0xd60], R136 ;  /* 0x000d608801007387 */ /* 0x000fe80000100a00 */
[----:B------:R-:W-:Y:S01]  /*b290*/  LDGSTS.E [R3+0xc500], desc[UR14][R140.64], !P3 ;  /* 0x0c5000008c037fae */ /* 0x000fe2000d92184e */
[----:B------:R-:W-:-:S03]  /*b2a0*/  IMAD.WIDE R12, R7, 0x4, R246 ;  /* 0x00000004070c7825 */ /* 0x000fc600078e02f6 */
[----:B------:R-:W-:Y:S04]  /*b2b0*/  STL.64 [R1+0xd68], R134 ;  /* 0x000d688601007387 */ /* 0x000fe80000100a00 */
[----:B------:R-:W-:Y:S04]  /*b2c0*/  LDGSTS.E [R3+0xc580], desc[UR14][R138.64], !P3 ;  /* 0x0c5800008a037fae */ /* 0x000fe8000d92184e */
[----:B------:R-:W-:Y:S04]  /*b2d0*/  STL.64 [R1+0xd70], R132 ;  /* 0x000d708401007387 */ /* 0x000fe80000100a00 */
[----:B------:R-:W-:Y:S04]  /*b2e0*/  LDGSTS.E [R3+0xc600], desc[UR14][R136.64], !P3 ;  /* 0x0c60000088037fae */ /* 0x000fe8000d92184e */
[----:B------:R-:W-:Y:S04]  /*b2f0*/  STL.64 [R1+0xd78], R12 ;  /* 0x000d780c01007387 */ /* 0x000fe80000100a00 */
[----:B------:R-:W-:Y:S04]  /*b300*/  LDGSTS.E [R3+0xc680], desc[UR14][R134.64], !P3 ;  /* 0x0c68000086037fae */ /* 0x000fe8000d92184e */
[----:B------:R-:W-:Y:S04]  /*b310*/  LDGSTS.E [R3+0xc700], desc[UR14][R132.64], !P3 ;  /* 0x0c70000084037fae */ /* 0x000fe8000d92184e */
[----:B------:R-:W-:Y:S01]  /*b320*/  LDGSTS.E [R3+0xc780], desc[UR14][R12.64], !P3 ;  /* 0x0c7800000c037fae */ /* 0x000fe2000d92184e */
[----:B----4-:R-:W-:-:S04]  /*b330*/  IMAD.WIDE R102, R7, 0x4, R102 ;  /* 0x0000000407667825 */ /* 0x010fc800078e0266 */
[C---:B------:R-:W-:Y:S01]  /*b340*/  IMAD.WIDE R86, R7.reuse, 0x4, R86 ;  /* 0x0000000407567825 */ /* 0x040fe200078e0256 */
[----:B------:R2:W-:Y:S03]  /*b350*/  STL.64 [R1+0xe40], R102 ;  /* 0x000e406601007387 */ /* 0x0005e60000100a00 */
[C---:B------:R-:W-:Y:S01]  /*b360*/  IMAD.WIDE R70, R7.reuse, 0x4, R70 ;  /* 0x0000000407467825 */ /* 0x040fe200078e0246 */
[----:B------:R4:W-:Y:S03]  /*b370*/  STL.64 [R1+0xe48], R86 ;  /* 0x000e485601007387 */ /* 0x0009e60000100a00 */
[C---:B------:R-:W-:Y:S01]  /*b380*/  IMAD.WIDE R56, R7.reuse, 0x4, R56 ;  /* 0x0000000407387825 */ /* 0x040fe200078e0238 */
[----:B------:R5:W-:Y:S03]  /*b390*/  STL.64 [R1+0xe50], R70 ;  /* 0x000e504601007387 */ /* 0x000be60000100a00 */
[C---:B------:R-:W-:Y:S01]  /*b3a0*/  IMAD.WIDE R54, R7.reuse, 0x4, R54 ;  /* 0x0000000407367825 */ /* 0x040fe200078e0236 */
[----:B------:R2:W-:Y:S04]  /*b3b0*/  LDGSTS.E [R3+0xd400], desc[UR14][R102.64], !P2 ;  /* 0x0d40000066037fae */ /* 0x0005e8000d12184e */
[----:B------:R1:W-:Y:S01]  /*b3c0*/  STL.64 [R1+0xe58], R56 ;  /* 0x000e583801007387 */ /* 0x0003e20000100a00 */
[----:B---3--:R-:W-:-:S03]  /*b3d0*/  IMAD.WIDE R42, R7, 0x4, R42 ;  /* 0x00000004072a7825 */ /* 0x008fc600078e022a */
[----:B------:R4:W-:Y:S01]  /*b3e0*/  LDGSTS.E [R3+0xd480], desc[UR14][R86.64], !P2 ;  /* 0x0d48000056037fae */ /* 0x0009e2000d12184e */
[----:B--2---:R-:W-:-:S03]  /*b3f0*/  IMAD.WIDE R102, R7, 0x4, R180 ;  /* 0x0000000407667825 */ /* 0x004fc600078e02b4 */
[----:B------:R2:W-:Y:S01]  /*b400*/  STL.64 [R1+0xe60], R54 ;  /* 0x000e603601007387 */ /* 0x0005e20000100a00 */
[----:B------:R-:W-:-:S03]  /*b410*/  IMAD.WIDE R40, R7, 0x4, R40 ;  /* 0x0000000407287825 */ /* 0x000fc600078e0228 */
[----:B------:R5:W-:Y:S01]  /*b420*/  LDGSTS.E [R3+0xd500], desc[UR14][R70.64], !P2 ;  /* 0x0d50000046037fae */ /* 0x000be2000d12184e */
[----:B------:R-:W-:-:S03]  /*b430*/  IMAD.WIDE R12, R7, 0x4, R118 ;  /* 0x00000004070c7825 */ /* 0x000fc600078e0276 */
[----:B------:R3:W-:Y:S01]  /*b440*/  STL.64 [R1+0xe68], R42 ;  /* 0x000e682a01007387 */ /* 0x0007e20000100a00 */
[----:B----4-:R-:W-:-:S03]  /*b450*/  IMAD.WIDE R86, R7, 0x4, R182 ;  /* 0x0000000407567825 */ /* 0x010fc600078e02b6 */
[----:B------:R1:W-:Y:S01]  /*b460*/  LDGSTS.E [R3+0xd580], desc[UR14][R56.64], !P2 ;  /* 0x0d58000038037fae */ /* 0x0003e2000d12184e */
[----:B-----5:R-:W-:-:S03]  /*b470*/  IMAD.WIDE R70, R7, 0x4, R184 ;  /* 0x0000000407467825 */ /* 0x020fc600078e02b8 */
[----:B------:R4:W-:Y:S04]  /*b480*/  STL.64 [R1+0xe70], R40 ;  /* 0x000e702801007387 */ /* 0x0009e80000100a00 */
[----:B------:R2:W-:Y:S01]  /*b490*/  LDGSTS.E [R3+0xd600], desc[UR14][R54.64], !P2 ;  /* 0x0d60000036037fae */ /* 0x0005e2000d12184e */
[----:B-1----:R-:W-:-:S03]  /*b4a0*/  IMAD.WIDE R56, R7, 0x4, R186 ;  /* 0x0000000407387825 */ /* 0x002fc600078e02ba */
[----:B------:R1:W-:Y:S04]  /*b4b0*/  STL.64 [R1+0xe78], R12 ;  /* 0x000e780c01007387 */ /* 0x0003e80000100a00 */
[----:B------:R3:W-:Y:S01]  /*b4c0*/  LDGSTS.E [R3+0xd680], desc[UR14][R42.64], !P2 ;  /* 0x0d6800002a037fae */ /* 0x0007e2000d12184e */
[----:B--2---:R-:W-:-:S03]  /*b4d0*/  IMAD.WIDE R54, R7, 0x4, R188 ;  /* 0x0000000407367825 */ /* 0x004fc600078e02bc */
[----:B------:R4:W-:Y:S04]  /*b4e0*/  LDGSTS.E [R3+0xd700], desc[UR14][R40.64], !P2 ;  /* 0x0d70000028037fae */ /* 0x0009e8000d12184e */
[----:B------:R2:W-:Y:S01]  /*b4f0*/  STL.64 [R1+0xf40], R102 ;  /* 0x000f406601007387 */ /* 0x0005e20000100a00 */
[----:B---3--:R-:W-:-:S03]  /*b500*/  IMAD.WIDE R42, R7, 0x4, R190 ;  /* 0x00000004072a7825 */ /* 0x008fc600078e02be */
[----:B------:R1:W-:Y:S04]  /*b510*/  LDGSTS.E [R3+0xd780], desc[UR14][R12.64], !P2 ;  /* 0x0d7800000c037fae */ /* 0x0003e8000d12184e */
[----:B------:R3:W-:Y:S01]  /*b520*/  STL.64 [R1+0xf48], R86 ;  /* 0x000f485601007387 */ /* 0x0007e20000100a00 */
[----:B----4-:R-:W-:-:S03]  /*b530*/  IMAD.WIDE R40, R7, 0x4, R192 ;  /* 0x0000000407287825 */ /* 0x010fc600078e02c0 */
[----:B------:R-:W-:Y:S01]  /*b540*/  STL.64 [R1+0xf50], R70 ;  /* 0x000f504601007387 */ /* 0x000fe20000100a00 */
[----:B-1----:R-:W-:-:S03]  /*b550*/  IMAD.WIDE R12, R7, 0x4, R194 ;  /* 0x00000004070c7825 */ /* 0x002fc600078e02c2 */
[----:B------:R-:W-:Y:S04]  /*b560*/  STL.64 [R1+0xf58], R56 ;  /* 0x000f583801007387 */ /* 0x000fe80000100a00 */
[----:B------:R-:W-:Y:S04]  /*b570*/  STL.64 [R1+0xf60], R54 ;  /* 0x000f603601007387 */ /* 0x000fe80000100a00 */
[----:B------:R1:W-:Y:S04]  /*b580*/  STL.64 [R1+0xf68], R42 ;  /* 0x000f682a01007387 */ /* 0x0003e80000100a00 */
[----:B------:R4:W-:Y:S04]  /*b590*/  STL.64 [R1+0xf70], R40 ;  /* 0x000f702801007387 */ /* 0x0009e80000100a00 */
[----:B------:R5:W-:Y:S04]  /*b5a0*/  STL.64 [R1+0xf78], R12 ;  /* 0x000f780c01007387 */ /* 0x000be80000100a00 */
[----:B------:R-:W-:Y:S04]  /*b5b0*/  LDGSTS.E [R3+0xe400], desc[UR14][R102.64], !P4 ;  /* 0x0e40000066037fae */ /* 0x000fe8000e12184e */
[----:B------:R-:W5:Y:S04]  /*b5c0*/  LDL.LU.64 R134, [R1+0x410] ;  /* 0x0004100001867983 */ /* 0x000f680000300a00 */
[----:B------:R-:W-:Y:S04]  /*b5d0*/  LDGSTS.E [R3+0xe480], desc[UR14][R86.64], !P4 ;  /* 0x0e48000056037fae */ /* 0x000fe8000e12184e */
[----:B--2---:R-:W2:Y:S04]  /*b5e0*/  LDL.LU.64 R102, [R1+0x408] ;  /* 0x0004080001667983 */ /* 0x004ea80000300a00 */
[----:B------:R-:W-:Y:S04]  /*b5f0*/  LDGSTS.E [R3+0xe500], desc[UR14][R70.64], !P4 ;  /* 0x0e50000046037fae */ /* 0x000fe8000e12184e */
[----:B------:R-:W-:Y:S04]  /*b600*/  LDGSTS.E [R3+0xe580], desc[UR14][R56.64], !P4 ;  /* 0x0e58000038037fae */ /* 0x000fe8000e12184e */
[----:B------:R4:W-:Y:S04]  /*b610*/  LDGSTS.E [R3+0xe600], desc[UR14][R54.64], !P4 ;  /* 0x0e60000036037fae */ /* 0x0009e8000e12184e */
[----:B------:R-:W-:Y:S04]  /*b620*/  LDGSTS.E [R3+0xe680], desc[UR14][R42.64], !P4 ;  /* 0x0e6800002a037fae */ /* 0x000fe8000e12184e */
[----:B---3--:R-:W3:Y:S01]  /*b630*/  LDL.LU.64 R86, [R1+0x400] ;  /* 0x0004000001567983 */ /* 0x008ee20000300a00 */
[----:B------:R-:W-:-:S03]  /*b640*/  IMAD.WIDE R144, R7, 0x4, R196 ;  /* 0x0000000407907825 */ /* 0x000fc600078e02c4 */
[----:B------:R-:W-:Y:S04]  /*b650*/  LDGSTS.E [R3+0xe700], desc[UR14][R40.64], !P4 ;  /* 0x0e70000028037fae */ /* 0x000fe8000e12184e */
[----:B-1----:R-:W3:Y:S01]  /*b660*/  LDL.LU.64 R42, [R1+0x3f8] ;  /* 0x0003f800012a7983 */ /* 0x002ee20000300a00 */
[----:B------:R-:W-:-:S03]  /*b670*/  IMAD.WIDE R142, R7, 0x4, R198 ;  /* 0x00000004078e7825 */ /* 0x000fc600078e02c6 */
[----:B------:R-:W3:Y:S01]  /*b680*/  LDL.LU.64 R246, [R1+0x3f0] ;  /* 0x0003f00001f67983 */ /* 0x000ee20000300a00 */
[----:B------:R-:W-:-:S03]  /*b690*/  IMAD.WIDE R140, R7, 0x4, R200 ;  /* 0x00000004078c7825 */ /* 0x000fc600078e02c8 */
[----:B------:R-:W3:Y:S01]  /*b6a0*/  LDL.LU.64 R70, [R1+0x3e8] ;  /* 0x0003e80001467983 */ /* 0x000ee20000300a00 */
[----:B------:R-:W-:-:S03]  /*b6b0*/  IMAD.WIDE R138, R7, 0x4, R202 ;  /* 0x00000004078a7825 */ /* 0x000fc600078e02ca */
[----:B------:R-:W3:Y:S01]  /*b6c0*/  LDL.LU.64 R56, [R1+0x3e0] ;  /* 0x0003e00001387983 */ /* 0x000ee20000300a00 */
[----:B------:R-:W-:-:S03]  /*b6d0*/  IMAD.WIDE R136, R7, 0x4, R204 ;  /* 0x0000000407887825 */ /* 0x000fc600078e02cc */
[----:B----4-:R-:W4:Y:S01]  /*b6e0*/  LDL.LU.64 R40, [R1+0x3d8] ;  /* 0x0003d80001287983 */ /* 0x010f220000300a00 */
[----:B------:R-:W-:-:S03]  /*b6f0*/  IMAD.WIDE R132, R7, 0x4, R206 ;  /* 0x0000000407847825 */ /* 0x000fc600078e02ce */
[----:B------:R-:W-:Y:S01]  /*b700*/  STL.64 [R1+0x1040], R144 ;  /* 0x0010409001007387 */ /* 0x000fe20000100a00 */
[----:B------:R-:W-:-:S03]  /*b710*/  IMAD.WIDE R118, R7, 0x4, R208 ;  /* 0x0000000407767825 */ /* 0x000fc600078e02d0 */
[----:B------:R5:W-:Y:S01]  /*b720*/  LDGSTS.E [R3+0xe780], desc[UR14][R12.64], !P4 ;  /* 0x0e7800000c037fae */ /* 0x000be2000e12184e */
[----:B------:R-:W-:-:S03]  /*b730*/  IMAD.WIDE R54, R7, 0x4, R210 ;  /* 0x0000000407367825 */ /* 0x000fc600078e02d2 */
[----:B------:R-:W-:Y:S04]  /*b740*/  STL.64 [R1+0x1048], R142 ;  /* 0x0010488e01007387 */ /* 0x000fe80000100a00 */
[----:B------:R-:W-:Y:S04]  /*b750*/  STL.64 [R1+0x1050], R140 ;  /* 0x0010508c01007387 */ /* 0x000fe80000100a00 */
[----:B------:R-:W-:Y:S01]  /*b760*/  LDGSTS.E [R3+0xf400], desc[UR14][R144.64], !P6 ;  /* 0x0f40000090037fae */ /* 0x000fe2000f12184e */
[----:B------:R-:W-:Y:S01]  /*b770*/  ISETP.GE.U32.AND P3, PT, R8, 0x7fffffb2, PT ;  /* 0x7fffffb20800780c */ /* 0x000fe20003f66070 */
[----:B-----5:R-:W1:Y:S02]  /*b780*/  LDC R12, c[0x0][0x230] ;  /* 0x00008c00ff0c7b82 */ /* 0x020e640000000800 */
[----:B------:R-:W-:Y:S04]  /*b790*/  STL.64 [R1+0x1058], R138 ;  /* 0x0010588a01007387 */ /* 0x000fe80000100a00 */
[----:B------:R5:W-:Y:S04]  /*b7a0*/  LDGSTS.E [R3+0xf480], desc[UR14][R142.64], !P6 ;  /* 0x0f4800008e037fae */ /* 0x000be8000f12184e */
[----:B------:R-:W-:Y:S04]  /*b7b0*/  STL.64 [R1+0x1060], R136 ;  /* 0x0010608801007387 */ /* 0x000fe80000100a00 */
[----:B------:R5:W-:Y:S04]  /*b7c0*/  LDGSTS.E [R3+0xf500], desc[UR14][R140.64], !P6 ;  /* 0x0f5000008c037fae */ /* 0x000be8000f12184e */
[----:B------:R1:W-:Y:S04]  /*b7d0*/  STL.64 [R1+0x1068], R132 ;  /* 0x0010688401007387 */ /* 0x0003e80000100a00 */
[----:B------:R5:W-:Y:S04]  /*b7e0*/  LDGSTS.E [R3+0xf580], desc[UR14][R138.64], !P6 ;  /* 0x0f5800008a037fae */ /* 0x000be8000f12184e */
[----:B------:R1:W-:Y:S04]  /*b7f0*/  STL.64 [R1+0x1070], R118 ;  /* 0x0010707601007387 */ /* 0x0003e80000100a00 */
[----:B------:R-:W-:Y:S04]  /*b800*/  LDGSTS.E [R3+0xf600], desc[UR14][R136.64], !P6 ;  /* 0x0f60000088037fae */ /* 0x000fe8000f12184e */
[----:B------:R1:W-:Y:S04]  /*b810*/  STL.64 [R1+0x1078], R54 ;  /* 0x0010783601007387 */ /* 0x0003e80000100a00 */
[----:B------:R-:W-:Y:S04]  /*b820*/  LDGSTS.E [R3+0xf680], desc[UR14][R132.64], !P6 ;  /* 0x0f68000084037fae */ /* 0x000fe8000f12184e */
[----:B------:R5:W-:Y:S04]  /*b830*/  LDGSTS.E [R3+0xf700], desc[UR14][R118.64], !P6 ;  /* 0x0f70000076037fae */ /* 0x000be8000f12184e */
[----:B------:R-:W-:Y:S04]  /*b840*/  LDGSTS.E [R3+0xf780], desc[UR14][R54.64], !P6 ;  /* 0x0f78000036037fae */ /* 0x000fe8000f12184e */
[----:B-1----:R-:W5:Y:S04]  /*b850*/  LDL.LU.64 R132, [R1+0x348] ;  /* 0x0003480001847983 */ /* 0x002f680000300a00 */
[----:B------:R-:W5:Y:S04]  /*b860*/  LDL.LU.64 R118, [R1+0x340] ;  /* 0x0003400001767983 */ /* 0x000f680000300a00 */
[----:B------:R-:W5:Y:S01]  /*b870*/  LDL.LU.64 R54, [R1+0x338] ;  /* 0x0003380001367983 */ /* 0x000f620000300a00 */
[----:B--2---:R-:W-:-:S03]  /*b880*/  IMAD.WIDE R206, R7, 0x4, R102 ;  /* 0x0000000407ce7825 */ /* 0x004fc600078e0266 */
[----:B------:R-:W2:Y:S01]  /*b890*/  LDL.LU.64 R102, [R1+0x330] ;  /* 0x0003300001667983 */ /* 0x000ea20000300a00 */
[----:B---3--:R-:W-:-:S03]  /*b8a0*/  IMAD.WIDE R208, R7, 0x4, R86 ;  /* 0x0000000407d07825 */ /* 0x008fc600078e0256 */
[----:B------:R-:W3:Y:S01]  /*b8b0*/  LDL.LU.64 R86, [R1+0x328] ;  /* 0x0003280001567983 */ /* 0x000ee20000300a00 */
[----:B------:R-:W-:-:S03]  /*b8c0*/  IMAD.WIDE R210, R7, 0x4, R42 ;  /* 0x0000000407d27825 */ /* 0x000fc600078e022a */
[----:B------:R-:W3:Y:S01]  /*b8d0*/  LDL.LU.64 R42, [R1+0x320] ;  /* 0x00032000012a7983 */ /* 0x000ee20000300a00 */
[----:B------:R-:W-:-:S04]  /*b8e0*/  IMAD.WIDE R204, R7, 0x4, R134 ;  /* 0x0000000407cc7825 */ /* 0x000fc800078e0286 */
[C---:B------:R-:W-:Y:S01]  /*b8f0*/  IMAD.WIDE R134, R7.reuse, 0x4, R70 ;  /* 0x0000000407867825 */ /* 0x040fe200078e0246 */
[----:B------:R-:W-:Y:S03]  /*b900*/  LDGSTS.E [R4+0x8800], desc[UR14][R204.64], !P5 ;  /* 0x08800000cc047fae */ /* 0x000fe6000e92184e */
[C---:B------:R-:W-:Y:S01]  /*b910*/  IMAD.WIDE R246, R7.reuse, 0x4, R246 ;  /* 0x0000000407f67825 */ /* 0x040fe200078e02f6 */
[----:B------:R-:W3:Y:S03]  /*b920*/  LDL.LU.64 R70, [R1+0x318] ;  /* 0x0003180001467983 */ /* 0x000ee60000300a00 */
[C---:B------:R-:W-:Y:S01]  /*b930*/  IMAD.WIDE R56, R7.reuse, 0x4, R56 ;  /* 0x0000000407387825 */ /* 0x040fe200078e0238 */
[----:B------:R-:W-:Y:S03]  /*b940*/  LDGSTS.E [R4+0x8880], desc[UR14][R206.64], !P5 ;  /* 0x08880000ce047fae */ /* 0x000fe6000e92184e */
[C---:B----4-:R-:W-:Y:S01]  /*b950*/  IMAD.WIDE R40, R7.reuse, 0x4, R40 ;  /* 0x0000000407287825 */ /* 0x050fe200078e0228 */
[----:B------:R-:W-:Y:S04]  /*b960*/  STL.64 [R1+0x70], R134 ;  /* 0x0000708601007387 */ /* 0x000fe80000100a00 */
[----:B------:R-:W-:Y:S04]  /*b970*/  LDGSTS.E [R4+0x8900], desc[UR14][R208.64], !P5 ;  /* 0x08900000d0047fae */ /* 0x000fe8000e92184e */
[----:B------:R-:W4:Y:S04]  /*b980*/  LDL.LU.64 R144, [R1+0x310] ;  /* 0x0003100001907983 */ /* 0x000f280000300a00 */
[----:B------:R-:W-:Y:S04]  /*b990*/  LDGSTS.E [R4+0x8980], desc[UR14][R210.64], !P5 ;  /* 0x08980000d2047fae */ /* 0x000fe8000e92184e */
[----:B------:R-:W-:Y:S04]  /*b9a0*/  LDGSTS.E [R4+0x8a00], desc[UR14][R246.64], !P5 ;  /* 0x08a00000f6047fae */ /* 0x000fe8000e92184e */
[----:B------:R-:W-:Y:S04]  /*b9b0*/  LDGSTS.E [R4+0x8a80], desc[UR14][R134.64], !P5 ;  /* 0x08a8000086047fae */ /* 0x000fe8000e92184e */
[----:B------:R-:W-:Y:S04]  /*b9c0*/  STL.64 [R1+0x78], R56 ;  /* 0x0000783801007387 */ /* 0x000fe80000100a00 */
[----:B------:R-:W-:Y:S04]  /*b9d0*/  LDGSTS.E [R4+0x8b00], desc[UR14][R56.64], !P5 ;  /* 0x08b0000038047fae */ /* 0x000fe8000e92184e */
[----:B------:R1:W-:Y:S04]  /*b9e0*/  STL.64 [R1+0x80], R40 ;  /* 0x0000802801007387 */ /* 0x0003e80000100a00 */
[----:B------:R4:W-:Y:S04]  /*b9f0*/  LDGSTS.E [R4+0x8b80], desc[UR14][R40.64], !P5 ;  /* 0x08b8000028047fae */ /* 0x0009e8000e92184e */
[----:B-1----:R-:W4:Y:S04]  /*ba00*/  LDL.LU.64 R40, [R1+0x288] ;  /* 0x0002880001287983 */ /* 0x002f280000300a00 */
[----:B------:R-:W4:Y:S04]  /*ba10*/  LDL.LU.64 R136, [R1+0x280] ;  /* 0x0002800001887983 */ /* 0x000f280000300a00 */
[----:B------:R-:W4:Y:S04]  /*ba20*/  LDL.LU.64 R134, [R1+0x278] ;  /* 0x0002780001867983 */ /* 0x000f280000300a00 */
[----:B------:R-:W4:Y:S01]  /*ba30*/  LDL.LU.64 R56, [R1+0x270] ;  /* 0x0002700001387983 */ /* 0x000f220000300a00 */
[----:B-----5:R-:W-:-:S04]  /*ba40*/  IMAD.WIDE R142, R7, 0x4, R132 ;  /* 0x00000004078e7825 */ /* 0x020fc800078e0284 */
[C---:B------:R-:W-:Y:S01]  /*ba50*/  IMAD.WIDE R140, R7.reuse, 0x4, R118 ;  /* 0x00000004078c7825 */ /* 0x040fe200078e0276 */
[----:B------:R-:W-:Y:S03]  /*ba60*/  LDGSTS.E [R4+0x9800], desc[UR14][R142.64], !P0 ;  /* 0x098000008e047fae */ /* 0x000fe6000c12184e */
[----:B------:R-:W-:Y:S01]  /*ba70*/  IMAD.WIDE R138, R7, 0x4, R54 ;  /* 0x00000004078a7825 */ /* 0x000fe200078e0236 */
[----:B------:R-:W-:Y:S04]  /*ba80*/  LDGSTS.E [R4+0x9880], desc[UR14][R140.64], !P0 ;  /* 0x098800008c047fae */ /* 0x000fe8000c12184e */
[----:B------:R-:W5:Y:S04]  /*ba90*/  LDL.LU.64 R54, [R1+0x268] ;  /* 0x0002680001367983 */ /* 0x000f680000300a00 */
[----:B------:R-:W-:Y:S04]  /*baa0*/  STL.64 [R1+0x88], R142 ;  /* 0x0000888e01007387 */ /* 0x000fe80000100a00 */
[----:B------:R-:W-:Y:S04]  /*bab0*/  STL.64 [R1+0x110], R140 ;  /* 0x0001108c01007387 */ /* 0x000fe80000100a00 */
[----:B------:R-:W-:Y:S04]  /*bac0*/  STL.64 [R1+0x118], R138 ;  /* 0x0001188a01007387 */ /* 0x000fe80000100a00 */
[----:B------:R-:W5:Y:S01]  /*bad0*/  LDL.LU.64 R132, [R1+0x260] ;  /* 0x0002600001847983 */ /* 0x000f620000300a00 */
[----:B------:R-:W-:-:S02]  /*bae0*/  VIADD R8, R11, 0xffffffcd ;  /* 0xffffffcd0b087836 */ /* 0x000fc40000000000 */
[----:B------:R-:W1:Y:S01]  /*baf0*/  LDC R11, c[0x0][0x230] ;  /* 0x00008c00ff0b7b82 */ /* 0x000e620000000800 */
[----:B------:R-:W-:Y:S01]  /*bb00*/  LDGSTS.E [R4+0x9900], desc[UR14][R138.64], !P0 ;  /* 0x099000008a047fae */ /* 0x000fe2000c12184e */
[----:B--2---:R-:W-:-:S05]  /*bb10*/  IMAD.WIDE R118, R7, 0x4, R102 ;  /* 0x0000000407767825 */ /* 0x004fca00078e0266 */
[----:B------:R2:W-:Y:S01]  /*bb20*/  STL.64 [R1+0x120], R118 ;  /* 0x0001207601007387 */ /* 0x0005e20000100a00 */
[----:B------:R-:W-:Y:S01]  /*bb30*/  ISETP.GE.U32.AND P2, PT, R8, 0x7fffffae, PT ;  /* 0x7fffffae0800780c */ /* 0x000fe20003f46070 */
[C---:B---3--:R-:W-:Y:S02]  /*bb40*/  IMAD.WIDE R102, R7.reuse, 0x4, R86 ;  /* 0x0000000407667825 */ /* 0x048fe400078e0256 */
[----:B------:R-:W-:Y:S01]  /*bb50*/  LDGSTS.E [R4+0x9980], desc[UR14][R118.64], !P0 ;  /* 0x0998000076047fae */ /* 0x000fe2000c12184e */
[----:B------:R-:W-:Y:S02]  /*bb60*/  IADD3 R8, R10, -0x37, RZ ;  /* 0xffffffc90a087810 */ /* 0x000fe40007ffe0ff */
[----:B------:R-:W3:Y:S01]  /*bb70*/  LDC R10, c[0x0][0x230] ;  /* 0x00008c00ff0a7b82 */ /* 0x000ee20000000800 */
[----:B------:R-:W-:Y:S01]  /*bb80*/  LDGSTS.E [R4+0x9a00], desc[UR14][R102.64], !P0 ;  /* 0x09a0000066047fae */ /* 0x000fe2000c12184e */
[----:B------:R-:W-:-:S03]  /*bb90*/  IMAD.WIDE R86, R7, 0x4, R42 ;  /* 0x0000000407567825 */ /* 0x000fc600078e022a */
[----:B------:R-:W3:Y:S01]  /*bba0*/  LDL.LU.64 R42, [R1+0x258] ;  /* 0x00025800012a7983 */ /* 0x000ee20000300a00 */
[----:B------:R-:W-:Y:S01]  /*bbb0*/  ISETP.GE.U32.AND P4, PT, R8, 0x7fffffaa, PT ;  /* 0x7fffffaa0800780c */ /* 0x000fe20003f86070 */
[----:B------:R-:W-:Y:S02]  /*bbc0*/  VIADD R8, R9, 0xffffffc5 ;  /* 0xffffffc509087836 */ /* 0x000fe40000000000 */
[----:B------:R2:W-:Y:S01]  /*bbd0*/  STL.64 [R1+0x128], R102 ;  /* 0x0001286601007387 */ /* 0x0005e20000100a00 */
[----:B------:R-:W3:Y:S02]  /*bbe0*/  LDC R9, c[0x0][0x230] ;  /* 0x00008c00ff097b82 */ /* 0x000ee40000000800 */
[----:B------:R-:W-:Y:S01]  /*bbf0*/  ISETP.GE.U32.AND P6, PT, R8, 0x7fffffa6, PT ;  /* 0x7fffffa60800780c */ /* 0x000fe20003fc6070 */
[----:B-1----:R-:W-:Y:S02]  /*bc00*/  VIADD R8, R11, 0xffffffc1 ;  /* 0xffffffc10b087836 */ /* 0x002fe40000000000 */
[C---:B------:R-:W-:Y:S01]  /*bc10*/  IMAD.WIDE R70, R7.reuse, 0x4, R70 ;  /* 0x0000000407467825 */ /* 0x040fe200078e0246 */
[----:B------:R-:W-:Y:S02]  /*bc20*/  LDGSTS.E [R4+0x9a80], desc[UR14][R86.64], !P0 ;  /* 0x09a8000056047fae */ /* 0x000fe4000c12184e */
[----:B------:R-:W-:Y:S01]  /*bc30*/  ISETP.GE.U32.AND P5, PT, R8, 0x7fffffa2, PT ;  /* 0x7fffffa20800780c */ /* 0x000fe20003fa6070 */
[----:B------:R-:W-:Y:S01]  /*bc40*/  VIADD R8, R12, 0xffffffdc ;  /* 0xffffffdc0c087836 */ /* 0x000fe20000000000 */
[----:B------:R1:W-:Y:S04]  /*bc50*/  STL.64 [R1+0x130], R86 ;  /* 0x0001305601007387 */ /* 0x0003e80000100a00 */
[----:B------:R-:W-:Y:S01]  /*bc60*/  LDGSTS.E [R4+0x9b00], desc[UR14][R70.64], !P0 ;  /* 0x09b0000046047fae */ /* 0x000fe2000c12184e */
[----:B----4-:R-:W-:-:S03]  /*bc70*/  IMAD.WIDE R12, R7, 0x4, R144 ;  /* 0x00000004070c7825 */ /* 0x010fc600078e0290 */
[----:B------:R-:W4:Y:S04]  /*bc80*/  LDL.LU.64 R144, [R1+0x250] ;  /* 0x0002500001907983 */ /* 0x000f280000300a00 */
[----:B------:R1:W-:Y:S04]  /*bc90*/  STL.64 [R1+0x138], R70 ;  /* 0x0001384601007387 */ /* 0x0003e80000100a00 */
[----:B------:R1:W-:Y:S04]  /*bca0*/  STL.64 [R1+0x140], R12 ;  /* 0x0001400c01007387 */ /* 0x0003e80000100a00 */
[----:B--2---:R-:W2:Y:S04]  /*bcb0*/  LDL.LU.64 R118, [R1+0x1c8] ;  /* 0x0001c80001767983 */ /* 0x004ea80000300a00 */
[----:B------:R-:W2:Y:S04]  /*bcc0*/  LDL.LU.64 R102, [R1+0x1c0] ;  /* 0x0001c00001667983 */ /* 0x000ea80000300a00 */
[----:B-1----:R-:W2:Y:S04]  /*bcd0*/  LDL.LU.64 R86, [R1+0x1b8] ;  /* 0x0001b80001567983 */ /* 0x002ea80000300a00 */
[----:B------:R-:W2:Y:S04]  /*bce0*/  LDL.LU.64 R70, [R1+0x1b0] ;  /* 0x0001b00001467983 */ /* 0x000ea80000300a00 */
[----:B------:R1:W-:Y:S01]  /*bcf0*/  LDGSTS.E [R4+0x9b80], desc[UR14][R12.64], !P0 ;  /* 0x09b800000c047fae */ /* 0x0003e2000c12184e */
[C---:B------:R-:W-:Y:S01]  /*bd00*/  IMAD.WIDE R40, R7.reuse, 0x4, R40 ;  /* 0x0000000407287825 */ /* 0x040fe200078e0228 */
[----:B-1----:R-:W1:Y:S03]  /*bd10*/  LDC R12, c[0x0][0x230] ;  /* 0x00008c00ff0c7b82 */ /* 0x002e660000000800 */
[C---:B------:R-:W-:Y:S01]  /*bd20*/  IMAD.WIDE R142, R7.reuse, 0x4, R136 ;  /* 0x00000004078e7825 */ /* 0x040fe200078e0288 */
[----:B------:R1:W-:Y:S03]  /*bd30*/  STL.64 [R1+0x148], R40 ;  /* 0x0001482801007387 */ /* 0x0003e60000100a00 */
[C---:B------:R-:W-:Y:S01]  /*bd40*/  IMAD.WIDE R140, R7.reuse, 0x4, R134 ;  /* 0x00000004078c7825 */ /* 0x040fe200078e0286 */
[----:B------:R-:W-:Y:S03]  /*bd50*/  LDGSTS.E [R4+0xa800], desc[UR14][R40.64], !P1 ;  /* 0x0a80000028047fae */ /* 0x000fe6000c92184e */
[C---:B------:R-:W-:Y:S01]  /*bd60*/  IMAD.WIDE R138, R7.reuse, 0x4, R56 ;  /* 0x00000004078a7825 */ /* 0x040fe200078e0238 */
[----:B------:R-:W-:Y:S01]  /*bd70*/  ISETP.GE.U32.AND P0, PT, R8, 0x7fffffbd, PT ;  /* 0x7fffffbd0800780c */ /* 0x000fe20003f06070 */
[----:B------:R-:W2:Y:S04]  /*bd80*/  LDL.LU.64 R56, [R1+0x1a8] ;  /* 0x0001a80001387983 */ /* 0x000ea80000300a00 */
[----:B------:R-:W-:Y:S04]  /*bd90*/  STL.64 [R1+0x1d0], R142 ;  /* 0x0001d08e01007387 */ /* 0x000fe80000100a00 */
[----:B------:R-:W-:Y:S01]  /*bda0*/  STL.64 [R1+0x1d8], R140 ;  /* 0x0001d88c01007387 */ /* 0x000fe20000100a00 */
[----:B-----5:R-:W-:-:S03]  /*bdb0*/  IMAD.WIDE R136, R7, 0x4, R54 ;  /* 0x0000000407887825 */ /* 0x020fc600078e0236 */
[----:B------:R-:W-:Y:S04]  /*bdc0*/  LDGSTS.E [R4+0xa880], desc[UR14][R142.64], !P1 ;  /* 0x0a8800008e047fae */ /* 0x000fe8000c92184e */
[----:B------:R-:W5:Y:S04]  /*bdd0*/  LDL.LU.64 R54, [R1+0x1a0] ;  /* 0x0001a00001367983 */ /* 0x000f680000300a00 */
[----:B------:R-:W-:Y:S04]  /*bde0*/  STL.64 [R1+0x1e0], R138 ;  /* 0x0001e08a01007387 */ /* 0x000fe80000100a00 */
[----:B------:R-:W-:Y:S01]  /*bdf0*/  STL.64 [R1+0x1e8], R136 ;  /* 0x0001e88801007387 */ /* 0x000fe20000100a00 */
[----:B------:R-:W-:Y:S01]  /*be00*/  IMAD.WIDE R134, R7, 0x4, R132 ;  /* 0x0000000407867825 */ /* 0x000fe200078e0284 */
[----:B---3--:R-:W-:-:S02]  /*be10*/  IADD3 R8, R10, -0x28, RZ ;  /* 0xffffffd80a087810 */ /* 0x008fc40007ffe0ff */
[----:B------:R-:W-:Y:S04]  /*be20*/  LDGSTS.E [R4+0xa900], desc[UR14][R140.64], !P1 ;  /* 0x0a9000008c047fae */ /* 0x000fe8000c92184e */
[----:B------:R-:W-:Y:S04]  /*be30*/  LDGSTS.E [R4+0xa980], desc[UR14][R138.64], !P1 ;  /* 0x0a9800008a047fae */ /* 0x000fe8000c92184e */
[----:B------:R-:W-:Y:S04]  /*be40*/  LDGSTS.E [R4+0xaa00], desc[UR14][R136.64], !P1 ;  /* 0x0aa0000088047fae */ /* 0x000fe8000c92184e */
[----:B------:R-:W-:Y:S01]  /*be50*/  LDGSTS.E [R4+0xaa80], desc[UR14][R134.64], !P1 ;  /* 0x0aa8000086047fae */ /* 0x000fe2000c92184e */
[----:B------:R-:W-:-:S03]  /*be60*/  IMAD.WIDE R132, R7, 0x4, R42 ;  /* 0x0000000407847825 */ /* 0x000fc600078e022a */
[----:B------:R-:W3:Y:S04]  /*be70*/  LDL.LU.64 R42, [R1+0x198] ;  /* 0x00019800012a7983 */ /* 0x000ee80000300a00 */
[----:B------:R-:W-:Y:S04]  /*be80*/  STL.64 [R1+0x1f0], R134 ;  /* 0x0001f08601007387 */ /* 0x000fe80000100a00 */
[----:B------:R-:W-:Y:S04]  /*be90*/  STL.64 [R1+0x1f8], R132 ;  /* 0x0001f88401007387 */ /* 0x000fe80000100a00 */
[----:B-1----:R-:W3:Y:S04]  /*bea0*/  LDL.LU.64 R40, [R1+0x190] ;  /* 0x0001900001287983 */ /* 0x002ee80000300a00 */
[----:B------:R-:W-:Y:S01]  /*beb0*/  LDGSTS.E [R4+0xab00], desc[UR14][R132.64], !P1 ;  /* 0x0ab0000084047fae */ /* 0x000fe2000c92184e */
[----:B----4-:R-:W-:-:S05]  /*bec0*/  IMAD.WIDE R10, R7, 0x4, R144 ;  /* 0x00000004070a7825 */ /* 0x010fca00078e0290 */
[----:B------:R1:W-:Y:S04]  /*bed0*/  STL.64 [R1+0x200], R10 ;  /* 0x0002000a01007387 */ /* 0x0003e80000100a00 */
[----:B------:R1:W-:Y:S01]  /*bee0*/  LDGSTS.E [R4+0xab80], desc[UR14][R10.64], !P1 ;  /* 0x0ab800000a047fae */ /* 0x0003e2000c92184e */
[----:B--2---:R-:W-:-:S04]  /*bef0*/  IMAD.WIDE R118, R7, 0x4, R118 ;  /* 0x0000000407767825 */ /* 0x004fc800078e0276 */
[C---:B------:R-:W-:Y:S01]  /*bf00*/  IMAD.WIDE R102, R7.reuse, 0x4, R102 ;  /* 0x0000000407667825 */ /* 0x040fe200078e0266 */
[----:B------:R-:W-:Y:S03]  /*bf10*/  STL.64 [R1+0x1c8], R118 ;  /* 0x0001c87601007387 */ /* 0x000fe60000100a00 */
[C---:B------:R-:W-:Y:S01]  /*bf20*/  IMAD.WIDE R86, R7.reuse, 0x4, R86 ;  /* 0x0000000407567825 */ /* 0x040fe200078e0256 */
[----:B------:R-:W2:Y:S01]  /*bf30*/  LDL.LU.64 R144, [R1+0x108] ;  /* 0x0001080001907983 */ /* 0x000ea20000300a00 */
[----:B-1----:R-:W1:Y:S02]  /*bf40*/  LDC R11, c[0x0][0x230] ;  /* 0x00008c00ff0b7b82 */ /* 0x002e640000000800 */
[C---:B------:R-:W-:Y:S01]  /*bf50*/  IMAD.WIDE R70, R7.reuse, 0x4, R70 ;  /* 0x0000000407467825 */ /* 0x040fe200078e0246 */
[----:B------:R4:W-:Y:S04]  /*bf60*/  STL.64 [R1+0x1c0], R102 ;  /* 0x0001c06601007387 */ /* 0x0009e80000100a00 */
[----:B------:R-:W2:Y:S01]  /*bf70*/  LDL.LU.64 R142, [R1+0x100] ;  /* 0x00010000018e7983 */ /* 0x000ea20000300a00 */
[----:B------:R-:W1:Y:S03]  /*bf80*/  LDC R10, c[0x0][0x230] ;  /* 0x00008c00ff0a7b82 */ /* 0x000e660000000800 */
[----:B------:R4:W-:Y:S04]  /*bf90*/  STL.64 [R1+0x1b8], R86 ;  /* 0x0001b85601007387 */ /* 0x0009e80000100a00 */
[----:B------:R-:W2:Y:S04]  /*bfa0*/  LDL.LU.64 R140, [R1+0xf8] ;  /* 0x0000f800018c7983 */ /* 0x000ea80000300a00 */
[----:B------:R4:W-:Y:S04]  /*bfb0*/  STL.64 [R1+0x1b0], R70 ;  /* 0x0001b04601007387 */ /* 0x0009e80000100a00 */
[----:B------:R-:W2:Y:S04]  /*bfc0*/  LDL.LU.64 R138, [R1+0xf0] ;  /* 0x0000f000018a7983 */ /* 0x000ea80000300a00 */
[----:B------:R-:W2:Y:S01]  /*bfd0*/  LDL.LU.64 R136, [R1+0xe8] ;  /* 0x0000e80001887983 */ /* 0x000ea20000300a00 */
[----:B------:R-:W-:-:S03]  /*bfe0*/  IMAD.WIDE R56, R7, 0x4, R56 ;  /* 0x0000000407387825 */ /* 0x000fc600078e0238 */
[----:B------:R-:W2:Y:S04]  /*bff0*/  LDL.LU.64 R134, [R1+0xe0] ;  /* 0x0000e00001867983 */ /* 0x000ea80000300a00 */
[----:B------:R1:W-:Y:S04]  /*c000*/  STL.64 [R1+0x1a8], R56 ;  /* 0x0001a83801007387 */ /* 0x0003e80000100a00 */
[----:B------:R-:W2:Y:S04]  /*c010*/  LDL.LU.64 R132, [R1+0xd8] ;  /* 0x0000d80001847983 */ /* 0x000ea80000300a00 */
[----:B------:R-:W-:Y:S04]  /*c020*/  LDGSTS.E [R4+0xb800], desc[UR14][R118.64], !P3 ;  /* 0x0b80000076047fae */ /* 0x000fe8000d92184e */
[----:B------:R2:W-:Y:S04]  /*c030*/  LDGSTS.E [R4+0xb880], desc[UR14][R102.64], !P3 ;  /* 0x0b88000066047fae */ /* 0x0005e8000d92184e */
[----:B------:R2:W-:Y:S01]  /*c040*/  LDGSTS.E [R4+0xb900], desc[UR14][R86.64], !P3 ;  /* 0x0b90000056047fae */ /* 0x0005e2000d92184e */
[----:B-----5:R-:W-:-:S03]  /*c050*/  IMAD.WIDE R54, R7, 0x4, R54 ;  /* 0x0000000407367825 */ /* 0x020fc600078e0236 */
[----:B------:R5:W-:Y:S04]  /*c060*/  LDGSTS.E [R4+0xb980], desc[UR14][R70.64], !P3 ;  /* 0x0b98000046047fae */ /* 0x000be8000d92184e */
[----:B------:R5:W-:Y:S04]  /*c070*/  STL.64 [R1+0x1a0], R54 ;  /* 0x0001a03601007387 */ /* 0x000be80000100a00 */
[----:B------:R-:W2:Y:S04]  /*c080*/  LDL.LU.64 R146, [R1+0xd0] ;  /* 0x0000d00001927983 */ /* 0x000ea80000300a00 */
        /* <DEDUP_REMOVED lines=11> */
[----:B-----5:R-:W5:Y:S04]  /*c140*/  LDL.LU.64 R54, [R1+0x28] ;  /* 0x0000280001367983 */ /* 0x020f680000300a00 */
        /* <DEDUP_REMOVED lines=8> */
[----:B------:R-:W-:Y:S01]  /*c1d0*/  IMAD.WIDE R142, R7, 0x4, R142 ;  /* 0x00000004078e7825 */ /* 0x000fe200078e028e */
        /* <DEDUP_REMOVED lines=31> */
[C---:B-----5:R-:W-:Y:S01]  /*c3d0*/  IMAD.WIDE R54, R7.reuse, 0x4, R54 ;  /* 0x0000000407367825 */ /* 0x060fe200078e0236 */
        /* <DEDUP_REMOVED lines=12> */
[----:B-1----:R-:W-:-:S03]  /*c4a0*/  IMAD.WIDE R70, R7, 0x4, R216 ;  /* 0x0000000407467825 */ /* 0x002fc600078e02d8 */
[----:B------:R1:W-:Y:S04]  /*c4b0*/  STL.64 [R1+0xeb0], R40 ;  /* 0x000eb02801007387 */ /* 0x0003e80000100a00 */
[----:B------:R2:W-:Y:S01]  /*c4c0*/  LDGSTS.E [R4+0xda00], desc[UR14][R54.64], !P4 ;  /* 0x0da0000036047fae */ /* 0x0005e2000e12184e */
[----:B-----5:R-:W-:-:S03]  /*c4d0*/  IMAD.WIDE R56, R7, 0x4, R218 ;  /* 0x0000000407387825 */ /* 0x020fc600078e02da */
[----:B------:R4:W-:Y:S04]  /*c4e0*/  STL.64 [R1+0xeb8], R12 ;  /* 0x000eb80c01007387 */ /* 0x0009e80000100a00 */
[----:B------:R3:W-:Y:S01]  /*c4f0*/  LDGSTS.E [R4+0xda80], desc[UR14][R42.64], !P4 ;  /* 0x0da800002a047fae */ /* 0x0007e2000e12184e */
[----:B--2---:R-:W-:-:S03]  /*c500*/  IMAD.WIDE R54, R7, 0x4, R220 ;  /* 0x0000000407367825 */ /* 0x004fc600078e02dc */
[----:B------:R1:W-:Y:S04]  /*c510*/  LDGSTS.E [R4+0xdb00], desc[UR14][R40.64], !P4 ;  /* 0x0db0000028047fae */ /* 0x0003e8000e12184e */
[----:B------:R-:W-:Y:S01]  /*c520*/  STL.64 [R1+0xf80], R102 ;  /* 0x000f806601007387 */ /* 0x000fe20000100a00 */
[----:B---3--:R-:W-:-:S03]  /*c530*/  IMAD.WIDE R42, R7, 0x4, R222 ;  /* 0x00000004072a7825 */ /* 0x008fc600078e02de */
[----:B------:R4:W-:Y:S04]  /*c540*/  LDGSTS.E [R4+0xdb80], desc[UR14][R12.64], !P4 ;  /* 0x0db800000c047fae */ /* 0x0009e8000e12184e */
[----:B------:R-:W-:Y:S01]  /*c550*/  STL.64 [R1+0xf88], R86 ;  /* 0x000f885601007387 */ /* 0x000fe20000100a00 */
[----:B-1----:R-:W-:-:S03]  /*c560*/  IMAD.WIDE R40, R7, 0x4, R224 ;  /* 0x0000000407287825 */ /* 0x002fc600078e02e0 */
[----:B------:R-:W-:Y:S01]  /*c570*/  STL.64 [R1+0xf90], R70 ;  /* 0x000f904601007387 */ /* 0x000fe20000100a00 */
[----:B----4-:R-:W-:-:S03]  /*c580*/  IMAD.WIDE R12, R7, 0x4, R226 ;  /* 0x00000004070c7825 */ /* 0x010fc600078e02e2 */
[----:B------:R1:W-:Y:S04]  /*c590*/  LDGSTS.E [R4+0xe800], desc[UR14][R102.64], !P6 ;  /* 0x0e80000066047fae */ /* 0x0003e8000f12184e */
[----:B------:R-:W-:Y:S04]  /*c5a0*/  STL.64 [R1+0xf98], R56 ;  /* 0x000f983801007387 */ /* 0x000fe80000100a00 */
[----:B------:R-:W-:Y:S04]  /*c5b0*/  LDGSTS.E [R4+0xe880], desc[UR14][R86.64], !P6 ;  /* 0x0e88000056047fae */ /* 0x000fe8000f12184e */
[----:B------:R-:W-:Y:S04]  /*c5c0*/  STL.64 [R1+0xfa0], R54 ;  /* 0x000fa03601007387 */ /* 0x000fe80000100a00 */
[----:B------:R-:W-:Y:S04]  /*c5d0*/  LDGSTS.E [R4+0xe900], desc[UR14][R70.64], !P6 ;  /* 0x0e90000046047fae */ /* 0x000fe8000f12184e */
[----:B------:R2:W-:Y:S04]  /*c5e0*/  STL.64 [R1+0xfa8], R42 ;  /* 0x000fa82a01007387 */ /* 0x0005e80000100a00 */
[----:B------:R-:W-:Y:S04]  /*c5f0*/  LDGSTS.E [R4+0xe980], desc[UR14][R56.64], !P6 ;  /* 0x0e98000038047fae */ /* 0x000fe8000f12184e */
[----:B------:R3:W-:Y:S04]  /*c600*/  STL.64 [R1+0xfb0], R40 ;  /* 0x000fb02801007387 */ /* 0x0007e80000100a00 */
[----:B------:R4:W-:Y:S04]  /*c610*/  LDGSTS.E [R4+0xea00], desc[UR14][R54.64], !P6 ;  /* 0x0ea0000036047fae */ /* 0x0009e8000f12184e */
[----:B------:R5:W-:Y:S04]  /*c620*/  STL.64 [R1+0xfb8], R12 ;  /* 0x000fb80c01007387 */ /* 0x000be80000100a00 */
[----:B------:R-:W-:Y:S04]  /*c630*/  LDGSTS.E [R4+0xea80], desc[UR14][R42.64], !P6 ;  /* 0x0ea800002a047fae */ /* 0x000fe8000f12184e */
[----:B------:R-:W-:Y:S01]  /*c640*/  LDGSTS.E [R4+0xeb00], desc[UR14][R40.64], !P6 ;  /* 0x0eb0000028047fae */ /* 0x000fe2000f12184e */
[----:B------:R-:W-:-:S03]  /*c650*/  ISETP.GE.U32.AND P2, PT, R8, 0x7fffffb1, PT ;  /* 0x7fffffb10800780c */ /* 0x000fc60003f46070 */
[----:B--2---:R-:W2:Y:S04]  /*c660*/  LDL.LU.64 R42, [R1+0x3d0] ;  /* 0x0003d000012a7983 */ /* 0x004ea80000300a00 */
[----:B---3--:R-:W3:Y:S04]  /*c670*/  LDL.LU.64 R40, [R1+0x458] ;  /* 0x0004580001287983 */ /* 0x008ee80000300a00 */
[----:B------:R-:W3:Y:S04]  /*c680*/  LDL.LU.64 R136, [R1+0x498] ;  /* 0x0004980001887983 */ /* 0x000ee80000300a00 */
[----:B------:R-:W3:Y:S04]  /*c690*/  LDL.LU.64 R134, [R1+0x4d8] ;  /* 0x0004d80001867983 */ /* 0x000ee80000300a00 */
[----:B------:R-:W3:Y:S04]  /*c6a0*/  LDL.LU.64 R132, [R1+0x4e0] ;  /* 0x0004e00001847983 */ /* 0x000ee80000300a00 */
[----:B------:R-:W3:Y:S04]  /*c6b0*/  LDL.LU.64 R86, [R1+0x4e8] ;  /* 0x0004e80001567983 */ /* 0x000ee80000300a00 */
[----:B------:R-:W3:Y:S01]  /*c6c0*/  LDL.LU.64 R70, [R1+0x4f0] ;  /* 0x0004f00001467983 */ /* 0x000ee20000300a00 */
[----:B------:R-:W-:-:S02]  /*c6d0*/  VIADD R8, R11, 0xffffffcc ;  /* 0xffffffcc0b087836 */ /* 0x000fc40000000000 */
[C---:B------:R-:W-:Y:S01]  /*c6e0*/  IMAD.WIDE R142, R7.reuse, 0x4, R228 ;  /* 0x00000004078e7825 */ /* 0x040fe200078e02e4 */
[----:B------:R-:W3:Y:S03]  /*c6f0*/  LDL.LU.64 R56, [R1+0x4f8] ;  /* 0x0004f80001387983 */ /* 0x000ee60000300a00 */
[C---:B------:R-:W-:Y:S01]  /*c700*/  IMAD.WIDE R140, R7.reuse, 0x4, R230 ;  /* 0x00000004078c7825 */ /* 0x040fe200078e02e6 */
[----:B------:R-:W-:Y:S01]  /*c710*/  ISETP.GE.U32.AND P4, PT, R8, 0x7fffffad, PT ;  /* 0x7fffffad0800780c */ /* 0x000fe20003f86070 */
[----:B------:R5:W-:Y:S02]  /*c720*/  LDGSTS.E [R4+0xeb80], desc[UR14][R12.64], !P6 ;  /* 0x0eb800000c047fae */ /* 0x000be4000f12184e */
[C---:B------:R-:W-:Y:S01]  /*c730*/  IMAD.WIDE R138, R7.reuse, 0x4, R232 ;  /* 0x00000004078a7825 */ /* 0x040fe200078e02e8 */
[----:B------:R-:W-:Y:S01]  /*c740*/  IADD3 R8, R10, -0x38, RZ ;  /* 0xffffffc80a087810 */ /* 0x000fe20007ffe0ff */
[----:B------:R-:W-:Y:S02]  /*c750*/  STL.64 [R1+0x1080], R142 ;  /* 0x0010808e01007387 */ /* 0x000fe40000100a00 */
[----:B------:R-:W-:-:S02]  /*c760*/  IMAD.WIDE R118, R7, 0x4, R234 ;  /* 0x0000000407767825 */ /* 0x000fc400078e02ea */
[----:B------:R-:W-:Y:S02]  /*c770*/  STL.64 [R1+0x1088], R140 ;  /* 0x0010888c01007387 */ /* 0x000fe40000100a00 */
[C---:B-1----:R-:W-:Y:S02]  /*c780*/  IMAD.WIDE R102, R7.reuse, 0x4, R236 ;  /* 0x0000000407667825 */ /* 0x042fe400078e02ec */
[----:B------:R-:W-:Y:S02]  /*c790*/  STL.64 [R1+0x1090], R138 ;  /* 0x0010908a01007387 */ /* 0x000fe40000100a00 */
[C---:B----4-:R-:W-:Y:S02]  /*c7a0*/  IMAD.WIDE R54, R7.reuse, 0x4, R238 ;  /* 0x0000000407367825 */ /* 0x050fe400078e02ee */
[----:B------:R-:W-:Y:S02]  /*c7b0*/  STL.64 [R1+0x1098], R118 ;  /* 0x0010987601007387 */ /* 0x000fe40000100a00 */
[----:B-----5:R-:W-:-:S02]  /*c7c0*/  IMAD.WIDE R12, R7, 0x4, R240 ;  /* 0x00000004070c7825 */ /* 0x020fc400078e02f0 */
[----:B------:R-:W-:Y:S02]  /*c7d0*/  LDGSTS.E [R4+0xf800], desc[UR14][R142.64], !P5 ;  /* 0x0f8000008e047fae */ /* 0x000fe4000e92184e */
[C---:B------:R-:W-:Y:S02]  /*c7e0*/  IMAD.WIDE R10, R7.reuse, 0x4, R242 ;  /* 0x00000004070a7825 */ /* 0x040fe400078e02f2 */
[----:B------:R-:W-:Y:S04]  /*c7f0*/  STL.64 [R1+0x10a0], R102 ;  /* 0x0010a06601007387 */ /* 0x000fe80000100a00 */
[----:B------:R-:W-:Y:S04]  /*c800*/  LDGSTS.E [R4+0xf880], desc[UR14][R140.64], !P5 ;  /* 0x0f8800008c047fae */ /* 0x000fe8000e92184e */
[----:B------:R1:W-:Y:S04]  /*c810*/  STL.64 [R1+0x10a8], R54 ;  /* 0x0010a83601007387 */ /* 0x0003e80000100a00 */
[----:B------:R-:W-:Y:S04]  /*c820*/  LDGSTS.E [R4+0xf900], desc[UR14][R138.64], !P5 ;  /* 0x0f9000008a047fae */ /* 0x000fe8000e92184e */
[----:B------:R4:W-:Y:S04]  /*c830*/  STL.64 [R1+0x10b0], R12 ;  /* 0x0010b00c01007387 */ /* 0x0009e80000100a00 */
[----:B------:R5:W-:Y:S04]  /*c840*/  LDGSTS.E [R4+0xf980], desc[UR14][R118.64], !P5 ;  /* 0x0f98000076047fae */ /* 0x000be8000e92184e */
[----:B------:R4:W-:Y:S04]  /*c850*/  STL.64 [R1+0x10b8], R10 ;  /* 0x0010b80a01007387 */ /* 0x0009e80000100a00 */
[----:B------:R4:W-:Y:S04]  /*c860*/  LDGSTS.E [R4+0xfa00], desc[UR14][R102.64], !P5 ;  /* 0x0fa0000066047fae */ /* 0x0009e8000e92184e */
[----:B------:R-:W-:Y:S04]  /*c870*/  LDGSTS.E [R4+0xfa80], desc[UR14][R54.64], !P5 ;  /* 0x0fa8000036047fae */ /* 0x000fe8000e92184e */
[----:B------:R-:W5:Y:S04]  /*c880*/  LDL.LU.64 R144, [R1+0x500] ;  /* 0x0005000001907983 */ /* 0x000f680000300a00 */
[----:B------:R4:W-:Y:S04]  /*c890*/  LDGSTS.E [R4+0xfb00], desc[UR14][R12.64], !P5 ;  /* 0x0fb000000c047fae */ /* 0x0009e8000e92184e */
[----:B-1----:R-:W4:Y:S04]  /*c8a0*/  LDL.LU.64 R54, [R1+0x510] ;  /* 0x0005100001367983 */ /* 0x002f280000300a00 */
[----:B------:R-:W5:Y:S04]  /*c8b0*/  LDL.LU.64 R142, [R1+0x518] ;  /* 0x00051800018e7983 */ /* 0x000f680000300a00 */
[----:B------:R-:W5:Y:S04]  /*c8c0*/  LDL.LU.64 R140, [R1+0x530] ;  /* 0x00053000018c7983 */ /* 0x000f680000300a00 */
[----:B------:R-:W5:Y:S04]  /*c8d0*/  LDL.LU.64 R118, [R1+0x558] ;  /* 0x0005580001767983 */ /* 0x000f680000300a00 */
[----:B------:R-:W5:Y:S04]  /*c8e0*/  LDL.LU.64 R102, [R1+0x598] ;  /* 0x0005980001667983 */ /* 0x000f680000300a00 */
[----:B------:R1:W-:Y:S01]  /*c8f0*/  LDGSTS.E [R4+0xfb80], desc[UR14][R10.64], !P5 ;  /* 0x0fb800000a047fae */ /* 0x0003e2000e92184e */
[----:B--2---:R-:W-:-:S03]  /*c900*/  IMAD.WIDE R188, R7, 0x4, R42 ;  /* 0x0000000407bc7825 */ /* 0x004fc600078e022a */
[----:B------:R-:W2:Y:S01]  /*c910*/  LDL.LU.64 R42, [R1+0x5f8] ;  /* 0x0005f800012a7983 */ /* 0x000ea20000300a00 */
[----:B---3--:R-:W-:-:S03]  /*c920*/  IMAD.WIDE R190, R7, 0x4, R40 ;  /* 0x0000000407be7825 */ /* 0x008fc600078e0228 */
[----:B------:R-:W3:Y:S01]  /*c930*/  LDL.LU.64 R40, [R1+0x600] ;  /* 0x0006000001287983 */ /* 0x000ee20000300a00 */
[----:B------:R-:W-:-:S03]  /*c940*/  IMAD.WIDE R192, R7, 0x4, R136 ;  /* 0x0000000407c07825 */ /* 0x000fc600078e0288 */
[----:B------:R-:W-:Y:S01]  /*c950*/  LDGSTS.E [R5+0x8c00], desc[UR14][R188.64], !P0 ;  /* 0x08c00000bc057fae */ /* 0x000fe2000c12184e */
[----:B------:R-:W-:-:S03]  /*c960*/  IMAD.WIDE R194, R7, 0x4, R134 ;  /* 0x0000000407c27825 */ /* 0x000fc600078e0286 */
[----:B------:R-:W-:Y:S01]  /*c970*/  LDGSTS.E [R5+0x8c80], desc[UR14][R190.64], !P0 ;  /* 0x08c80000be057fae */ /* 0x000fe2000c12184e */
[----:B------:R-:W-:-:S03]  /*c980*/  IMAD.WIDE R196, R7, 0x4, R132 ;  /* 0x0000000407c47825 */ /* 0x000fc600078e0284 */
[----:B------:R-:W-:Y:S01]  /*c990*/  LDGSTS.E [R5+0x8d00], desc[UR14][R192.64], !P0 ;  /* 0x08d00000c0057fae */ /* 0x000fe2000c12184e */
[----:B------:R-:W-:-:S03]  /*c9a0*/  IMAD.WIDE R198, R7, 0x4, R86 ;  /* 0x0000000407c67825 */ /* 0x000fc600078e0256 */
[----:B------:R-:W-:Y:S01]  /*c9b0*/  LDGSTS.E [R5+0x8d80], desc[UR14][R194.64], !P0 ;  /* 0x08d80000c2057fae */ /* 0x000fe2000c12184e */
[----:B------:R-:W-:-:S03]  /*c9c0*/  IMAD.WIDE R200, R7, 0x4, R70 ;  /* 0x0000000407c87825 */ /* 0x000fc600078e0246 */
[----:B------:R-:W3:Y:S04]  /*c9d0*/  LDL.LU.64 R70, [R1+0x640] ;  /* 0x0006400001467983 */ /* 0x000ee80000300a00 */
[----:B------:R-:W3:Y:S04]  /*c9e0*/  LDL.LU.64 R138, [R1+0x638] ;  /* 0x00063800018a7983 */ /* 0x000ee80000300a00 */
[----:B------:R-:W3:Y:S01]  /*c9f0*/  LDL.LU.64 R136, [R1+0x630] ;  /* 0x0006300001887983 */ /* 0x000ee20000300a00 */
[----:B------:R-:W-:-:S03]  /*ca00*/  IMAD.WIDE R202, R7, 0x4, R56 ;  /* 0x0000000407ca7825 */ /* 0x000fc600078e0238 */
[----:B------:R-:W3:Y:S04]  /*ca10*/  LDL.LU.64 R134, [R1+0x628] ;  /* 0x0006280001867983 */ /* 0x000ee80000300a00 */
[----:B------:R-:W3:Y:S04]  /*ca20*/  LDL.LU.64 R132, [R1+0x620] ;  /* 0x0006200001847983 */ /* 0x000ee80000300a00 */
[----:B------:R-:W3:Y:S04]  /*ca30*/  LDL.LU.64 R86, [R1+0x618] ;  /* 0x0006180001567983 */ /* 0x000ee80000300a00 */
[----:B------:R-:W3:Y:S04]  /*ca40*/  LDL.LU.64 R56, [R1+0x610] ;  /* 0x0006100001387983 */ /* 0x000ee80000300a00 */
[----:B------:R-:W-:Y:S04]  /*ca50*/  LDGSTS.E [R5+0x8e00], desc[UR14][R196.64], !P0 ;  /* 0x08e00000c4057fae */ /* 0x000fe8000c12184e */
[----:B------:R-:W-:Y:S04]  /*ca60*/  LDGSTS.E [R5+0x8e80], desc[UR14][R198.64], !P0 ;  /* 0x08e80000c6057fae */ /* 0x000fe8000c12184e */
[----:B------:R-:W-:Y:S04]  /*ca70*/  LDGSTS.E [R5+0x8f00], desc[UR14][R200.64], !P0 ;  /* 0x08f00000c8057fae */ /* 0x000fe8000c12184e */
[----:B------:R-:W-:Y:S01]  /*ca80*/  LDGSTS.E [R5+0x8f80], desc[UR14][R202.64], !P0 ;  /* 0x08f80000ca057fae */ /* 0x000fe2000c12184e */
[----:B----4-:R-:W-:-:S03]  /*ca90*/  IMAD.WIDE R214, R7, 0x4, R54 ;  /* 0x0000000407d67825 */ /* 0x010fc600078e0236 */
[----:B------:R-:W4:Y:S01]  /*caa0*/  LDL.LU.64 R54, [R1+0x608] ;  /* 0x0006080001367983 */ /* 0x000f220000300a00 */
[----:B-----5:R-:W-:-:S04]  /*cab0*/  IMAD.WIDE R220, R7, 0x4, R118 ;  /* 0x0000000407dc7825 */ /* 0x020fc800078e0276 */
[----:B------:R-:W-:-:S04]  /*cac0*/  IMAD.WIDE R222, R7, 0x4, R102 ;  /* 0x0000000407de7825 */ /* 0x000fc800078e0266 */
[----:B------:R-:W-:-:S04]  /*cad0*/  IMAD.WIDE R216, R7, 0x4, R142 ;  /* 0x0000000407d87825 */ /* 0x000fc800078e028e */
[C---:B--2---:R-:W-:Y:S02]  /*cae0*/  IMAD.WIDE R224, R7.reuse, 0x4, R42 ;  /* 0x0000000407e07825 */ /* 0x044fe400078e022a */
[----:B------:R-:W2:Y:S02]  /*caf0*/  LDL.LU.64 R42, [R1+0x5f0] ;  /* 0x0005f000012a7983 */ /* 0x000ea40000300a00 */
[C---:B---3--:R-:W-:Y:S02]  /*cb00*/  IMAD.WIDE R226, R7.reuse, 0x4, R40 ;  /* 0x0000000407e27825 */ /* 0x048fe400078e0228 */
[----:B------:R-:W3:Y:S04]  /*cb10*/  LDL.LU.64 R40, [R1+0x5e8] ;  /* 0x0005e80001287983 */ /* 0x000ee80000300a00 */
[----:B------:R-:W5:Y:S04]  /*cb20*/  LDL.LU.64 R118, [R1+0x5e0] ;  /* 0x0005e00001767983 */ /* 0x000f680000300a00 */
[----:B------:R-:W5:Y:S01]  /*cb30*/  LDL.LU.64 R102, [R1+0x5d8] ;  /* 0x0005d80001667983 */ /* 0x000f620000300a00 */
[----:B------:R-:W-:-:S03]  /*cb40*/  IMAD.WIDE R228, R7, 0x4, R70 ;  /* 0x0000000407e47825 */ /* 0x000fc600078e0246 */
[----:B------:R-:W5:Y:S01]  /*cb50*/  LDL.LU.64 R70, [R1+0x5d0] ;  /* 0x0005d00001467983 */ /* 0x000f620000300a00 */
[----:B------:R-:W-:-:S03]  /*cb60*/  IMAD.WIDE R230, R7, 0x4, R138 ;  /* 0x0000000407e67825 */ /* 0x000fc600078e028a */
[----:B------:R-:W5:Y:S01]  /*cb70*/  LDL.LU.64 R138, [R1+0x5c8] ;  /* 0x0005c800018a7983 */ /* 0x000f620000300a00 */
[----:B------:R-:W-:-:S03]  /*cb80*/  IMAD.WIDE R232, R7, 0x4, R136 ;  /* 0x0000000407e87825 */ /* 0x000fc600078e0288 */
[----:B------:R-:W1:Y:S04]  /*cb90*/  LDL.LU.64 R142, [R1+0x5c0] ;  /* 0x0005c000018e7983 */ /* 0x000e680000300a00 */
[----:B------:R-:W5:Y:S01]  /*cba0*/  LDL.LU.64 R136, [R1+0x590] ;  /* 0x0005900001887983 */ /* 0x000f620000300a00 */
[----:B------:R-:W-:-:S04]  /*cbb0*/  IMAD.WIDE R234, R7, 0x4, R134 ;  /* 0x0000000407ea7825 */ /* 0x000fc800078e0286 */
[C---:B------:R-:W-:Y:S02]  /*cbc0*/  IMAD.WIDE R238, R7.reuse, 0x4, R86 ;  /* 0x0000000407ee7825 */ /* 0x040fe400078e0256 */
[----:B------:R-:W5:Y:S02]  /*cbd0*/  LDL.LU.64 R86, [R1+0x5b8] ;  /* 0x0005b80001567983 */ /* 0x000f640000300a00 */
[C---:B------:R-:W-:Y:S02]  /*cbe0*/  IMAD.WIDE R240, R7.reuse, 0x4, R56 ;  /* 0x0000000407f07825 */ /* 0x040fe400078e0238 */
[----:B------:R-:W5:Y:S02]  /*cbf0*/  LDL.LU.64 R56, [R1+0x588] ;  /* 0x0005880001387983 */ /* 0x000f640000300a00 */
[----:B------:R-:W-:-:S04]  /*cc00*/  IMAD.WIDE R236, R7, 0x4, R132 ;  /* 0x0000000407ec7825 */ /* 0x000fc800078e0284 */
[----:B------:R-:W-:-:S04]  /*cc10*/  IMAD.WIDE R212, R7, 0x4, R144 ;  /* 0x0000000407d47825 */ /* 0x000fc800078e0290 */
[----:B------:R-:W-:Y:S01]  /*cc20*/  IMAD.WIDE R218, R7, 0x4, R140 ;  /* 0x0000000407da7825 */ /* 0x000fe200078e028c */
[----:B------:R-:W-:Y:S04]  /*cc30*/  LDGSTS.E [R5+0x9c00], desc[UR14][R212.64], !P1 ;  /* 0x09c00000d4057fae */ /* 0x000fe8000c92184e */
[----:B------:R-:W-:Y:S04]  /*cc40*/  LDGSTS.E [R5+0x9c80], desc[UR14][R214.64], !P1 ;  /* 0x09c80000d6057fae */ /* 0x000fe8000c92184e */
[----:B------:R-:W-:Y:S04]  /*cc50*/  LDGSTS.E [R5+0x9d00], desc[UR14][R216.64], !P1 ;  /* 0x09d00000d8057fae */ /* 0x000fe8000c92184e */
[----:B------:R-:W-:Y:S01]  /*cc60*/  LDGSTS.E [R5+0x9d80], desc[UR14][R218.64], !P1 ;  /* 0x09d80000da057fae */ /* 0x000fe2000c92184e */
[----:B------:R-:W-:-:S03]  /*cc70*/  ISETP.GE.U32.AND P6, PT, R8, 0x7fffffa9, PT ;  /* 0x7fffffa90800780c */ /* 0x000fc60003fc6070 */
[----:B------:R-:W-:Y:S01]  /*cc80*/  LDGSTS.E [R5+0x9e00], desc[UR14][R220.64], !P1 ;  /* 0x09e00000dc057fae */ /* 0x000fe2000c92184e */
[----:B------:R-:W-:-:S03]  /*cc90*/  VIADD R8, R9, 0xffffffc4 ;  /* 0xffffffc409087836 */ /* 0x000fc60000000000 */
[----:B------:R-:W-:Y:S04]  /*cca0*/  LDGSTS.E [R5+0x9e80], desc[UR14][R222.64], !P1 ;  /* 0x09e80000de057fae */ /* 0x000fe8000c92184e */
[----:B------:R-:W-:Y:S04]  /*ccb0*/  LDGSTS.E [R5+0x9f00], desc[UR14][R224.64], !P1 ;  /* 0x09f00000e0057fae */ /* 0x000fe8000c92184e */
[----:B------:R-:W-:Y:S04]  /*ccc0*/  LDGSTS.E [R5+0x9f80], desc[UR14][R226.64], !P1 ;  /* 0x09f80000e2057fae */ /* 0x000fe8000c92184e */
[----:B------:R-:W-:Y:S04]  /*ccd0*/  LDGSTS.E [R5+0xac00], desc[UR14][R228.64], !P3 ;  /* 0x0ac00000e4057fae */ /* 0x000fe8000d92184e */
[----:B------:R-:W-:Y:S01]  /*cce0*/  LDGSTS.E [R5+0xac80], desc[UR14][R230.64], !P3 ;  /* 0x0ac80000e6057fae */ /* 0x000fe2000d92184e */
[----:B----4-:R-:W-:-:S03]  /*ccf0*/  IMAD.WIDE R242, R7, 0x4, R54 ;  /* 0x0000000407f27825 */ /* 0x010fc600078e0236 */
[----:B------:R-:W-:Y:S04]  /*cd00*/  LDGSTS.E [R5+0xad00], desc[UR14][R232.64], !P3 ;  /* 0x0ad00000e8057fae */ /* 0x000fe8000d92184e */
[----:B------:R-:W4:Y:S01]  /*cd10*/  LDL.LU.64 R54, [R1+0x580] ;  /* 0x0005800001367983 */ /* 0x000f220000300a00 */
[----:B------:R-:W-:-:S03]  /*cd20*/  ISETP.GE.U32.AND P5, PT, R8, 0x7fffffa5, PT ;  /* 0x7fffffa50800780c */ /* 0x000fc60003fa6070 */
[----:B------:R-:W-:Y:S04]  /*cd30*/  LDGSTS.E [R5+0xad80], desc[UR14][R234.64], !P3 ;  /* 0x0ad80000ea057fae */ /* 0x000fe8000d92184e */
[----:B------:R-:W-:Y:S04]  /*cd40*/  LDGSTS.E [R5+0xae00], desc[UR14][R236.64], !P3 ;  /* 0x0ae00000ec057fae */ /* 0x000fe8000d92184e */
[----:B------:R-:W-:Y:S04]  /*cd50*/  LDGSTS.E [R5+0xae80], desc[UR14][R238.64], !P3 ;  /* 0x0ae80000ee057fae */ /* 0x000fe8000d92184e */
[----:B------:R-:W-:Y:S04]  /*cd60*/  LDGSTS.E [R5+0xaf00], desc[UR14][R240.64], !P3 ;  /* 0x0af00000f0057fae */ /* 0x000fe8000d92184e */
[----:B------:R-:W-:Y:S01]  /*cd70*/  LDGSTS.E [R5+0xaf80], desc[UR14][R242.64], !P3 ;  /* 0x0af80000f2057fae */ /* 0x000fe2000d92184e */
[----:B--2---:R-:W-:-:S03]  /*cd80*/  IMAD.WIDE R134, R7, 0x4, R42 ;  /* 0x0000000407867825 */ /* 0x004fc600078e022a */
[----:B------:R-:W2:Y:S01]  /*cd90*/  LDL.LU.64 R42, [R1+0x578] ;  /* 0x00057800012a7983 */ /* 0x000ea20000300a00 */
[----:B---3--:R-:W-:-:S03]  /*cda0*/  IMAD.WIDE R132, R7, 0x4, R40 ;  /* 0x0000000407847825 */ /* 0x008fc600078e0228 */
[----:B------:R-:W3:Y:S01]  /*cdb0*/  LDL.LU.64 R40, [R1+0x570] ;  /* 0x0005700001287983 */ /* 0x000ee20000300a00 */
[----:B-----5:R-:W-:-:S03]  /*cdc0*/  IMAD.WIDE R118, R7, 0x4, R118 ;  /* 0x0000000407767825 */ /* 0x020fc600078e0276 */
[----:B------:R5:W-:Y:S04]  /*cdd0*/  STL.64 [R1+0xd0], R134 ;  /* 0x0000d08601007387 */ /* 0x000be80000100a00 */
[----:B------:R-:W-:Y:S04]  /*cde0*/  STL.64 [R1+0xd8], R132 ;  /* 0x0000d88401007387 */ /* 0x000fe80000100a00 */
[----:B------:R-:W3:Y:S01]  /*cdf0*/  LDL.LU.64 R144, [R1+0x568] ;  /* 0x0005680001907983 */ /* 0x000ee20000300a00 */
[----:B------:R-:W-:-:S03]  /*ce00*/  IMAD.WIDE R102, R7, 0x4, R102 ;  /* 0x0000000407667825 */ /* 0x000fc600078e0266 */
[----:B------:R-:W-:Y:S01]  /*ce10*/  STL.64 [R1+0xe0], R118 ;  /* 0x0000e07601007387 */ /* 0x000fe20000100a00 */
[----:B------:R-:W-:-:S03]  /*ce20*/  IMAD.WIDE R70, R7, 0x4, R70 ;  /* 0x0000000407467825 */ /* 0x000fc600078e0246 */
[----:B------:R-:W3:Y:S01]  /*ce30*/  LDL.LU.64 R140, [R1+0x560] ;  /* 0x00056000018c7983 */ /* 0x000ee20000300a00 */
[----:B------:R-:W-:-:S03]  /*ce40*/  IMAD.WIDE R12, R7, 0x4, R138 ;  /* 0x00000004070c7825 */ /* 0x000fc600078e028a */
[----:B------:R-:W-:Y:S04]  /*ce50*/  STL.64 [R1+0xe8], R102 ;  /* 0x0000e86601007387 */ /* 0x000fe80000100a00 */
[----:B------:R5:W-:Y:S04]  /*ce60*/  STL.64 [R1+0xf0], R70 ;  /* 0x0000f04601007387 */ /* 0x000be80000100a00 */
[----:B------:R-:W3:Y:S01]  /*ce70*/  LDL.LU.64 R138, [R1+0x550] ;  /* 0x00055000018a7983 */ /* 0x000ee20000300a00 */
[----:B-1----:R-:W-:-:S03]  /*ce80*/  IMAD.WIDE R10, R7, 0x4, R142 ;  /* 0x00000004070a7825 */ /* 0x002fc600078e028e */
[----:B------:R-:W-:Y:S01]  /*ce90*/  LDGSTS.E [R5+0xbc00], desc[UR14][R134.64], !P2 ;  /* 0x0bc0000086057fae */ /* 0x000fe2000d12184e */
[----:B------:R-:W-:-:S03]  /*cea0*/  IMAD.WIDE R8, R7, 0x4, R136 ;  /* 0x0000000407087825 */ /* 0x000fc600078e0288 */
[----:B------:R1:W-:Y:S04]  /*ceb0*/  STL.64 [R1+0xf8], R12 ;  /* 0x0000f80c01007387 */ /* 0x0003e80000100a00 */
[----:B------:R-:W-:Y:S04]  /*cec0*/  LDGSTS.E [R5+0xbc80], desc[UR14][R132.64], !P2 ;  /* 0x0bc8000084057fae */ /* 0x000fe8000d12184e */
[----:B------:R1:W-:Y:S04]  /*ced0*/  STL.64 [R1+0x100], R10 ;  /* 0x0001000a01007387 */ /* 0x0003e80000100a00 */
[----:B------:R-:W-:Y:S04]  /*cee0*/  LDGSTS.E [R5+0xbd00], desc[UR14][R118.64], !P2 ;  /* 0x0bd0000076057fae */ /* 0x000fe8000d12184e */
[----:B------:R1:W-:Y:S04]  /*cef0*/  STL.64 [R1+0x108], R8 ;  /* 0x0001080801007387 */ /* 0x0003e80000100a00 */
[----:B------:R1:W-:Y:S04]  /*cf00*/  LDGSTS.E [R5+0xbd80], desc[UR14][R102.64], !P2 ;  /* 0x0bd8000066057fae */ /* 0x0003e8000d12184e */
[----:B------:R-:W-:Y:S04]  /*cf10*/  LDGSTS.E [R5+0xbe00], desc[UR14][R70.64], !P2 ;  /* 0x0be0000046057fae */ /* 0x000fe8000d12184e */
[----:B-----5:R-:W5:Y:S01]  /*cf20*/  LDL.LU.64 R134, [R1+0x5b0] ;  /* 0x0005b00001867983 */ /* 0x020f620000300a00 */
[----:B------:R-:W-:-:S03]  /*cf30*/  IMAD.WIDE R136, R7, 0x4, R86 ;  /* 0x0000000407887825 */ /* 0x000fc600078e0256 */
[----:B------:R3:W-:Y:S04]  /*cf40*/  LDGSTS.E [R5+0xbe80], desc[UR14][R12.64], !P2 ;  /* 0x0be800000c057fae */ /* 0x0007e8000d12184e */
[----:B------:R-:W5:Y:S01]  /*cf50*/  LDL.LU.64 R70, [R1+0x548] ;  /* 0x0005480001467983 */ /* 0x000f620000300a00 */
[----:B-1----:R-:W-:-:S03]  /*cf60*/  IMAD.WIDE R102, R7, 0x4, R56 ;  /* 0x0000000407667825 */ /* 0x002fc600078e0238 */
[----:B------:R-:W5:Y:S04]  /*cf70*/  LDL.LU.64 R118, [R1+0x540] ;  /* 0x0005400001767983 */ /* 0x000f680000300a00 */
[----:B------:R-:W5:Y:S04]  /*cf80*/  LDL.LU.64 R132, [R1+0x538] ;  /* 0x0005380001847983 */ /* 0x000f680000300a00 */
[----:B------:R-:W5:Y:S04]  /*cf90*/  LDL.LU.64 R56, [R1+0x528] ;  /* 0x0005280001387983 */ /* 0x000f680000300a00 */
[----:B------:R-:W-:Y:S01]  /*cfa0*/  STL.64 [R1+0x208], R136 ;  /* 0x0002088801007387 */ /* 0x000fe20000100a00 */
[----:B----4-:R-:W-:-:S03]  /*cfb0*/  IMAD.WIDE R86, R7, 0x4, R54 ;  /* 0x0000000407567825 */ /* 0x010fc600078e0236 */
[----:B------:R1:W-:Y:S04]  /*cfc0*/  STL.64 [R1+0x250], R102 ;  /* 0x0002506601007387 */ /* 0x0003e80000100a00 */
[----:B------:R-:W4:Y:S04]  /*cfd0*/  LDL.LU.64 R142, [R1+0x520] ;  /* 0x00052000018e7983 */ /* 0x000f280000300a00 */
[----:B------:R1:W-:Y:S04]  /*cfe0*/  STL.64 [R1+0x258], R86 ;  /* 0x0002585601007387 */ /* 0x0003e80000100a00 */
[----:B------:R-:W4:Y:S04]  /*cff0*/  LDL.LU.64 R54, [R1+0x508] ;  /* 0x0005080001367983 */ /* 0x000f280000300a00 */
[----:B------:R1:W-:Y:S04]  /*d000*/  LDGSTS.E [R5+0xbf00], desc[UR14][R10.64], !P2 ;  /* 0x0bf000000a057fae */ /* 0x0003e8000d12184e */
[----:B------:R1:W-:Y:S04]  /*d010*/  LDGSTS.E [R5+0xbf80], desc[UR14][R8.64], !P2 ;  /* 0x0bf8000008057fae */ /* 0x0003e8000d12184e */
[----:B------:R5:W-:Y:S04]  /*d020*/  LDGSTS.E [R5+0xcc00], desc[UR14][R136.64], !P4 ;  /* 0x0cc0000088057fae */ /* 0x000be8000e12184e */
[----:B------:R-:W-:Y:S04]  /*d030*/  LDGSTS.E [R5+0xcc80], desc[UR14][R102.64], !P4 ;  /* 0x0cc8000066057fae */ /* 0x000fe8000e12184e */
[----:B------:R-:W-:Y:S01]  /*d040*/  LDGSTS.E [R5+0xcd00], desc[UR14][R86.64], !P4 ;  /* 0x0cd0000056057fae */ /* 0x000fe2000e12184e */
[----:B--2---:R-:W-:-:S04]  /*d050*/  IMAD.WIDE R42, R7, 0x4, R42 ;  /* 0x00000004072a7825 */ /* 0x004fc800078e022a */
[C---:B---3--:R-:W-:Y:S01]  /*d060*/  IMAD.WIDE R40, R7.reuse, 0x4, R40 ;  /* 0x0000000407287825 */ /* 0x048fe200078e0228 */
[----:B------:R2:W-:Y:S04]  /*d070*/  STL.64 [R1+0x260], R42 ;  /* 0x0002602a01007387 */ /* 0x0005e80000100a00 */
[----:B------:R3:W-:Y:S04]  /*d080*/  STL.64 [R1+0x268], R40 ;  /* 0x0002682801007387 */ /* 0x0007e80000100a00 */
[----:B------:R-:W-:Y:S01]  /*d090*/  LDGSTS.E [R5+0xcd80], desc[UR14][R42.64], !P4 ;  /* 0x0cd800002a057fae */ /* 0x000fe2000e12184e */
[----:B------:R-:W-:-:S03]  /*d0a0*/  IMAD.WIDE R12, R7, 0x4, R144 ;  /* 0x00000004070c7825 */ /* 0x000fc600078e0290 */
[----:B------:R-:W-:Y:S04]  /*d0b0*/  LDGSTS.E [R5+0xce00], desc[UR14][R40.64], !P4 ;  /* 0x0ce0000028057fae */ /* 0x000fe8000e12184e */
[----:B------:R4:W-:Y:S01]  /*d0c0*/  STL.64 [R1+0x270], R12 ;  /* 0x0002700c01007387 */ /* 0x0009e20000100a00 */
[----:B-1----:R-:W-:-:S03]  /*d0d0*/  IMAD.WIDE R10, R7, 0x4, R140 ;  /* 0x00000004070a7825 */ /* 0x002fc600078e028c */
[----:B------:R4:W-:Y:S04]  /*d0e0*/  LDGSTS.E [R5+0xce80], desc[UR14][R12.64], !P4 ;  /* 0x0ce800000c057fae */ /* 0x0009e8000e12184e */
[----:B------:R-:W4:Y:S01]  /*d0f0*/  LDL.LU.64 R140, [R1+0x4d0] ;  /* 0x0004d000018c7983 */ /* 0x000f220000300a00 */
[----:B------:R-:W-:-:S03]  /*d100*/  IMAD.WIDE R8, R7, 0x4, R138 ;  /* 0x0000000407087825 */ /* 0x000fc600078e028a */
[----:B------:R1:W-:Y:S04]  /*d110*/  STL.64 [R1+0x278], R10 ;  /* 0x0002780a01007387 */ /* 0x0003e80000100a00 */
[----:B------:R1:W-:Y:S04]  /*d120*/  STL.64 [R1+0x280], R8 ;  /* 0x0002800801007387 */ /* 0x0003e80000100a00 */
[----:B------:R-:W4:Y:S04]  /*d130*/  LDL.LU.64 R102, [R1+0x5a8] ;  /* 0x0005a80001667983 */ /* 0x000f280000300a00 */
[----:B------:R-:W4:Y:S04]  /*d140*/  LDL.LU.64 R86, [R1+0x5a0] ;  /* 0x0005a00001567983 */ /* 0x000f280000300a00 */
[----:B--2---:R-:W2:Y:S04]  /*d150*/  LDL.LU.64 R42, [R1+0x4c8] ;  /* 0x0004c800012a7983 */ /* 0x004ea80000300a00 */
[----:B---3--:R-:W3:Y:S04]  /*d160*/  LDL.LU.64 R40, [R1+0x4c0] ;  /* 0x0004c00001287983 */ /* 0x008ee80000300a00 */
[----:B------:R1:W-:Y:S04]  /*d170*/  LDGSTS.E [R5+0xcf00], desc[UR14][R10.64], !P4 ;  /* 0x0cf000000a057fae */ /* 0x0003e8000e12184e */
[----:B------:R1:W-:Y:S01]  /*d180*/  LDGSTS.E [R5+0xcf80], desc[UR14][R8.64], !P4 ;  /* 0x0cf8000008057fae */ /* 0x0003e2000e12184e */
[----:B-----5:R-:W-:-:S03]  /*d190*/  IMAD.WIDE R138, R7, 0x4, R70 ;  /* 0x00000004078a7825 */ /* 0x020fc600078e0246 */
[----:B------:R-:W5:Y:S01]  /*d1a0*/  LDL.LU.64 R70, [R1+0x4b8] ;  /* 0x0004b80001467983 */ /* 0x000f620000300a00 */
[----:B------:R-:W-:-:S04]  /*d1b0*/  IMAD.WIDE R144, R7, 0x4, R134 ;  /* 0x0000000407907825 */ /* 0x000fc800078e0286 */
[C---:B------:R-:W-:Y:S01]  /*d1c0*/  IMAD.WIDE R136, R7.reuse, 0x4, R118 ;  /* 0x0000000407887825 */ /* 0x040fe200078e0276 */
[----:B------:R-:W-:Y:S03]  /*d1d0*/  STL.64 [R1+0x3d0], R144 ;  /* 0x0003d09001007387 */ /* 0x000fe60000100a00 */
[C---:B------:R-:W-:Y:S01]  /*d1e0*/  IMAD.WIDE R134, R7.reuse, 0x4, R132 ;  /* 0x0000000407867825 */ /* 0x040fe200078e0284 */
[----:B------:R-:W3:Y:S03]  /*d1f0*/  LDL.LU.64 R118, [R1+0x4b0] ;  /* 0x0004b00001767983 */ /* 0x000ee60000300a00 */
[C---:B------:R-:W-:Y:S01]  /*d200*/  IMAD.WIDE R132, R7.reuse, 0x4, R56 ;  /* 0x0000000407847825 */ /* 0x040fe200078e0238 */
[----:B------:R1:W-:Y:S04]  /*d210*/  STL.64 [R1+0x3e0], R138 ;  /* 0x0003e08a01007387 */ /* 0x0003e80000100a00 */
[----:B------:R-:W-:Y:S04]  /*d220*/  STL.64 [R1+0x3e8], R136 ;  /* 0x0003e88801007387 */ /* 0x000fe80000100a00 */
[----:B------:R-:W3:Y:S01]  /*d230*/  LDL.LU.64 R56, [R1+0x4a8] ;  /* 0x0004a80001387983 */ /* 0x000ee20000300a00 */
[----:B----4-:R-:W-:-:S03]  /*d240*/  IMAD.WIDE R12, R7, 0x4, R142 ;  /* 0x00000004070c7825 */ /* 0x010fc600078e028e */
[----:B------:R-:W-:Y:S04]  /*d250*/  STL.64 [R1+0x3f0], R134 ;  /* 0x0003f08601007387 */ /* 0x000fe80000100a00 */
[----:B------:R-:W-:Y:S01]  /*d260*/  STL.64 [R1+0x3f8], R132 ;  /* 0x0003f88401007387 */ /* 0x000fe20000100a00 */
[----:B-1----:R-:W-:-:S03]  /*d270*/  IMAD.WIDE R10, R7, 0x4, R54 ;  /* 0x00000004070a7825 */ /* 0x002fc600078e0236 */
[----:B------:R-:W4:Y:S04]  /*d280*/  LDL.LU.64 R54, [R1+0x4a0] ;  /* 0x0004a00001367983 */ /* 0x000f280000300a00 */
[----:B------:R-:W4:Y:S04]  /*d290*/  LDL.LU.64 R142, [R1+0x490] ;  /* 0x00049000018e7983 */ /* 0x000f280000300a00 */
[----:B------:R-:W-:Y:S04]  /*d2a0*/  STL.64 [R1+0x400], R12 ;  /* 0x0004000c01007387 */ /* 0x000fe80000100a00 */
[----:B------:R1:W-:Y:S04]  /*d2b0*/  STL.64 [R1+0x408], R10 ;  /* 0x0004080a01007387 */ /* 0x0003e80000100a00 */
[----:B------:R-:W-:Y:S04]  /*d2c0*/  LDGSTS.E [R5+0xdc00], desc[UR14][R144.64], !P6 ;  /* 0x0dc0000090057fae */ /* 0x000fe8000f12184e */
[----:B------:R1:W-:Y:S04]  /*d2d0*/  LDGSTS.E [R5+0xdc80], desc[UR14][R138.64], !P6 ;  /* 0x0dc800008a057fae */ /* 0x0003e8000f12184e */
[----:B------:R-:W-:Y:S04]  /*d2e0*/  LDGSTS.E [R5+0xdd00], desc[UR14][R136.64], !P6 ;  /* 0x0dd0000088057fae */ /* 0x000fe8000f12184e */
[----:B------:R-:W-:Y:S04]  /*d2f0*/  LDGSTS.E [R5+0xdd80], desc[UR14][R134.64], !P6 ;  /* 0x0dd8000086057fae */ /* 0x000fe8000f12184e */
[----:B------:R-:W-:Y:S04]  /*d300*/  LDGSTS.E [R5+0xde00], desc[UR14][R132.64], !P6 ;  /* 0x0de0000084057fae */ /* 0x000fe8000f12184e */
[----:B------:R-:W-:Y:S04]  /*d310*/  LDGSTS.E [R5+0xde80], desc[UR14][R12.64], !P6 ;  /* 0x0de800000c057fae */ /* 0x000fe8000f12184e */
[----:B------:R1:W-:Y:S01]  /*d320*/  LDGSTS.E [R5+0xdf00], desc[UR14][R10.64], !P6 ;  /* 0x0df000000a057fae */ /* 0x0003e2000f12184e */
[----:B------:R-:W-:-:S03]  /*d330*/  IMAD.WIDE R8, R7, 0x4, R140 ;  /* 0x0000000407087825 */ /* 0x000fc600078e028c */
[----:B------:R-:W4:Y:S04]  /*d340*/  LDL.LU.64 R140, [R1+0x488] ;  /* 0x00048800018c7983 */ /* 0x000f280000300a00 */
[----:B------:R4:W-:Y:S01]  /*d350*/  STL.64 [R1+0x410], R8 ;  /* 0x0004100801007387 */ /* 0x0009e20000100a00 */
[----:B------:R-:W-:-:S03]  /*d360*/  UIADD3 UR6, UR6, -0x40, URZ ;  /* 0xffffffc006067890 */ /* 0x000fc6000fffe03f */
[----:B------:R4:W-:Y:S01]  /*d370*/  LDGSTS.E [R5+0xdf80], desc[UR14][R8.64], !P6 ;  /* 0x0df8000008057fae */ /* 0x0009e2000f12184e */
[----:B-1----:R-:W-:-:S04]  /*d380*/  IMAD.WIDE R138, R7, 0x4, R102 ;  /* 0x00000004078a7825 */ /* 0x002fc800078e0266 */
[C---:B------:R-:W-:Y:S01]  /*d390*/  IMAD.WIDE R10, R7.reuse, 0x4, R86 ;  /* 0x00000004070a7825 */ /* 0x040fe200078e0256 */
[----:B------:R-:W-:Y:S03]  /*d3a0*/  STL.64 [R1+0x628], R138 ;  /* 0x0006288a01007387 */ /* 0x000fe60000100a00 */
[----:B--2---:R-:W-:-:S04]  /*d3b0*/  IMAD.WIDE R102, R7, 0x4, R42 ;  /* 0x0000000407667825 */ /* 0x004fc800078e022a */
[C---:B-----5:R-:W-:Y:S01]  /*d3c0*/  IMAD.WIDE R70, R7.reuse, 0x4, R70 ;  /* 0x0000000407467825 */ /* 0x060fe200078e0246 */
[----:B------:R-:W2:Y:S03]  /*d3d0*/  LDL.LU.64 R42, [R1+0x480] ;  /* 0x00048000012a7983 */ /* 0x000ea60000300a00 */
[C---:B---3--:R-:W-:Y:S01]  /*d3e0*/  IMAD.WIDE R86, R7.reuse, 0x4, R40 ;  /* 0x0000000407567825 */ /* 0x048fe200078e0228 */
[----:B------:R-:W-:Y:S04]  /*d3f0*/  STL.64 [R1+0x10c0], R10 ;  /* 0x0010c00a01007387 */ /* 0x000fe80000100a00 */
[----:B------:R1:W-:Y:S04]  /*d400*/  STL.64 [R1+0x620], R102 ;  /* 0x0006206601007387 */ /* 0x0003e80000100a00 */
[----:B------:R-:W3:Y:S04]  /*d410*/  LDL.LU.64 R40, [R1+0x478] ;  /* 0x0004780001287983 */ /* 0x000ee80000300a00 */
[----:B------:R5:W-:Y:S04]  /*d420*/  STL.64 [R1+0x630], R86 ;  /* 0x0006305601007387 */ /* 0x000be80000100a00 */
[----:B------:R-:W3:Y:S04]  /*d430*/  LDL.LU.64 R136, [R1+0x470] ;  /* 0x0004700001887983 */ /* 0x000ee80000300a00 */
[----:B------:R-:W3:Y:S04]  /*d440*/  LDL.LU.64 R134, [R1+0x468] ;  /* 0x0004680001867983 */ /* 0x000ee80000300a00 */
[----:B------:R5:W-:Y:S04]  /*d450*/  STL.64 [R1+0x638], R70 ;  /* 0x0006384601007387 */ /* 0x000be80000100a00 */
[----:B------:R-:W3:Y:S01]  /*d460*/  LDL.LU.64 R132, [R1+0x460] ;  /* 0x0004600001847983 */ /* 0x000ee20000300a00 */
[----:B------:R-:W-:-:S04]  /*d470*/  IMAD.WIDE R118, R7, 0x4, R118 ;  /* 0x0000000407767825 */ /* 0x000fc800078e0276 */
[C---:B------:R-:W-:Y:S01]  /*d480*/  IMAD.WIDE R56, R7.reuse, 0x4, R56 ;  /* 0x0000000407387825 */ /* 0x040fe200078e0238 */
[----:B------:R-:W-:Y:S03]  /*d490*/  STL.64 [R1+0x640], R118 ;  /* 0x0006407601007387 */ /* 0x000fe60000100a00 */
[C---:B----4-:R-:W-:Y:S01]  /*d4a0*/  IMAD.WIDE R54, R7.reuse, 0x4, R54 ;  /* 0x0000000407367825 */ /* 0x050fe200078e0236 */
[----:B------:R4:W-:Y:S03]  /*d4b0*/  STL.64 [R1+0xfe8], R56 ;  /* 0x000fe83801007387 */ /* 0x0009e60000100a00 */
[----:B------:R-:W-:Y:S01]  /*d4c0*/  IMAD.WIDE R12, R7, 0x4, R142 ;  /* 0x00000004070c7825 */ /* 0x000fe200078e028e */
[----:B------:R-:W-:Y:S01]  /*d4d0*/  UISETP.GE.U32.AND UP1, UPT, UR6, 0x7fffffa1, UPT ;  /* 0x7fffffa10600788c */ /* 0x000fe2000bf26070 */
[----:B------:R4:W-:Y:S04]  /*d4e0*/  STL.64 [R1+0xff0], R54 ;  /* 0x000ff03601007387 */ /* 0x0009e80000100a00 */
[----:B------:R-:W-:Y:S04]  /*d4f0*/  LDGSTS.E [R5+0xec00], desc[UR14][R138.64], !P5 ;  /* 0x0ec000008a057fae */ /* 0x000fe8000e92184e */
[----:B------:R3:W-:Y:S04]  /*d500*/  STL.64 [R1+0xff8], R12 ;  /* 0x000ff80c01007387 */ /* 0x0007e80000100a00 */
[----:B------:R-:W-:Y:S01]  /*d510*/  LDGSTS.E [R5+0xec80], desc[UR14][R102.64], !P5 ;  /* 0x0ec8000066057fae */ /* 0x000fe2000e92184e */
[----:B------:R-:W-:-:S03]  /*d520*/  PLOP3.LUT P0, PT, PT, PT, UP1, 0x80, 0x0 ;  /* 0x000000000000781c */ /* 0x000fc60003f0f018 */
[----:B------:R-:W-:Y:S01]  /*d530*/  LDGSTS.E [R5+0xed00], desc[UR14][R86.64], !P5 ;  /* 0x0ed0000056057fae */ /* 0x000fe2000e92184e */
[----:B------:R-:W-:-:S03]  /*d540*/  PLOP3.LUT P1, PT, PT, PT, UP1, 0x80, 0x0 ;  /* 0x000000000000781c */ /* 0x000fc60003f2f018 */
[----:B------:R-:W-:Y:S01]  /*d550*/  LDGSTS.E [R5+0xed80], desc[UR14][R70.64], !P5 ;  /* 0x0ed8000046057fae */ /* 0x000fe2000e92184e */
[----:B------:R-:W-:-:S03]  /*d560*/  PLOP3.LUT P3, PT, PT, PT, UP1, 0x80, 0x0 ;  /* 0x000000000000781c */ /* 0x000fc60003f6f018 */
[----:B------:R2:W-:Y:S01]  /*d570*/  LDGSTS.E [R5+0xee00], desc[UR14][R118.64], !P5 ;  /* 0x0ee0000076057fae */ /* 0x0005e2000e92184e */
[----:B------:R-:W-:-:S03]  /*d580*/  PLOP3.LUT P2, PT, PT, PT, UP1, 0x80, 0x0 ;  /* 0x000000000000781c */ /* 0x000fc60003f4f018 */
[----:B------:R-:W-:Y:S04]  /*d590*/  LDGSTS.E [R5+0xee80], desc[UR14][R56.64], !P5 ;  /* 0x0ee8000038057fae */ /* 0x000fe8000e92184e */
[----:B------:R-:W-:Y:S04]  /*d5a0*/  LDGSTS.E [R5+0xef00], desc[UR14][R54.64], !P5 ;  /* 0x0ef0000036057fae */ /* 0x000fe8000e92184e */
[----:B------:R3:W-:Y:S04]  /*d5b0*/  LDGSTS.E [R5+0xef80], desc[UR14][R12.64], !P5 ;  /* 0x0ef800000c057fae */ /* 0x0007e8000e92184e */
[----:B------:R3:W-:Y:S01]  /*d5c0*/  LDGSTS.E [R5+0xfc00], desc[UR14][R10.64], !P0 ;  /* 0x0fc000000a057fae */ /* 0x0007e2000c12184e */
[----:B------:R-:W-:-:S05]  /*d5d0*/  IMAD.WIDE R8, R7, 0x4, R140 ;  /* 0x0000000407087825 */ /* 0x000fca00078e028c */
[----:B------:R3:W-:Y:S04]  /*d5e0*/  STL.64 [R1+0x10c8], R8 ;  /* 0x0010c80801007387 */ /* 0x0007e80000100a00 */
[----:B-1----:R-:W3:Y:S04]  /*d5f0*/  LDL.64 R102, [R1+0x1100] ;  /* 0x0011000001667983 */ /* 0x002ee80000100a00 */
[----:B-----5:R-:W5:Y:S04]  /*d600*/  LDL.64 R86, [R1+0x1140] ;  /* 0x0011400001567983 */ /* 0x020f680000100a00 */
[----:B------:R-:W5:Y:S04]  /*d610*/  LDL.64 R70, [R1+0x1180] ;  /* 0x0011800001467983 */ /* 0x000f680000100a00 */
[----:B----4-:R-:W4:Y:S04]  /*d620*/  LDL.64 R56, [R1+0x1108] ;  /* 0x0011080001387983 */ /* 0x010f280000100a00 */
[----:B------:R-:W4:Y:S04]  /*d630*/  LDL.64 R54, [R1+0x1148] ;  /* 0x0011480001367983 */ /* 0x000f280000100a00 */
[----:B------:R1:W-:Y:S01]  /*d640*/  LDGSTS.E [R5+0xfc80], desc[UR14][R8.64], !P1 ;  /* 0x0fc8000008057fae */ /* 0x0003e2000c92184e */
[----:B--2---:R-:W-:-:S03]  /*d650*/  IMAD.WIDE R118, R7, 0x4, R42 ;  /* 0x0000000407767825 */ /* 0x004fc600078e022a */
[----:B------:R-:W2:Y:S04]  /*d660*/  LDL.64 R42, [R1+0x1110] ;  /* 0x00111000012a7983 */ /* 0x000ea80000100a00 */
[----:B------:R-:W-:Y:S04]  /*d670*/  STL.64 [R1+0x10d0], R118 ;  /* 0x0010d07601007387 */ /* 0x000fe80000100a00 */
[----:B------:R-:W-:Y:S01]  /*d680*/  LDGSTS.E [R5+0xfd00], desc[UR14][R118.64], !P3 ;  /* 0x0fd0000076057fae */ /* 0x000fe2000d92184e */
[----:B---3--:R-:W-:-:S04]  /*d690*/  IMAD.WIDE R40, R7, 0x4, R40 ;  /* 0x0000000407287825 */ /* 0x008fc800078e0228 */
[C---:B------:R-:W-:Y:S01]  /*d6a0*/  IMAD.WIDE R12, R7.reuse, 0x4, R136 ;  /* 0x00000004070c7825 */ /* 0x040fe200078e0288 */
[----:B------:R3:W-:Y:S03]  /*d6b0*/  STL.64 [R1+0x10d8], R40 ;  /* 0x0010d82801007387 */ /* 0x0007e60000100a00 */
[C---:B------:R-:W-:Y:S01]  /*d6c0*/  IMAD.WIDE R10, R7.reuse, 0x4, R134 ;  /* 0x00000004070a7825 */ /* 0x040fe200078e0286 */
[----:B------:R2:W-:Y:S03]  /*d6d0*/  STL.64 [R1+0x10e0], R12 ;  /* 0x0010e00c01007387 */ /* 0x0005e60000100a00 */
[----:B-1----:R-:W-:Y:S01]  /*d6e0*/  IMAD.WIDE R8, R7, 0x4, R132 ;  /* 0x0000000407087825 */ /* 0x002fe200078e0284 */
[----:B------:R-:W-:Y:S04]  /*d6f0*/  STL.64 [R1+0x10e8], R10 ;  /* 0x0010e80a01007387 */ /* 0x000fe80000100a00 */
[----:B------:R-:W-:Y:S04]  /*d700*/  LDGSTS.E [R5+0xfd80], desc[UR14][R40.64], !P2 ;  /* 0x0fd8000028057fae */ /* 0x000fe8000d12184e */
[----:B------:R1:W-:Y:S04]  /*d710*/  STL.64 [R1+0x10f0], R8 ;  /* 0x0010f00801007387 */ /* 0x0003e80000100a00 */
[----:B---3--:R-:W3:Y:S01]  /*d720*/  LDL.64 R40, [R1+0x1118] ;  /* 0x0011180001287983 */ /* 0x008ee20000100a00 */
[----:B------:R-:W-:Y:S01]  /*d730*/  UISETP.GT.AND UP0, UPT, UR7, 0x3f, UPT ;  /* 0x0000003f0700788c */ /* 0x000fe2000bf04270 */
[----:B------:R-:W-:-:S05]  /*d740*/  PLOP3.LUT P4, PT, PT, PT, UP1, 0x80, 0x0 ;  /* 0x000000000000781c */ /* 0x000fca0003f8f018 */
[----:B------:R-:W-:Y:S02]  /*d750*/  PLOP3.LUT P6, PT, PT, PT, UP0, 0x80, 0x0 ;  /* 0x000000000000781c */ /* 0x000fe40003fcf008 */
[----:B------:R-:W-:Y:S02]  /*d760*/  PLOP3.LUT P5, PT, PT, PT, UP1, 0x80, 0x0 ;  /* 0x000000000000781c */ /* 0x000fe40003faf018 */
[----:B------:R-:W-:Y:S02]  /*d770*/  SEL R6, R6, RZ, P6 ;  /* 0x000000ff06067207 */ /* 0x000fe40003000000 */
[----:B------:R-:W-:Y:S02]  /*d780*/  PLOP3.LUT P0, PT, PT, PT, UP1, 0x80, 0x0 ;  /* 0x000000000000781c */ /* 0x000fe40003f0f018 */
[----:B------:R-:W-:Y:S01]  /*d790*/  PLOP3.LUT P6, PT, PT, PT, UP1, 0x80, 0x0 ;  /* 0x000000000000781c */ /* 0x000fe20003fcf018 */
[----:B------:R-:W-:Y:S01]  /*d7a0*/  IMAD.WIDE R244, R7, 0x4, R244 ;  /* 0x0000000407f47825 */ /* 0x000fe200078e02f4 */
[----:B------:R-:W-:Y:S01]  /*d7b0*/  ISETP.NE.U32.AND P1, PT, R6, RZ, PT ;  /* 0x000000ff0600720c */ /* 0x000fe20003f25070 */
[----:B------:R-:W-:Y:S04]  /*d7c0*/  LDGSTS.E [R5+0xfe00], desc[UR14][R12.64], !P4 ;  /* 0x0fe000000c057fae */ /* 0x000fe8000e12184e */
[----:B------:R-:W-:Y:S04]  /*d7d0*/  LDGSTS.E [R5+0xfe80], desc[UR14][R10.64], !P5 ;  /* 0x0fe800000a057fae */ /* 0x000fe8000e92184e */
[----:B------:R-:W-:Y:S04]  /*d7e0*/  LDGSTS.E [R5+0xff00], desc[UR14][R8.64], !P0 ;  /* 0x0ff0000008057fae */ /* 0x000fe8000c12184e */
[----:B------:R-:W-:Y:S04]  /*d7f0*/  LDGSTS.E [R5+0xff80], desc[UR14][R244.64], !P6 ;  /* 0x0ff80000f4057fae */ /* 0x000fe8000f12184e */
[----:B------:R-:W0:Y:S04]  /*d800*/  LDGDEPBAR ;  /* 0x00000000000079af */ /* 0x000e280000000000 */
[----:B------:R-:W-:Y:S04]  /*d810*/  LDGSTS.E [R2+0x12000], desc[UR14][R102.64], P1 ;  /* 0x1200000066027fae */ /* 0x000fe8000892184e */
[----:B-----5:R-:W-:Y:S04]  /*d820*/  LDGSTS.E [R2+0x12400], desc[UR14][R86.64], P1 ;  /* 0x1240000056027fae */ /* 0x020fe8000892184e */
[----:B------:R-:W-:Y:S04]  /*d830*/  LDGSTS.E [R2+0x12800], desc[UR14][R70.64], P1 ;  /* 0x1280000046027fae */ /* 0x000fe8000892184e */
[----:B------:R-:W-:Y:S04]  /*d840*/  LDGSTS.E [R2+0x12c00], desc[UR14][R38.64], P1 ;  /* 0x12c0000026027fae */ /* 0x000fe8000892184e */
[----:B------:R-:W-:Y:S04]  /*d850*/  LDGSTS.E [R2+0x13000], desc[UR14][R72.64], P1 ;  /* 0x1300000048027fae */ /* 0x000fe8000892184e */
[----:B------:R-:W-:Y:S04]  /*d860*/  LDGSTS.E [R2+0x13400], desc[UR14][R88.64], P1 ;  /* 0x1340000058027fae */ /* 0x000fe8000892184e */
[----:B------:R-:W-:Y:S04]  /*d870*/  LDGSTS.E [R2+0x13800], desc[UR14][R104.64], P1 ;  /* 0x1380000068027fae */ /* 0x000fe8000892184e */
[----:B------:R-:W-:Y:S04]  /*d880*/  LDGSTS.E [R2+0x13c00], desc[UR14][R120.64], P1 ;  /* 0x13c0000078027fae */ /* 0x000fe8000892184e */
[----:B----4-:R-:W-:Y:S04]  /*d890*/  LDGSTS.E [R248+0x12080], desc[UR14][R56.64], P1 ;  /* 0x1208000038f87fae */ /* 0x010fe8000892184e */
[----:B------:R-:W-:Y:S04]  /*d8a0*/  LDGSTS.E [R248+0x12480], desc[UR14][R54.64], P1 ;  /* 0x1248000036f87fae */ /* 0x000fe8000892184e */
[----:B------:R-:W-:Y:S04]  /*d8b0*/  LDGSTS.E [R248+0x12880], desc[UR14][R30.64], P1 ;  /* 0x128800001ef87fae */ /* 0x000fe8000892184e */
[----:B------:R-:W-:Y:S04]  /*d8c0*/  LDGSTS.E [R248+0x12c80], desc[UR14][R58.64], P1 ;  /* 0x12c800003af87fae */ /* 0x000fe8000892184e */
[----:B------:R-:W-:Y:S04]  /*d8d0*/  LDGSTS.E [R248+0x13080], desc[UR14][R74.64], P1 ;  /* 0x130800004af87fae */ /* 0x000fe8000892184e */
[----:B------:R-:W-:Y:S04]  /*d8e0*/  LDGSTS.E [R248+0x13480], desc[UR14][R90.64], P1 ;  /* 0x134800005af87fae */ /* 0x000fe8000892184e */
[----:B------:R-:W-:Y:S04]  /*d8f0*/  LDGSTS.E [R248+0x13880], desc[UR14][R106.64], P1 ;  /* 0x138800006af87fae */ /* 0x000fe8000892184e */
[----:B------:R-:W-:Y:S04]  /*d900*/  LDGSTS.E [R248+0x13c80], desc[UR14][R122.64], P1 ;  /* 0x13c800007af87fae */ /* 0x000fe8000892184e */
[----:B--2---:R-:W-:Y:S04]  /*d910*/  LDGSTS.E [R3+0x12100], desc[UR14][R42.64], P1 ;  /* 0x121000002a037fae */ /* 0x004fe8000892184e */
[----:B------:R-:W-:Y:S04]  /*d920*/  LDGSTS.E [R3+0x12500], desc[UR14][R28.64], P1 ;  /* 0x125000001c037fae */ /* 0x000fe8000892184e */
[----:B------:R-:W-:Y:S04]  /*d930*/  LDGSTS.E [R3+0x12900], desc[UR14][R44.64], P1 ;  /* 0x129000002c037fae */ /* 0x000fe8000892184e */
[----:B------:R-:W-:Y:S04]  /*d940*/  LDGSTS.E [R3+0x12d00], desc[UR14][R60.64], P1 ;  /* 0x12d000003c037fae */ /* 0x000fe8000892184e */
[----:B------:R-:W-:Y:S04]  /*d950*/  LDGSTS.E [R3+0x13100], desc[UR14][R76.64], P1 ;  /* 0x131000004c037fae */ /* 0x000fe8000892184e */
[----:B------:R-:W-:Y:S04]  /*d960*/  LDGSTS.E [R3+0x13500], desc[UR14][R92.64], P1 ;  /* 0x135000005c037fae */ /* 0x000fe8000892184e */
[----:B------:R-:W-:Y:S04]  /*d970*/  LDGSTS.E [R3+0x13900], desc[UR14][R108.64], P1 ;  /* 0x139000006c037fae */ /* 0x000fe8000892184e */
[----:B------:R-:W-:Y:S04]  /*d980*/  LDGSTS.E [R3+0x13d00], desc[UR14][R124.64], P1 ;  /* 0x13d000007c037fae */ /* 0x000fe8000892184e */
[----:B---3--:R-:W-:Y:S04]  /*d990*/  LDGSTS.E [R249+0x12180], desc[UR14][R40.64], P1 ;  /* 0x1218000028f97fae */ /* 0x008fe8000892184e */
[----:B------:R-:W-:Y:S04]  /*d9a0*/  LDGSTS.E [R249+0x12580], desc[UR14][R26.64], P1 ;  /* 0x125800001af97fae */ /* 0x000fe8000892184e */
[----:B------:R-:W-:Y:S04]  /*d9b0*/  LDGSTS.E [R249+0x12980], desc[UR14][R46.64], P1 ;  /* 0x129800002ef97fae */ /* 0x000fe8000892184e */
[----:B------:R-:W-:Y:S04]  /*d9c0*/  LDGSTS.E [R249+0x12d80], desc[UR14][R62.64], P1 ;  /* 0x12d800003ef97fae */ /* 0x000fe8000892184e */
[----:B------:R-:W-:Y:S04]  /*d9d0*/  LDGSTS.E [R249+0x13180], desc[UR14][R78.64], P1 ;  /* 0x131800004ef97fae */ /* 0x000fe8000892184e */
[----:B------:R-:W-:Y:S04]  /*d9e0*/  LDGSTS.E [R249+0x13580], desc[UR14][R94.64], P1 ;  /* 0x135800005ef97fae */ /* 0x000fe8000892184e */
[----:B------:R-:W-:Y:S04]  /*d9f0*/  LDGSTS.E [R249+0x13980], desc[UR14][R110.64], P1 ;  /* 0x139800006ef97fae */ /* 0x000fe8000892184e */
[----:B------:R-:W-:Y:S04]  /*da00*/  LDGSTS.E [R249+0x13d80], desc[UR14][R126.64], P1 ;  /* 0x13d800007ef97fae */ /* 0x000fe8000892184e */
[----:B------:R-:W2:Y:S04]  /*da10*/  LDL.64 R38, [R1+0x1120] ;  /* 0x0011200001267983 */ /* 0x000ea80000100a00 */
[----:B------:R-:W3:Y:S04]  /*da20*/  LDL.64 R30, [R1+0x1128] ;  /* 0x00112800011e7983 */ /* 0x000ee80000100a00 */
[----:B------:R-:W4:Y:S04]  /*da30*/  LDL.64 R28, [R1+0x1130] ;  /* 0x00113000011c7983 */ /* 0x000f280000100a00 */
[----:B------:R-:W5:Y:S04]  /*da40*/  LDL.64 R2, [R1+0x1300] ;  /* 0x0013000001027983 */ /* 0x000f680000100a00 */
[----:B------:R-:W5:Y:S04]  /*da50*/  LDL.64 R26, [R1+0x1138] ;  /* 0x00113800011a7983 */ /* 0x000f680000100a00 */
[----:B------:R-:W5:Y:S04]  /*da60*/  LDL.64 R248, [R1+0x12f0] ;  /* 0x0012f00001f87983 */ /* 0x000f680000100a00 */
[----:B------:R1:W-:Y:S04]  /*da70*/  STL [R1+0x6d0], RZ ;  /* 0x0006d0ff01007387 */ /* 0x0003e80000100800 */
        /* <DEDUP_REMOVED lines=67> */
[----:B------:R1:W-:Y:S04]  /*deb0*/  STL [R1], RZ ;  /* 0x000000ff01007387 */ /* 0x0003e80000100800 */
        /* <DEDUP_REMOVED lines=243> */
[----:B--2---:R-:W-:Y:S04]  /*edf0*/  LDGSTS.E [R4+0x12200], desc[UR14][R38.64], P1 ;  /* 0x1220000026047fae */ /* 0x004fe8000892184e */
[----:B------:R2:W-:Y:S04]  /*ee00*/  STL [R1+0x310], RZ ;  /* 0x000310ff01007387 */ /* 0x0005e80000100800 */
[----:B------:R-:W-:Y:S04]  /*ee10*/  LDGSTS.E [R4+0x12600], desc[UR14][R32.64], P1 ;  /* 0x1260000020047fae */ /* 0x000fe8000892184e */
        /* <DEDUP_REMOVED lines=11> */
[----:B------:R1:W-:Y:S04]  /*eed0*/  LDGSTS.E [R4+0x13e00], desc[UR14][R128.64], P1 ;  /* 0x13e0000080047fae */ /* 0x0003e8000892184e */
[----:B------:R2:W-:Y:S04]  /*eee0*/  STL [R1+0x2fc], RZ ;  /* 0x0002fcff01007387 */ /* 0x0005e80000100800 */
[----:B---3--:R-:W-:Y:S04]  /*eef0*/  LDGSTS.E [R250+0x12280], desc[UR14][R30.64], P1 ;  /* 0x122800001efa7fae */ /* 0x008fe8000892184e */
[----:B------:R2:W-:Y:S04]  /*ef00*/  STL [R1+0x2c0], RZ ;  /* 0x0002c0ff01007387 */ /* 0x0005e80000100800 */
[----:B------:R-:W-:Y:S04]  /*ef10*/  LDGSTS.E [R250+0x12680], desc[UR14][R34.64], P1 ;  /* 0x1268000022fa7fae */ /* 0x000fe8000892184e */
[----:B------:R2:W-:Y:S04]  /*ef20*/  STL [R1+0x2c4], RZ ;  /* 0x0002c4ff01007387 */ /* 0x0005e80000100800 */
[----:B------:R-:W-:Y:S04]  /*ef30*/  LDGSTS.E [R250+0x12a80], desc[UR14][R50.64], P1 ;  /* 0x12a8000032fa7fae */ /* 0x000fe8000892184e */
[----:B------:R2:W-:Y:S01]  /*ef40*/  STL [R1+0x2c8], RZ ;  /* 0x0002c8ff01007387 */ /* 0x0005e20000100800 */
[----:B------:R-:W-:-:S03]  /*ef50*/  UISETP.GE.AND UP0, UPT, UR7, 0x20, UPT ;  /* 0x000000200700788c */ /* 0x000fc6000bf06270 */
        /* <DEDUP_REMOVED lines=10> */
[----:B----4-:R-:W-:Y:S01]  /*f000*/  LDGSTS.E [R5+0x12300], desc[UR14][R28.64], P1 ;  /* 0x123000001c057fae */ /* 0x010fe2000892184e */
[----:B------:R-:W-:-:S03]  /*f010*/  PLOP3.LUT P0, PT, PT, PT, UP0, 0x40, 0x0 ;  /* 0x000000000000781c */ /* 0x000fc60003f0e808 */
[----:B------:R-:W-:Y:S04]  /*f020*/  LDGSTS.E [R5+0x12700], desc[UR14][R36.64], P1 ;  /* 0x1270000024057fae */ /* 0x000fe8000892184e */
[----:B------:R-:W-:Y:S04]  /*f030*/  LDGSTS.E [R5+0x12b00], desc[UR14][R52.64], P1 ;  /* 0x12b0000034057fae */ /* 0x000fe8000892184e */
[----:B------:R-:W-:Y:S04]  /*f040*/  LDGSTS.E [R5+0x12f00], desc[UR14][R68.64], P1 ;  /* 0x12f0000044057fae */ /* 0x000fe8000892184e */
[----:B------:R-:W-:Y:S04]  /*f050*/  LDGSTS.E [R5+0x13300], desc[UR14][R84.64], P1 ;  /* 0x1330000054057fae */ /* 0x000fe8000892184e */
[----:B------:R-:W-:Y:S04]  /*f060*/  LDGSTS.E [R5+0x13700], desc[UR14][R100.64], P1 ;  /* 0x1370000064057fae */ /* 0x000fe8000892184e */
[----:B------:R4:W-:Y:S04]  /*f070*/  LDGSTS.E [R5+0x13b00], desc[UR14][R116.64], P1 ;  /* 0x13b0000074057fae */ /* 0x0009e8000892184e */
[----:B-----5:R-:W-:Y:S04]  /*f080*/  LDGSTS.E [R5+0x13f00], desc[UR14][R248.64], P1 ;  /* 0x13f00000f8057fae */ /* 0x020fe8000892184e */
[----:B------:R-:W-:Y:S04]  /*f090*/  LDGSTS.E [R0+0x12380], desc[UR14][R26.64], P1 ;  /* 0x123800001a007fae */ /* 0x000fe8000892184e */
[----:B------:R5:W-:Y:S04]  /*f0a0*/  LDGSTS.E [R0+0x12780], desc[UR14][R24.64], P1 ;  /* 0x1278000018007fae */ /* 0x000be8000892184e */
[----:B------:R-:W-:Y:S04]  /*f0b0*/  LDGSTS.E [R0+0x12b80], desc[UR14][R22.64], P1 ;  /* 0x12b8000016007fae */ /* 0x000fe8000892184e */
[----:B------:R2:W-:Y:S04]  /*f0c0*/  LDGSTS.E [R0+0x12f80], desc[UR14][R20.64], P1 ;  /* 0x12f8000014007fae */ /* 0x0005e8000892184e */
[----:B------:R-:W-:Y:S04]  /*f0d0*/  LDGSTS.E [R0+0x13380], desc[UR14][R18.64], P1 ;  /* 0x1338000012007fae */ /* 0x000fe8000892184e */
[----:B------:R2:W-:Y:S04]  /*f0e0*/  LDGSTS.E [R0+0x13780], desc[UR14][R16.64], P1 ;  /* 0x1378000010007fae */ /* 0x0005e8000892184e */
[----:B------:R2:W-:Y:S04]  /*f0f0*/  LDGSTS.E [R0+0x13b80], desc[UR14][R14.64], P1 ;  /* 0x13b800000e007fae */ /* 0x0005e8000892184e */
[----:B------:R1:W-:Y:S01]  /*f100*/  LDGSTS.E [R0+0x13f80], desc[UR14][R2.64], P1 ;  /* 0x13f8000002007fae */ /* 0x0003e2000892184e */
[----:B------:R-:W-:-:S03]  /*f110*/  CS2R R184, SRZ ;  /* 0x0000000000b87805 */ /* 0x000fc6000001ff00 */
[----:B------:R-:W0:Y:S01]  /*f120*/  LDGDEPBAR ;  /* 0x00000000000079af */ /* 0x000e220000000000 */
[----:B------:R-:W-:Y:S02]  /*f130*/  CS2R R186, SRZ ;  /* 0x0000000000ba7805 */ /* 0x000fe4000001ff00 */
[----:B------:R-:W-:Y:S02]  /*f140*/  CS2R R180, SRZ ;  /* 0x0000000000b47805 */ /* 0x000fe4000001ff00 */
[----:B------:R-:W-:Y:S02]  /*f150*/  CS2R R182, SRZ ;  /* 0x0000000000b67805 */ /* 0x000fe4000001ff00 */
[----:B------:R-:W-:Y:S02]  /*f160*/  CS2R R176, SRZ ;  /* 0x0000000000b07805 */ /* 0x000fe4000001ff00 */
[----:B------:R-:W-:Y:S02]  /*f170*/  CS2R R178, SRZ ;  /* 0x0000000000b27805 */ /* 0x000fe4000001ff00 */
[----:B------:R-:W-:-:S02]  /*f180*/  CS2R R172, SRZ ;  /* 0x0000000000ac7805 */ /* 0x000fc4000001ff00 */
        /* <DEDUP_REMOVED lines=21> */
[----:B-1----:R-:W-:Y:S02]  /*f2e0*/  CS2R R128, SRZ ;  /* 0x0000000000807805 */ /* 0x002fe4000001ff00 */
[----:B---3--:R-:W-:Y:S02]  /*f2f0*/  CS2R R130, SRZ ;  /* 0x0000000000827805 */ /* 0x008fe4000001ff00 */
[----:B------:R-:W-:-:S02]  /*f300*/  CS2R R124, SRZ ;  /* 0x00000000007c7805 */ /* 0x000fc4000001ff00 */
[----:B------:R-:W-:Y:S02]  /*f310*/  CS2R R126, SRZ ;  /* 0x00000000007e7805 */ /* 0x000fe4000001ff00 */
[----:B------:R-:W-:Y:S02]  /*f320*/  CS2R R120, SRZ ;  /* 0x0000000000787805 */ /* 0x000fe4000001ff00 */
[----:B------:R-:W-:Y:S02]  /*f330*/  CS2R R122, SRZ ;  /* 0x00000000007a7805 */ /* 0x000fe4000001ff00 */
[----:B----4-:R-:W-:Y:S02]  /*f340*/  CS2R R116, SRZ ;  /* 0x0000000000747805 */ /* 0x010fe4000001ff00 */
        /* <DEDUP_REMOVED lines=45> */
[----:B-----5:R-:W-:Y:S02]  /*f620*/  CS2R R24, SRZ ;  /* 0x0000000000187805 */ /* 0x020fe4000001ff00 */
[----:B------:R-:W-:Y:S02]  /*f630*/  CS2R R26, SRZ ;  /* 0x00000000001a7805 */ /* 0x000fe4000001ff00 */
[----:B--2---:R-:W-:Y:S02]  /*f640*/  CS2R R20, SRZ ;  /* 0x0000000000147805 */ /* 0x004fe4000001ff00 */
        /* <DEDUP_REMOVED lines=8> */
[----:B------:R-:W-:Y:S01]  /*f6d0*/  CS2R R6, SRZ ;  /* 0x0000000000067805 */ /* 0x000fe2000001ff00 */
[----:B------:R-:W-:Y:S06]  /*f6e0*/  @P0 BRA `(.L_x_0) ;  /* 0x000001f800280947 */ /* 0x000fec0003800000 */
[----:B------:R-:W2:Y:S04]  /*f6f0*/  LDL.LU.64 R10, [R1+0x678] ;  /* 0x00067800010a7983 */ /* 0x000ea80000300a00 */
[----:B------:R-:W3:Y:S04]  /*f700*/  LDL.LU.64 R28, [R1+0x690] ;  /* 0x00069000011c7983 */ /* 0x000ee80000300a00 */
[----:B------:R-:W4:Y:S04]  /*f710*/  LDL.LU.64 R30, [R1+0x8d0] ;  /* 0x0008d000011e7983 */ /* 0x000f280000300a00 */
[----:B------:R-:W5:Y:S04]  /*f720*/  LDL.LU.64 R24, [R1+0x910] ;  /* 0x0009100001187983 */ /* 0x000f680000300a00 */
        /* <DEDUP_REMOVED lines=8> */
[----:B------:R-:W5:Y:S01]  /*f7b0*/  LDL.LU.64 R12, [R1+0xb0] ;  /* 0x0000b000010c7983 */ /* 0x000f620000300a00 */
[----:B--2---:R-:W-:-:S03]  /*f7c0*/  IMAD.MOV.U32 R0, RZ, RZ, R11 ;  /* 0x000000ffff007224 */ /* 0x004fc600078e000b */
[----:B------:R1:W-:Y:S04]  /*f7d0*/  STL [R1+0x8f8], R10 ;  /* 0x0008f80a01007387 */ /* 0x0003e80000100800 */
[----:B------:R-:W2:Y:S04]  /*f7e0*/  LDL.LU.64 R14, [R1+0xb8] ;  /* 0x0000b800010e7983 */ /* 0x000ea80000300a00 */
[----:B------:R-:W2:Y:S04]  /*f7f0*/  LDL.LU.64 R8, [R1+0xc0] ;  /* 0x0000c00001087983 */ /* 0x000ea80000300a00 */
[----:B------:R4:W-:Y:S04]  /*f800*/  STL [R1+0x8f4], R0 ;  /* 0x0008f40001007387 */ /* 0x0009e80000100800 */
[----:B---3--:R-:W-:Y:S04]  /*f810*/  STL [R1+0x900], R28 ;  /* 0x0009001c01007387 */ /* 0x008fe80000100800 */
[----:B-1----:R-:W3:Y:S01]  /*f820*/  LDL.LU.64 R10, [R1+0xc8] ;  /* 0x0000c800010a7983 */ /* 0x002ee20000300a00 */
[----:B----4-:R-:W-:-:S03]  /*f830*/  IMAD.MOV.U32 R0, RZ, RZ, R29 ;  /* 0x000000ffff007224 */ /* 0x010fc600078e001d */
[----:B------:R-:W-:Y:S04]  /*f840*/  STL [R1+0x908], R30 ;  /* 0x0009081e01007387 */ /* 0x000fe80000100800 */
[----:B------:R1:W-:Y:S04]  /*f850*/  STL [R1+0x8fc], R0 ;  /* 0x0008fc0001007387 */ /* 0x0003e80000100800 */
[----:B-----5:R-:W-:Y:S01]  /*f860*/  STL [R1+0x910], R24 ;  /* 0x0009101801007387 */ /* 0x020fe20000100800 */
[----:B-1----:R-:W-:-:S05]  /*f870*/  MOV R0, R31 ;  /* 0x0000001f00007202 */ /* 0x002fca0000000f00 */
[----:B------:R1:W-:Y:S04]  /*f880*/  STL [R1+0x904], R0 ;  /* 0x0009040001007387 */ /* 0x0003e80000100800 */
[----:B------:R-:W-:Y:S01]  /*f890*/  STL [R1+0x918], R26 ;  /* 0x0009181a01007387 */ /* 0x000fe20000100800 */
[----:B-1----:R-:W-:-:S05]  /*f8a0*/  IMAD.MOV.U32 R0, RZ, RZ, R25 ;  /* 0x000000ffff007224 */ /* 0x002fca00078e0019 */
        /* <DEDUP_REMOVED lines=8> */
[----:B-1----:R-:W-:-:S05]  /*f930*/  MOV R0, R5 ;  /* 0x0000000500007202 */ /* 0x002fca0000000f00 */
[----:B------:R1:W-:Y:S04]  /*f940*/  STL [R1+0x924], R0 ;  /* 0x0009240001007387 */ /* 0x0003e80000100800 */
[----:B------:R-:W4:Y:S04]  /*f950*/  LDL.LU.64 R4, [R1+0x70] ;  /* 0x0000700001047983 */ /* 0x000f280000300a00 */
[----:B------:R-:W-:Y:S01]  /*f960*/  STL [R1+0x938], R250 ;  /* 0x000938fa01007387 */ /* 0x000fe20000100800 */
[----:B-1----:R-:W-:-:S05]  /*f970*/  IMAD.MOV.U32 R0, RZ, RZ, R7 ;  /* 0x000000ffff007224 */ /* 0x002fca00078e0007 */
[----:B------:R1:W-:Y:S04]  /*f980*/  STL [R1+0x92c], R0 ;  /* 0x00092c0001007387 */ /* 0x0003e80000100800 */
[----:B------:R-:W5:Y:S01]  /*f990*/  LDL.LU.64 R6, [R1+0x78] ;  /* 0x0000780001067983 */ /* 0x000f620000300a00 */
[----:B-1----:R-:W-:-:S03]  /*f9a0*/  IMAD.MOV.U32 R0, RZ, RZ, R251 ;  /* 0x000000ffff007224 */ /* 0x002fc600078e00fb */
[----:B------:R-:W5:Y:S04]  /*f9b0*/  LDL.LU.64 R250, [R1+0x80] ;  /* 0x0000800001fa7983 */ /* 0x000f680000300a00 */
[----:B------:R1:W-:Y:S04]  /*f9c0*/  STL [R1+0x934], R0 ;  /* 0x0009340001007387 */ /* 0x0003e80000100800 */
[----:B------:R-:W-:Y:S04]  /*f9d0*/  STL [R1+0x940], R22 ;  /* 0x0009401601007387 */ /* 0x000fe80000100800 */
[----:B------:R-:W-:Y:S01]  /*f9e0*/  STL [R1+0x948], R16 ;  /* 0x0009481001007387 */ /* 0x000fe20000100800 */
[----:B-1----:R-:W-:-:S05]  /*f9f0*/  IMAD.MOV.U32 R0, RZ, RZ, R23 ;  /* 0x000000ffff007224 */ /* 0x002fca00078e0017 */
[----:B------:R1:W-:Y:S04]  /*fa00*/  STL [R1+0x93c], R0 ;  /* 0x00093c0001007387 */ /* 0x0003e80000100800 */
[----:B------:R-:W-:Y:S01]  /*fa10*/  STL [R1+0x954], R18 ;  /* 0x0009541201007387 */ /* 0x000fe20000100800 */
[----:B-1----:R-:W-:-:S05]  /*fa20*/  MOV R0, R17 ;  /* 0x0000001100007202 */ /* 0x002fca0000000f00 */
[----:B------:R1:W-:Y:S04]  /*fa30*/  STL [R1+0x944], R0 ;  /* 0x0009440001007387 */ /* 0x0003e80000100800 */
[----:B------:R-:W-:Y:S01]  /*fa40*/  STL [R1+0x95c], R12 ;  /* 0x00095c0c01007387 */ /* 0x000fe20000100800 */
[----:B-1----:R-:W-:-:S05]  /*fa50*/  IMAD.MOV.U32 R0, RZ, RZ, R19 ;  /* 0x000000ffff007224 */ /* 0x002fca00078e0013 */
[----:B------:R1:W-:Y:S02]  /*fa60*/  STL [R1+0x94c], R0 ;  /* 0x00094c0001007387 */ /* 0x0003e40000100800 */
[----:B-1----:R-:W-:Y:S02]  /*fa70*/  IMAD.MOV.U32 R0, RZ, RZ, R13 ;  /* 0x000000ffff007224 */ /* 0x002fe400078e000d */
[----:B--2---:R-:W-:Y:S04]  /*fa80*/  STL [R1+0x964], R14 ;  /* 0x0009640e01007387 */ /* 0x004fe80000100800 */
[----:B------:R1:W-:Y:S04]  /*fa90*/  STL [R1+0x958], R0 ;  /* 0x0009580001007387 */ /* 0x0003e80000100800 */
[----:B------:R-:W-:Y:S01]  /*faa0*/  STL [R1+0x96c], R8 ;  /* 0x00096c0801007387 */ /* 0x000fe20000100800 */
[----:B-1----:R-:W-:-:S05]  /*fab0*/  IMAD.MOV.U32 R0, RZ, RZ, R15 ;  /* 0x000000ffff007224 */ /* 0x002fca00078e000f */
[----:B------:R1:W-:Y:S04]  /*fac0*/  STL [R1+0x960], R0 ;  /* 0x0009600001007387 */ /* 0x0003e80000100800 */
[----:B---3--:R-:W-:Y:S01]  /*fad0*/  STL [R1+0x974], R10 ;  /* 0x0009740a01007387 */ /* 0x008fe20000100800 */
[----:B-1----:R-:W-:-:S05]  /*fae0*/  MOV R0, R9 ;  /* 0x0000000900007202 */ /* 0x002fca0000000f00 */
[----:B------:R1:W-:Y:S04]  /*faf0*/  STL [R1+0x968], R0 ;  /* 0x0009680001007387 */ /* 0x0003e80000100800 */
[----:B------:R-:W-:Y:S01]  /*fb00*/  STL [R1+0x97c], R204 ;  /* 0x00097ccc01007387 */ /* 0x000fe20000100800 */
[----:B-1----:R-:W-:-:S05]  /*fb10*/  IMAD.MOV.U32 R0, RZ, RZ, R11 ;  /* 0x000000ffff007224 */ /* 0x002fca00078e000b */
[----:B------:R1:W-:Y:S04]  /*fb20*/  STL [R1+0x970], R0 ;  /* 0x0009700001007387 */ /* 0x0003e80000100800 */
[----:B------:R-:W-:Y:S04]  /*fb30*/  STL [R1+0x978], R205 ;  /* 0x000978cd01007387 */ /* 0x000fe80000100800 */
        /* <DEDUP_REMOVED lines=8> */
[----:B------:R-:W2:Y:S04]  /*fbc0*/  LDL.LU.64 R16, [R1+0x648] ;  /* 0x0006480001107983 */ /* 0x000ea80000300a00 */
[----:B----4-:R-:W-:Y:S01]  /*fbd0*/  STL [R1+0x9a4], R4 ;  /* 0x0009a40401007387 */ /* 0x010fe20000100800 */
[----:B-1----:R-:W-:-:S03]  /*fbe0*/  IMAD.MOV.U32 R0, RZ, RZ, R5 ;  /* 0x000000ffff007224 */ /* 0x002fc600078e0005 */
[----:B------:R-:W3:Y:S04]  /*fbf0*/  LDL.LU.64 R18, [R1+0x650] ;  /* 0x0006500001127983 */ /* 0x000ee80000300a00 */
[----:B------:R1:W-:Y:S04]  /*fc00*/  STL [R1+0x9a0], R0 ;  /* 0x0009a00001007387 */ /* 0x0003e80000100800 */
[----:B-----5:R-:W-:Y:S01]  /*fc10*/  STL [R1+0x9ac], R6 ;  /* 0x0009ac0601007387 */ /* 0x020fe20000100800 */
[----:B-1----:R-:W-:-:S03]  /*fc20*/  IMAD.MOV.U32 R0, RZ, RZ, R7 ;  /* 0x000000ffff007224 */ /* 0x002fc600078e0007 */
[----:B------:R-:W-:Y:S04]  /*fc30*/  STL [R1+0x9b4], R250 ;  /* 0x0009b4fa01007387 */ /* 0x000fe80000100800 */
[----:B------:R1:W-:Y:S04]  /*fc40*/  STL [R1+0x9a8], R0 ;  /* 0x0009a80001007387 */ /* 0x0003e80000100800 */
[----:B------:R-:W4:Y:S04]  /*fc50*/  LDL.LU.64 R12, [R1+0x3b8] ;  /* 0x0003b800010c7983 */ /* 0x000f280000300a00 */
[----:B------:R-:W-:Y:S01]  /*fc60*/  STL [R1+0x9bc], R188 ;  /* 0x0009bcbc01007387 */ /* 0x000fe20000100800 */
[----:B-1----:R-:W-:-:S05]  /*fc70*/  MOV R0, R251 ;  /* 0x000000fb00007202 */ /* 0x002fca0000000f00 */
[----:B------:R2:W-:Y:S04]  /*fc80*/  STL [R1+0x9b0], R0 ;  /* 0x0009b00001007387 */ /* 0x0005e80000100800 */
[----:B------:R-:W-:Y:S04]  /*fc90*/  STL [R1+0x9b8], R189 ;  /* 0x0009b8bd01007387 */ /* 0x000fe80000100800 */
[----:B------:R-:W5:Y:S04]  /*fca0*/  LDL.LU.64 R14, [R1+0x3b0] ;  /* 0x0003b000010e7983 */ /* 0x000f680000300a00 */
[----:B------:R-:W-:Y:S04]  /*fcb0*/  STL [R1+0x9c4], R190 ;  /* 0x0009c4be01007387 */ /* 0x000fe80000100800 */
[----:B------:R-:W-:Y:S04]  /*fcc0*/  STL [R1+0x9c0], R191 ;  /* 0x0009c0bf01007387 */ /* 0x000fe80000100800 */
        /* <DEDUP_REMOVED lines=12> */
[----:B------:R-:W5:Y:S04]  /*fd90*/  LDL.LU.64 R6, [R1+0x660] ;  /* 0x0006600001067983 */ /* 0x000f680000300a00 */
[----:B------:R-:W-:Y:S04]  /*fda0*/  STL [R1+0x9e8], R201 ;  /* 0x0009e8c901007387 */ /* 0x000fe80000100800 */
[----:B------:R-:W-:Y:S04]  /*fdb0*/  STL [R1+0x9f4], R202 ;  /* 0x0009f4ca01007387 */ /* 0x000fe80000100800 */
[----:B------:R-:W5:Y:S04]  /*fdc0*/  LDL.LU.64 R250, [R1+0x150] ;  /* 0x0001500001fa7983 */ /* 0x000f680000300a00 */
[----:B------:R-:W-:Y:S01]  /*fdd0*/  STL [R1+0x9f0], R203 ;  /* 0x0009f0cb01007387 */ /* 0x000fe20000100800 */
[----:B--2---:R-:W-:-:S03]  /*fde0*/  IMAD.MOV.U32 R0, RZ, RZ, R17 ;  /* 0x000000ffff007224 */ /* 0x004fc600078e0011 */
[----:B------:R-:W-:Y:S04]  /*fdf0*/  STL [R1+0x9fc], R16 ;  /* 0x0009fc1001007387 */ /* 0x000fe80000100800 */
[----:B------:R-:W2:Y:S04]  /*fe00*/  LDL.LU.64 R28, [R1+0x158] ;  /* 0x00015800011c7983 */ /* 0x000ea80000300a00 */
[----:B------:R1:W-:Y:S04]  /*fe10*/  STL [R1+0x9f8], R0 ;  /* 0x0009f80001007387 */ /* 0x0003e80000100800 */
[----:B---3--:R-:W-:Y:S04]  /*fe20*/  STL [R1+0xa04], R18 ;  /* 0x000a041201007387 */ /* 0x008fe80000100800 */
[----:B------:R-:W3:Y:S01]  /*fe30*/  LDL.LU.64 R30, [R1+0x160] ;  /* 0x00016000011e7983 */ /* 0x000ee20000300a00 */
[----:B-1----:R-:W-:-:S03]  /*fe40*/  IMAD.MOV.U32 R0, RZ, RZ, R19 ;  /* 0x000000ffff007224 */ /* 0x002fc600078e0013 */
[----:B------:R-:W3:Y:S04]  /*fe50*/  LDL.LU.64 R24, [R1+0x168] ;  /* 0x0001680001187983 */ /* 0x000ee80000300a00 */
[----:B------:R1:W-:Y:S04]  /*fe60*/  STL [R1+0xa00], R0 ;  /* 0x000a000001007387 */ /* 0x0003e80000100800 */
[----:B----4-:R-:W-:Y:S04]  /*fe70*/  STL [R1+0xa0c], R12 ;  /* 0x000a0c0c01007387 */ /* 0x010fe80000100800 */
[----:B------:R-:W4:Y:S01]  /*fe80*/  LDL.LU.64 R26, [R1+0x170] ;  /* 0x00017000011a7983 */ /* 0x000f220000300a00 */
[----:B-1----:R-:W-:-:S03]  /*fe90*/  IMAD.MOV.U32 R0, RZ, RZ, R13 ;  /* 0x000000ffff007224 */ /* 0x002fc600078e000d */
[----:B------:R-:W4:Y:S04]  /*fea0*/  LDL.LU.64 R20, [R1+0x178] ;  /* 0x0001780001147983 */ /* 0x000f280000300a00 */
[----:B------:R1:W-:Y:S04]  /*feb0*/  STL [R1+0xa08], R0 ;  /* 0x000a080001007387 */ /* 0x0003e80000100800 */
[----:B-----5:R-:W-:Y:S04]  /*fec0*/  STL [R1+0xa14], R14 ;  /* 0x000a140e01007387 */ /* 0x020fe80000100800 */
[----:B------:R-:W5:Y:S01]  /*fed0*/  LDL.LU.64 R22, [R1+0x180] ;  /* 0x0001800001167983 */ /* 0x000f620000300a00 */
[----:B-1----:R-:W-:-:S03]  /*fee0*/  MOV R0, R15 ;  /* 0x0000000f00007202 */ /* 0x002fc60000000f00 */
[----:B------:R-:W5:Y:S04]  /*fef0*/  LDL.LU.64 R16, [R1+0x188] ;  /* 0x0001880001107983 */ /* 0x000f680000300a00 */
[----:B------:R1:W-:Y:S04]  /*ff00*/  STL [R1+0xa10], R0 ;  /* 0x000a100001007387 */ /* 0x0003e80000100800 */
[----:B------:R-:W-:Y:S04]  /*ff10*/  STL [R1+0xa1c], R8 ;  /* 0x000a1c0801007387 */ /* 0x000fe80000100800 */
[----:B------:R-:W5:Y:S01]  /*ff20*/  LDL.LU.64 R18, [R1+0x88] ;  /* 0x0000880001127983 */ /* 0x000f620000300a00 */
[----:B-1----:R-:W-:-:S03]  /*ff30*/  IMAD.MOV.U32 R0, RZ, RZ, R9 ;  /* 0x000000ffff007224 */ /* 0x002fc600078e0009 */
[----:B------:R-:W5:Y:S04]  /*ff40*/  LDL.LU.64 R12, [R1+0x110] ;  /* 0x00011000010c7983 */ /* 0x000f680000300a00 */
[----:B------:R1:W-:Y:S04]  /*ff50*/  STL [R1+0xa18], R0 ;  /* 0x000a180001007387 */ /* 0x0003e80000100800 */
[----:B------:R1:W-:Y:S04]  /*ff60*/  STL [R1+0xa24], R10 ;  /* 0x000a240a01007387 */ /* 0x0003e80000100800 */
[----:B------:R-:W5:Y:S01]  /*ff70*/  LDL.LU.64 R14, [R1+0x118] ;  /* 0x00011800010e7983 */ /* 0x000f620000300a00 */
[----:B-1----:R-:W-:-:S03]  /*ff80*/  IMAD.MOV.U32 R0, RZ, RZ, R11 ;  /* 0x000000ffff007224 */ /* 0x002fc600078e000b */
[----:B------:R-:W5:Y:S04]  /*ff90*/  LDL.LU.64 R8, [R1+0x120] ;  /* 0x0001200001087983 */ /* 0x000f680000300a00 */
[----:B------:R1:W-:Y:S04]  /*ffa0*/  STL [R1+0xa20], R0 ;  /* 0x000a200001007387 */ /* 0x0003e80000100800 */
[----:B------:R1:W-:Y:S04]  /*ffb0*/  STL [R1+0xa2c], R4 ;  /* 0x000a2c0401007387 */ /* 0x0003e80000100800 */
[----:B------:R-:W5:Y:S01]  /*ffc0*/  LDL.LU.64 R10, [R1+0x128] ;  /* 0x00012800010a7983 */ /* 0x000f620000300a00 */
[----:B-1----:R-:W-:-:S03]  /*ffd0*/  IMAD.MOV.U32 R0, RZ, RZ, R5 ;  /* 0x000000ffff007224 */ /* 0x002fc600078e0005 */
[----:B------:R-:W-:Y:S04]  /*ffe0*/  STL [R1+0xa34], R6 ;  /* 0x000a340601007387 */ /* 0x000fe80000100800 */
[----:B------:R1:W-:Y:S04]  /*fff0*/  STL [R1+0xa28], R0 ;  /* 0x000a280001007387 */ /* 0x0003e80000100800 */
[----:B------:R-:W5:Y:S04]  /*10000*/  LDL.LU.64 R4, [R1+0x130] ;  /* 0x0001300001047983 */ /* 0x000f680000300a00 */
[----:B------:R-:W-:Y:S01]  /*10010*/  STL [R1+0xa3c], R250 ;  /* 0x000a3cfa01007387 */ /* 0x000fe20000100800 */
[----:B-1----:R-:W-:-:S05]  /*10020*/  MOV R0, R7 ;  /* 0x0000000700007202 */ /* 0x002fca0000000f00 */
[----:B------:R1:W-:Y:S04]  /*10030*/  STL [R1+0xa30], R0 ;  /* 0x000a300001007387 */ /* 0x0003e80000100800 */
[----:B------:R-:W5:Y:S01]  /*10040*/  LDL.LU.64 R6, [R1+0x138] ;  /* 0x0001380001067983 */ /* 0x000f620000300a00 */
[----:B-1----:R-:W-:-:S03]  /*10050*/  IMAD.MOV.U32 R0, RZ, RZ, R251 ;  /* 0x000000ffff007224 */ /* 0x002fc600078e00fb */
[----:B------:R-:W5:Y:S04]  /*10060*/  LDL.LU.64 R250, [R1+0x140] ;  /* 0x0001400001fa7983 */ /* 0x000f680000300a00 */
[----:B------:R2:W-:Y:S02]  /*10070*/  STL [R1+0xa38], R0 ;  /* 0x000a380001007387 */ /* 0x0005e40000100800 */
[----:B--2---:R-:W-:Y:S02]  /*10080*/  IMAD.MOV.U32 R0, RZ, RZ, R29 ;  /* 0x000000ffff007224 */ /* 0x004fe400078e001d */
[----:B------:R-:W-:Y:S04]  /*10090*/  STL [R1+0xa44], R28 ;  /* 0x000a441c01007387 */ /* 0x000fe80000100800 */
[----:B---3--:R-:W-:Y:S04]  /*100a0*/  STL [R1+0xa4c], R30 ;  /* 0x000a4c1e01007387 */ /* 0x008fe80000100800 */
[----:B------:R1:W-:Y:S04]  /*100b0*/  STL [R1+0xa40], R0 ;  /* 0x000a400001007387 */ /* 0x0003e80000100800 */
[----:B------:R-:W-:Y:S01]  /*100c0*/  STL [R1+0xa54], R24 ;  /* 0x000a541801007387 */ /* 0x000fe20000100800 */
[----:B-1----:R-:W-:-:S05]  /*100d0*/  MOV R0, R31 ;  /* 0x0000001f00007202 */ /* 0x002fca0000000f00 */
[----:B------:R1:W-:Y:S04]  /*100e0*/  STL [R1+0xa48], R0 ;  /* 0x000a480001007387 */ /* 0x0003e80000100800 */
[----:B----4-:R-:W-:Y:S01]  /*100f0*/  STL [R1+0xa5c], R26 ;  /* 0x000a5c1a01007387 */ /* 0x010fe20000100800 */
[----:B-1----:R-:W-:-:S05]  /*10100*/  IMAD.MOV.U32 R0, RZ, RZ, R25 ;  /* 0x000000ffff007224 */ /* 0x002fca00078e0019 */
[----:B------:R1:W-:Y:S04]  /*10110*/  STL [R1+0xa50], R0 ;  /* 0x000a500001007387 */ /* 0x0003e80000100800 */
[----:B------:R-:W-:Y:S01]  /*10120*/  STL [R1+0xa64], R20 ;  /* 0x000a641401007387 */ /* 0x000fe20000100800 */
[----:B-1----:R-:W-:-:S05]  /*10130*/  IMAD.MOV.U32 R0, RZ, RZ, R27 ;  /* 0x000000ffff007224 */ /* 0x002fca00078e001b */
        /* <DEDUP_REMOVED lines=22> */
[----:B------:R-:W2:Y:S01]  /*102a0*/  LDL.LU.64 R16, [R1+0x308] ;  /* 0x0003080001107983 */ /* 0x000ea20000300a00 */
[----:B-1----:R-:W-:-:S05]  /*102b0*/  IMAD.MOV.U32 R0, RZ, RZ, R11 ;  /* 0x000000ffff007224 */ /* 0x002fca00078e000b */
[----:B------:R1:W-:Y:S04]  /*102c0*/  STL [R1+0xa98], R0 ;  /* 0x000a980001007387 */ /* 0x0003e80000100800 */
[----:B------:R-:W-:Y:S04]  /*102d0*/  STL [R1+0xaa4], R4 ;  /* 0x000aa40401007387 */ /* 0x000fe80000100800 */
[----:B------:R-:W3:Y:S01]  /*102e0*/  LDL.LU.64 R18, [R1+0x300] ;  /* 0x0003000001127983 */ /* 0x000ee20000300a00 */
[----:B-1----:R-:W-:-:S05]  /*102f0*/  IMAD.MOV.U32 R0, RZ, RZ, R5 ;  /* 0x000000ffff007224 */ /* 0x002fca00078e0005 */
[----:B------:R1:W-:Y:S04]  /*10300*/  STL [R1+0xaa0], R0 ;  /* 0x000aa00001007387 */ /* 0x0003e80000100800 */
[----:B------:R-:W-:Y:S01]  /*10310*/  STL [R1+0xaac], R6 ;  /* 0x000aac0601007387 */ /* 0x000fe20000100800 */
[----:B-1----:R-:W-:-:S03]  /*10320*/  MOV R0, R7 ;  /* 0x0000000700007202 */ /* 0x002fc60000000f00 */
[----:B------:R-:W-:Y:S04]  /*10330*/  STL [R1+0xab4], R250 ;  /* 0x000ab4fa01007387 */ /* 0x000fe80000100800 */
[----:B------:R1:W-:Y:S04]  /*10340*/  STL [R1+0xaa8], R0 ;  /* 0x000aa80001007387 */ /* 0x0003e80000100800 */
[----:B------:R-:W4:Y:S01]  /*10350*/  LDL.LU.64 R12, [R1+0x668] ;  /* 0x00066800010c7983 */ /* 0x000f220000300a00 */
[----:B-1----:R-:W-:-:S03]  /*10360*/  IMAD.MOV.U32 R0, RZ, RZ, R251 ;  /* 0x000000ffff007224 */ /* 0x002fc600078e00fb */
[----:B------:R-:W-:Y:S04]  /*10370*/  STL [R1+0xabc], R212 ;  /* 0x000abcd401007387 */ /* 0x000fe80000100800 */
        /* <DEDUP_REMOVED lines=21> */
[----:B------:R-:W5:Y:S01]  /*104d0*/  LDL.LU.64 R250, [R1+0x210] ;  /* 0x0002100001fa7983 */ /* 0x000f620000300a00 */
[----:B--2---:R-:W-:-:S03]  /*104e0*/  IMAD.MOV.U32 R0, RZ, RZ, R17 ;  /* 0x000000ffff007224 */ /* 0x004fc600078e0011 */
[----:B------:R-:W-:Y:S04]  /*104f0*/  STL [R1+0xafc], R16 ;  /* 0x000afc1001007387 */ /* 0x000fe80000100800 */
[----:B------:R-:W2:Y:S04]  /*10500*/  LDL.LU.64 R28, [R1+0x218] ;  /* 0x00021800011c7983 */ /* 0x000ea80000300a00 */
[----:B------:R1:W-:Y:S04]  /*10510*/  STL [R1+0xaf8], R0 ;  /* 0x000af80001007387 */ /* 0x0003e80000100800 */
[----:B---3--:R-:W-:Y:S04]  /*10520*/  STL [R1+0xb04], R18 ;  /* 0x000b041201007387 */ /* 0x008fe80000100800 */
[----:B------:R-:W3:Y:S01]  /*10530*/  LDL.LU.64 R30, [R1+0x220] ;  /* 0x00022000011e7983 */ /* 0x000ee20000300a00 */
[----:B-1----:R-:W-:-:S03]  /*10540*/  MOV R0, R19 ;  /* 0x0000001300007202 */ /* 0x002fc60000000f00 */
        /* <DEDUP_REMOVED lines=9> */
[----:B-1----:R-:W-:-:S03]  /*105e0*/  IMAD.MOV.U32 R0, RZ, RZ, R15 ;  /* 0x000000ffff007224 */ /* 0x002fc600078e000f */
[----:B------:R-:W5:Y:S04]  /*105f0*/  LDL.LU.64 R16, [R1+0x248] ;  /* 0x0002480001107983 */ /* 0x000f680000300a00 */
[----:B------:R1:W-:Y:S04]  /*10600*/  STL [R1+0xb10], R0 ;  /* 0x000b100001007387 */ /* 0x0003e80000100800 */
[----:B------:R-:W-:Y:S04]  /*10610*/  STL [R1+0xb1c], R8 ;  /* 0x000b1c0801007387 */ /* 0x000fe80000100800 */
[----:B------:R-:W5:Y:S01]  /*10620*/  LDL.LU.64 R18, [R1+0x148] ;  /* 0x0001480001127983 */ /* 0x000f620000300a00 */
[----:B-1----:R-:W-:-:S03]  /*10630*/  MOV R0, R9 ;  /* 0x0000000900007202 */ /* 0x002fc60000000f00 */
        /* <DEDUP_REMOVED lines=12> */
[----:B------:R1:W-:Y:S02]  /*10700*/  STL [R1+0xb34], R6 ;  /* 0x000b340601007387 */ /* 0x0003e40000100800 */
[----:B-1----:R-:W-:-:S02]  /*10710*/  MOV R0, R7 ;  /* 0x0000000700007202 */ /* 0x002fc40000000f00 */
[----:B------:R-:W5:Y:S04]  /*10720*/  LDL.LU.64 R6, [R1+0x1f8] ;  /* 0x0001f80001067983 */ /* 0x000f680000300a00 */
[----:B------:R1:W-:Y:S04]  /*10730*/  STL [R1+0xb30], R0 ;  /* 0x000b300001007387 */ /* 0x0003e80000100800 */
[----:B------:R1:W-:Y:S02]  /*10740*/  STL [R1+0xb3c], R250 ;  /* 0x000b3cfa01007387 */ /* 0x0003e40000100800 */
[----:B-1----:R-:W-:-:S02]  /*10750*/  IMAD.MOV.U32 R0, RZ, RZ, R251 ;  /* 0x000000ffff007224 */ /* 0x002fc400078e00fb */
        /* <DEDUP_REMOVED lines=8> */
[----:B------:R1:W-:Y:S02]  /*107e0*/  STL [R1+0xb48], R0 ;  /* 0x000b480001007387 */ /* 0x0003e40000100800 */
[----:B-1----:R-:W-:Y:S02]  /*107f0*/  IMAD.MOV.U32 R0, RZ, RZ, R25 ;  /* 0x000000ffff007224 */ /* 0x002fe400078e0019 */
[----:B----4-:R-:W-:Y:S04]  /*10800*/  STL [R1+0xb5c], R26 ;  /* 0x000b5c1a01007387 */ /* 0x010fe80000100800 */
        /* <DEDUP_REMOVED lines=28> */
[----:B------:R-:W2:Y:S01]  /*109d0*/  LDL.LU.64 R16, [R1+0x680] ;  /* 0x0006800001107983 */ /* 0x000ea20000300a00 */
[----:B-1----:R-:W-:-:S05]  /*109e0*/  IMAD.MOV.U32 R0, RZ, RZ, R5 ;  /* 0x000000ffff007224 */ /* 0x002fca00078e0005 */
[----:B------:R1:W-:Y:S04]  /*109f0*/  STL [R1+0xba0], R0 ;  /* 0x000ba00001007387 */ /* 0x0003e80000100800 */
[----:B------:R-:W-:Y:S04]  /*10a00*/  STL [R1+0xbac], R6 ;  /* 0x000bac0601007387 */ /* 0x000fe80000100800 */
[----:B------:R-:W3:Y:S01]  /*10a10*/  LDL.LU.64 R8, [R1+0x688] ;  /* 0x0006880001087983 */ /* 0x000ee20000300a00 */
[----:B-1----:R-:W-:-:S05]  /*10a20*/  MOV R0, R7 ;  /* 0x0000000700007202 */ /* 0x002fca0000000f00 */
[----:B------:R1:W-:Y:S04]  /*10a30*/  STL [R1+0xba8], R0 ;  /* 0x000ba80001007387 */ /* 0x0003e80000100800 */
[----:B------:R4:W-:Y:S04]  /*10a40*/  STL [R1+0xbb4], R250 ;  /* 0x000bb4fa01007387 */ /* 0x0009e80000100800 */
[----:B------:R-:W5:Y:S01]  /*10a50*/  LDL.LU.64 R10, [R1+0x698] ;  /* 0x00069800010a7983 */ /* 0x000f620000300a00 */
[----:B-1----:R-:W-:-:S05]  /*10a60*/  IMAD.MOV.U32 R0, RZ, RZ, R251 ;  /* 0x000000ffff007224 */ /* 0x002fca00078e00fb */
[----:B------:R1:W-:Y:S04]  /*10a70*/  STL [R1+0xbb0], R0 ;  /* 0x000bb00001007387 */ /* 0x0003e80000100800 */
        /* <DEDUP_REMOVED lines=14> */
[----:B----4-:R-:W4:Y:S04]  /*10b60*/  LDL.LU.64 R250, [R1+0xc38] ;  /* 0x000c380001fa7983 */ /* 0x010f280000300a00 */
[----:B------:R-:W-:Y:S04]  /*10b70*/  STL [R1+0xbe4], R238 ;  /* 0x000be4ee01007387 */ /* 0x000fe80000100800 */
[----:B------:R-:W-:Y:S04]  /*10b80*/  STL [R1+0xbe0], R239 ;  /* 0x000be0ef01007387 */ /* 0x000fe80000100800 */
[----:B------:R-:W4:Y:S04]  /*10b90*/  LDL.LU.64 R22, [R1+0x290] ;  /* 0x0002900001167983 */ /* 0x000f280000300a00 */
[----:B------:R-:W-:Y:S04]  /*10ba0*/  STL [R1+0xbec], R240 ;  /* 0x000becf001007387 */ /* 0x000fe80000100800 */
[----:B------:R-:W-:Y:S04]  /*10bb0*/  STL [R1+0xbe8], R241 ;  /* 0x000be8f101007387 */ /* 0x000fe80000100800 */
[----:B------:R-:W4:Y:S04]  /*10bc0*/  LDL.LU.64 R12, [R1+0x298] ;  /* 0x00029800010c7983 */ /* 0x000f280000300a00 */
[----:B------:R-:W-:Y:S04]  /*10bd0*/  STL [R1+0xbf4], R242 ;  /* 0x000bf4f201007387 */ /* 0x000fe80000100800 */
[----:B------:R-:W-:Y:S04]  /*10be0*/  STL [R1+0xbf0], R243 ;  /* 0x000bf0f301007387 */ /* 0x000fe80000100800 */
[----:B------:R-:W4:Y:S04]  /*10bf0*/  LDL.LU.64 R14, [R1+0x2b0] ;  /* 0x0002b000010e7983 */ /* 0x000f280000300a00 */
[----:B--2---:R2:W-:Y:S01]  /*10c00*/  STL [R1+0xbfc], R16 ;  /* 0x000bfc1001007387 */ /* 0x0045e20000100800 */
[----:B-1----:R-:W-:-:S03]  /*10c10*/  IMAD.MOV.U32 R0, RZ, RZ, R17 ;  /* 0x000000ffff007224 */ /* 0x002fc600078e0011 */
[----:B--2---:R-:W2:Y:S04]  /*10c20*/  LDL.LU.64 R16, [R1+0x2b8] ;  /* 0x0002b80001107983 */ /* 0x004ea80000300a00 */
[----:B------:R1:W-:Y:S04]  /*10c30*/  STL [R1+0xbf8], R0 ;  /* 0x000bf80001007387 */ /* 0x0003e80000100800 */
[----:B---3--:R3:W-:Y:S01]  /*10c40*/  STL [R1+0xc04], R8 ;  /* 0x000c040801007387 */ /* 0x0087e20000100800 */
[----:B-1----:R-:W-:-:S03]  /*10c50*/  MOV R0, R9 ;  /* 0x0000000900007202 */ /* 0x002fc60000000f00 */
[----:B---3--:R-:W3:Y:S04]  /*10c60*/  LDL.LU.64 R8, [R1+0x350] ;  /* 0x0003500001087983 */ /* 0x008ee80000300a00 */
[----:B------:R1:W-:Y:S04]  /*10c70*/  STL [R1+0xc00], R0 ;  /* 0x000c000001007387 */ /* 0x0003e80000100800 */
[----:B-----5:R5:W-:Y:S01]  /*10c80*/  STL [R1+0xc0c], R10 ;  /* 0x000c0c0a01007387 */ /* 0x020be20000100800 */
[----:B-1----:R-:W-:-:S03]  /*10c90*/  IMAD.MOV.U32 R0, RZ, RZ, R11 ;  /* 0x000000ffff007224 */ /* 0x002fc600078e000b */
[----:B-----5:R-:W5:Y:S04]  /*10ca0*/  LDL.LU.64 R10, [R1+0x358] ;  /* 0x00035800010a7983 */ /* 0x020f680000300a00 */
[----:B------:R1:W-:Y:S04]  /*10cb0*/  STL [R1+0xc08], R0 ;  /* 0x000c080001007387 */ /* 0x0003e80000100800 */
[----:B------:R1:W-:Y:S02]  /*10cc0*/  STL [R1+0xc14], R4 ;  /* 0x000c140401007387 */ /* 0x0003e40000100800 */
[----:B-1----:R-:W-:-:S02]  /*10cd0*/  IMAD.MOV.U32 R0, RZ, RZ, R5 ;  /* 0x000000ffff007224 */ /* 0x002fc400078e0005 */
        /* <DEDUP_REMOVED lines=9> */
[----:B------:R1:W-:Y:S04]  /*10d70*/  STL [R1+0xc20], R0 ;  /* 0x000c200001007387 */ /* 0x0003e80000100800 */
[----:B------:R1:W-:Y:S02]  /*10d80*/  STL [R1+0xc2c], R18 ;  /* 0x000c2c1201007387 */ /* 0x0003e40000100800 */
[----:B-1----:R-:W-:-:S02]  /*10d90*/  IMAD.MOV.U32 R0, RZ, RZ, R19 ;  /* 0x000000ffff007224 */ /* 0x002fc400078e0013 */
[----:B------:R-:W5:Y:S04]  /*10da0*/  LDL.LU.64 R18, [R1+0x1c0] ;  /* 0x0001c00001127983 */ /* 0x000f680000300a00 */
[----:B------:R1:W-:Y:S04]  /*10db0*/  STL [R1+0xc28], R0 ;  /* 0x000c280001007387 */ /* 0x0003e80000100800 */
[----:B----4-:R4:W-:Y:S01]  /*10dc0*/  STL [R1+0xc34], R250 ;  /* 0x000c34fa01007387 */ /* 0x0109e20000100800 */
[----:B-1----:R-:W-:-:S03]  /*10dd0*/  MOV R0, R251 ;  /* 0x000000fb00007202 */ /* 0x002fc60000000f00 */
[----:B----4-:R-:W4:Y:S04]  /*10de0*/  LDL.LU.64 R250, [R1+0x1b8] ;  /* 0x0001b80001fa7983 */ /* 0x010f280000300a00 */
[----:B------:R1:W-:Y:S04]  /*10df0*/  STL [R1+0xc30], R0 ;  /* 0x000c300001007387 */ /* 0x0003e80000100800 */
[----:B------:R1:W-:Y:S02]  /*10e00*/  STL [R1+0xc3c], R22 ;  /* 0x000c3c1601007387 */ /* 0x0003e40000100800 */
[----:B-1----:R-:W-:-:S02]  /*10e10*/  IMAD.MOV.U32 R0, RZ, RZ, R23 ;  /* 0x000000ffff007224 */ /* 0x002fc400078e0017 */
[----:B------:R-:W4:Y:S04]  /*10e20*/  LDL.LU.64 R22, [R1+0x1b0] ;  /* 0x0001b00001167983 */ /* 0x000f280000300a00 */
[----:B------:R1:W-:Y:S04]  /*10e30*/  STL [R1+0xc38], R0 ;  /* 0x000c380001007387 */ /* 0x0003e80000100800 */
[----:B------:R1:W-:Y:S02]  /*10e40*/  STL [R1+0xc44], R12 ;  /* 0x000c440c01007387 */ /* 0x0003e40000100800 */
[----:B-1----:R-:W-:-:S02]  /*10e50*/  IMAD.MOV.U32 R0, RZ, RZ, R13 ;  /* 0x000000ffff007224 */ /* 0x002fc400078e000d */
[----:B------:R-:W4:Y:S04]  /*10e60*/  LDL.LU.64 R12, [R1+0x1a8] ;  /* 0x0001a800010c7983 */ /* 0x000f280000300a00 */
[----:B------:R1:W-:Y:S04]  /*10e70*/  STL [R1+0xc40], R0 ;  /* 0x000c400001007387 */ /* 0x0003e80000100800 */
[----:B------:R1:W-:Y:S02]  /*10e80*/  STL [R1+0xc4c], R14 ;  /* 0x000c4c0e01007387 */ /* 0x0003e40000100800 */
[----:B-1----:R-:W-:-:S02]  /*10e90*/  MOV R0, R15 ;  /* 0x0000000f00007202 */ /* 0x002fc40000000f00 */
[----:B------:R-:W4:Y:S04]  /*10ea0*/  LDL.LU.64 R14, [R1+0x1a0] ;  /* 0x0001a000010e7983 */ /* 0x000f280000300a00 */
[----:B------:R1:W-:Y:S04]  /*10eb0*/  STL [R1+0xc48], R0 ;  /* 0x000c480001007387 */ /* 0x0003e80000100800 */
[----:B--2---:R2:W-:Y:S01]  /*10ec0*/  STL [R1+0xc54], R16 ;  /* 0x000c541001007387 */ /* 0x0045e20000100800 */
[----:B-1----:R-:W-:-:S03]  /*10ed0*/  IMAD.MOV.U32 R0, RZ, RZ, R17 ;  /* 0x000000ffff007224 */ /* 0x002fc600078e0011 */
[----:B--2---:R-:W2:Y:S04]  /*10ee0*/  LDL.LU.64 R16, [R1+0x198] ;  /* 0x0001980001107983 */ /* 0x004ea80000300a00 */
[----:B------:R1:W-:Y:S04]  /*10ef0*/  STL [R1+0xc50], R0 ;  /* 0x000c500001007387 */ /* 0x0003e80000100800 */
[----:B---3--:R3:W-:Y:S01]  /*10f00*/  STL [R1+0xc5c], R8 ;  /* 0x000c5c0801007387 */ /* 0x0087e20000100800 */
[----:B-1----:R-:W-:-:S03]  /*10f10*/  IMAD.MOV.U32 R0, RZ, RZ, R9 ;  /* 0x000000ffff007224 */ /* 0x002fc600078e0009 */
[----:B---3--:R-:W3:Y:S04]  /*10f20*/  LDL.LU.64 R8, [R1+0x190] ;  /* 0x0001900001087983 */ /* 0x008ee80000300a00 */
[----:B------:R1:W-:Y:S04]  /*10f30*/  STL [R1+0xc58], R0 ;  /* 0x000c580001007387 */ /* 0x0003e80000100800 */
[----:B-----5:R5:W-:Y:S01]  /*10f40*/  STL [R1+0xc64], R10 ;  /* 0x000c640a01007387 */ /* 0x020be20000100800 */
[----:B-1----:R-:W-:-:S03]  /*10f50*/  MOV R0, R11 ;  /* 0x0000000b00007202 */ /* 0x002fc60000000f00 */
[----:B-----5:R-:W5:Y:S04]  /*10f60*/  LDL.LU.64 R10, [R1+0xd0] ;  /* 0x0000d000010a7983 */ /* 0x020f680000300a00 */
        /* <DEDUP_REMOVED lines=17> */
[----:B----4-:R4:W-:Y:S01]  /*11080*/  STL [R1+0xc8c], R250 ;  /* 0x000c8cfa01007387 */ /* 0x0109e20000100800 */
[----:B-1----:R-:W-:-:S03]  /*11090*/  IMAD.MOV.U32 R0, RZ, RZ, R251 ;  /* 0x000000ffff007224 */ /* 0x002fc600078e00fb */
[----:B----4-:R-:W4:Y:S04]  /*110a0*/  LDL.LU.64 R250, [R1+0xf8] ;  /* 0x0000f80001fa7983 */ /* 0x010f280000300a00 */
[----:B------:R1:W-:Y:S04]  /*110b0*/  STL [R1+0xc88], R0 ;  /* 0x000c880001007387 */ /* 0x0003e80000100800 */
[----:B------:R1:W-:Y:S02]  /*110c0*/  STL [R1+0xc94], R22 ;  /* 0x000c941601007387 */ /* 0x0003e40000100800 */
[----:B-1----:R-:W-:-:S02]  /*110d0*/  MOV R0, R23 ;  /* 0x0000001700007202 */ /* 0x002fc40000000f00 */
[----:B------:R-:W4:Y:S04]  /*110e0*/  LDL.LU.64 R22, [R1+0x100] ;  /* 0x0001000001167983 */ /* 0x000f280000300a00 */
        /* <DEDUP_REMOVED lines=9> */
[----:B--2---:R2:W-:Y:S01]  /*11180*/  STL [R1+0xcac], R16 ;  /* 0x000cac1001007387 */ /* 0x0045e20000100800 */
[----:B-1----:R-:W-:-:S03]  /*11190*/  MOV R0, R17 ;  /* 0x0000001100007202 */ /* 0x002fc60000000f00 */
[----:B--2---:R-:W2:Y:S04]  /*111a0*/  LDL.LU.64 R16, [R1+0xd08] ;  /* 0x000d080001107983 */ /* 0x004ea80000300a00 */
[----:B------:R1:W-:Y:S04]  /*111b0*/  STL [R1+0xca8], R0 ;  /* 0x000ca80001007387 */ /* 0x0003e80000100800 */
[----:B---3--:R3:W-:Y:S01]  /*111c0*/  STL [R1+0xcb4], R8 ;  /* 0x000cb40801007387 */ /* 0x0087e20000100800 */
[----:B-1----:R-:W-:-:S03]  /*111d0*/  IMAD.MOV.U32 R0, RZ, RZ, R9 ;  /* 0x000000ffff007224 */ /* 0x002fc600078e0009 */
[----:B---3--:R-:W3:Y:S04]  /*111e0*/  LDL.LU.64 R8, [R1+0xd10] ;  /* 0x000d100001087983 */ /* 0x008ee80000300a00 */
[----:B------:R1:W-:Y:S04]  /*111f0*/  STL [R1+0xcb0], R0 ;  /* 0x000cb00001007387 */ /* 0x0003e80000100800 */
[----:B-----5:R5:W-:Y:S01]  /*11200*/  STL [R1+0xcbc], R10 ;  /* 0x000cbc0a01007387 */ /* 0x020be20000100800 */
[----:B-1----:R-:W-:-:S03]  /*11210*/  IMAD.MOV.U32 R0, RZ, RZ, R11 ;  /* 0x000000ffff007224 */ /* 0x002fc600078e000b */
[----:B-----5:R-:W5:Y:S04]  /*11220*/  LDL.LU.64 R10, [R1+0xd18] ;  /* 0x000d1800010a7983 */ /* 0x020f680000300a00 */
        /* <DEDUP_REMOVED lines=17> */
[----:B----4-:R4:W-:Y:S01]  /*11340*/  STL [R1+0xce4], R250 ;  /* 0x000ce4fa01007387 */ /* 0x0109e20000100800 */
[----:B-1----:R-:W-:-:S03]  /*11350*/  IMAD.MOV.U32 R0, RZ, RZ, R251 ;  /* 0x000000ffff007224 */ /* 0x002fc600078e00fb */
[----:B----4-:R-:W4:Y:S04]  /*11360*/  LDL.LU.64 R250, [R1+0x418] ;  /* 0x0004180001fa7983 */ /* 0x010f280000300a00 */
        /* <DEDUP_REMOVED lines=425> */
[----:B------:R-:W-:Y:S04]  /*12e00*/  STL [R1+0x103c], R20 ;  /* 0x00103c1401007387 */ /* 0x000fe80000100800 */
[----:B------:R-:W5:Y:S01]  /*12e10*/  LDL.LU.64 R26, [R1+0x1098] ;  /* 0x00109800011a7983 */ /* 0x000f620000300a00 */
[----:B-1----:R-:W-:-:S05]  /*12e20*/  MOV R0, R21 ;  /* 0x0000001500007202 */ /* 0x002fca0000000f00 */
[----:B------:R1:W-:Y:S04]  /*12e30*/  STL [R1+0x1038], R0 ;  /* 0x0010380001007387 */ /* 0x0003e80000100800 */
[----:B------:R1:W-:Y:S02]  /*12e40*/  STL [R1+0x1044], R6 ;  /* 0x0010440601007387 */ /* 0x0003e40000100800 */
[----:B-1----:R-:W-:Y:S02]  /*12e50*/  IMAD.MOV.U32 R0, RZ, RZ, R7 ;  /* 0x000000ffff007224 */ /* 0x002fe400078e0007 */
[----:B------:R-:W5:Y:S04]  /*12e60*/  LDL.LU.64 R20, [R1+0x10a0] ;  /* 0x0010a00001147983 */ /* 0x000f680000300a00 */
[----:B------:R1:W-:Y:S04]  /*12e70*/  STL [R1+0x1040], R0 ;  /* 0x0010400001007387 */ /* 0x0003e80000100800 */
[----:B------:R4:W-:Y:S04]  /*12e80*/  STL [R1+0x104c], R18 ;  /* 0x00104c1201007387 */ /* 0x0009e80000100800 */
[----:B------:R-:W5:Y:S01]  /*12e90*/  LDL.LU.64 R6, [R1+0x10a8] ;  /* 0x0010a80001067983 */ /* 0x000f620000300a00 */
[----:B-1----:R-:W-:-:S03]  /*12ea0*/  IMAD.MOV.U32 R0, RZ, RZ, R19 ;  /* 0x000000ffff007224 */ /* 0x002fc600078e0013 */
[----:B----4-:R-:W-:Y:S04]  /*12eb0*/  STL [R1+0x1054], R250 ;  /* 0x001054fa01007387 */ /* 0x010fe80000100800 */
[----:B------:R1:W-:Y:S04]  /*12ec0*/  STL [R1+0x1048], R0 ;  /* 0x0010480001007387 */ /* 0x0003e80000100800 */
[----:B------:R-:W4:Y:S01]  /*12ed0*/  LDL.LU.64 R18, [R1+0x10b0] ;  /* 0x0010b00001127983 */ /* 0x000f220000300a00 */
[----:B-1----:R-:W-:-:S03]  /*12ee0*/  MOV R0, R251 ;  /* 0x000000fb00007202 */ /* 0x002fc60000000f00 */
[----:B------:R-:W-:Y:S04]  /*12ef0*/  STL [R1+0x105c], R22 ;  /* 0x00105c1601007387 */ /* 0x000fe80000100800 */
[----:B------:R1:W-:Y:S04]  /*12f00*/  STL [R1+0x1050], R0 ;  /* 0x0010500001007387 */ /* 0x0003e80000100800 */
[----:B------:R-:W4:Y:S01]  /*12f10*/  LDL.LU.64 R250, [R1+0x10b8] ;  /* 0x0010b80001fa7983 */ /* 0x000f220000300a00 */
[----:B-1----:R-:W-:-:S03]  /*12f20*/  IMAD.MOV.U32 R0, RZ, RZ, R23 ;  /* 0x000000ffff007224 */ /* 0x002fc600078e0017 */
[----:B------:R-:W-:Y:S04]  /*12f30*/  STL [R1+0x1064], R12 ;  /* 0x0010640c01007387 */ /* 0x000fe80000100800 */
[----:B------:R1:W-:Y:S04]  /*12f40*/  STL [R1+0x1058], R0 ;  /* 0x0010580001007387 */ /* 0x0003e80000100800 */
[----:B------:R-:W4:Y:S01]  /*12f50*/  LDL.LU.64 R22, [R1+0x10c0] ;  /* 0x0010c00001167983 */ /* 0x000f220000300a00 */
[----:B-1----:R-:W-:-:S03]  /*12f60*/  IMAD.MOV.U32 R0, RZ, RZ, R13 ;  /* 0x000000ffff007224 */ /* 0x002fc600078e000d */
[----:B------:R-:W-:Y:S04]  /*12f70*/  STL [R1+0x106c], R14 ;  /* 0x00106c0e01007387 */ /* 0x000fe80000100800 */
[----:B------:R1:W-:Y:S04]  /*12f80*/  STL [R1+0x1060], R0 ;  /* 0x0010600001007387 */ /* 0x0003e80000100800 */
[----:B------:R-:W4:Y:S01]  /*12f90*/  LDL.LU.64 R12, [R1+0x10c8] ;  /* 0x0010c800010c7983 */ /* 0x000f220000300a00 */
[----:B-1----:R-:W-:-:S03]  /*12fa0*/  MOV R0, R15 ;  /* 0x0000000f00007202 */ /* 0x002fc60000000f00 */
[----:B--2---:R-:W-:Y:S04]  /*12fb0*/  STL [R1+0x1074], R16 ;  /* 0x0010741001007387 */ /* 0x004fe80000100800 */
[----:B------:R1:W-:Y:S04]  /*12fc0*/  STL [R1+0x1068], R0 ;  /* 0x0010680001007387 */ /* 0x0003e80000100800 */
[----:B------:R-:W2:Y:S01]  /*12fd0*/  LDL.LU.64 R14, [R1+0x10d0] ;  /* 0x0010d000010e7983 */ /* 0x000ea20000300a00 */
[----:B-1----:R-:W-:-:S03]  /*12fe0*/  IMAD.MOV.U32 R0, RZ, RZ, R17 ;  /* 0x000000ffff007224 */ /* 0x002fc600078e0011 */
[----:B---3--:R-:W-:Y:S04]  /*12ff0*/  STL [R1+0x107c], R8 ;  /* 0x00107c0801007387 */ /* 0x008fe80000100800 */
[----:B------:R1:W-:Y:S04]  /*13000*/  STL [R1+0x1070], R0 ;  /* 0x0010700001007387 */ /* 0x0003e80000100800 */
[----:B------:R-:W3:Y:S01]  /*13010*/  LDL.LU.64 R16, [R1+0x10d8] ;  /* 0x0010d80001107983 */ /* 0x000ee20000300a00 */
[----:B-1----:R-:W-:-:S03]  /*13020*/  IMAD.MOV.U32 R0, RZ, RZ, R9 ;  /* 0x000000ffff007224 */ /* 0x002fc600078e0009 */
[----:B-----5:R-:W-:Y:S04]  /*13030*/  STL [R1+0x1084], R10 ;  /* 0x0010840a01007387 */ /* 0x020fe80000100800 */
[----:B------:R1:W-:Y:S04]  /*13040*/  STL [R1+0x1078], R0 ;  /* 0x0010780001007387 */ /* 0x0003e80000100800 */
[----:B------:R-:W5:Y:S01]  /*13050*/  LDL.LU.64 R8, [R1+0x10e0] ;  /* 0x0010e00001087983 */ /* 0x000f620000300a00 */
[----:B-1----:R-:W-:-:S03]  /*13060*/  MOV R0, R11 ;  /* 0x0000000b00007202 */ /* 0x002fc60000000f00 */
[----:B------:R-:W-:Y:S04]  /*13070*/  STL [R1+0x108c], R4 ;  /* 0x00108c0401007387 */ /* 0x000fe80000100800 */
[----:B------:R1:W-:Y:S04]  /*13080*/  STL [R1+0x1080], R0 ;  /* 0x0010800001007387 */ /* 0x0003e80000100800 */
[----:B------:R-:W5:Y:S01]  /*13090*/  LDL.LU.64 R10, [R1+0x10e8] ;  /* 0x0010e800010a7983 */ /* 0x000f620000300a00 */
[----:B-1----:R-:W-:-:S03]  /*130a0*/  IMAD.MOV.U32 R0, RZ, RZ, R5 ;  /* 0x000000ffff007224 */ /* 0x002fc600078e0005 */
[----:B------:R-:W-:Y:S04]  /*130b0*/  STL [R1+0x1094], R26 ;  /* 0x0010941a01007387 */ /* 0x000fe80000100800 */
[----:B------:R1:W-:Y:S04]  /*130c0*/  STL [R1+0x1088], R0 ;  /* 0x0010880001007387 */ /* 0x0003e80000100800 */
[----:B------:R-:W5:Y:S01]  /*130d0*/  LDL.LU.64 R4, [R1+0x10f0] ;  /* 0x0010f00001047983 */ /* 0x000f620000300a00 */
[----:B-1----:R-:W-:-:S03]  /*130e0*/  IMAD.MOV.U32 R0, RZ, RZ, R27 ;  /* 0x000000ffff007224 */ /* 0x002fc600078e001b */
[----:B------:R-:W-:Y:S04]  /*130f0*/  STL [R1+0x109c], R20 ;  /* 0x00109c1401007387 */ /* 0x000fe80000100800 */
[----:B------:R1:W-:Y:S02]  /*13100*/  STL [R1+0x1090], R0 ;  /* 0x0010900001007387 */ /* 0x0003e40000100800 */
[----:B-1----:R-:W-:Y:S02]  /*13110*/  MOV R0, R21 ;  /* 0x0000001500007202 */ /* 0x002fe40000000f00 */
[----:B------:R-:W-:Y:S04]  /*13120*/  STL [R1+0x10a4], R6 ;  /* 0x0010a40601007387 */ /* 0x000fe80000100800 */
        /* <DEDUP_REMOVED lines=12> */
[----:B------:R-:W-:Y:S04]  /*131f0*/  STL [R1+0x10bc], R22 ;  /* 0x0010bc1601007387 */ /* 0x000fe80000100800 */
[----:B------:R-:W4:Y:S01]  /*13200*/  LDL.LU.64 R20, [R1+0x1118] ;  /* 0x0011180001147983 */ /* 0x000f220000300a00 */
[----:B-1----:R-:W-:-:S05]  /*13210*/  IMAD.MOV.U32 R0, RZ, RZ, R23 ;  /* 0x000000ffff007224 */ /* 0x002fca00078e0017 */
[----:B------:R1:W-:Y:S04]  /*13220*/  STL [R1+0x10b8], R0 ;  /* 0x0010b80001007387 */ /* 0x0003e80000100800 */
[----:B------:R1:W-:Y:S02]  /*13230*/  STL [R1+0x10c4], R12 ;  /* 0x0010c40c01007387 */ /* 0x0003e40000100800 */
[----:B-1----:R-:W-:Y:S02]  /*13240*/  IMAD.MOV.U32 R0, RZ, RZ, R13 ;  /* 0x000000ffff007224 */ /* 0x002fe400078e000d */
[----:B------:R-:W4:Y:S04]  /*13250*/  LDL.LU.64 R12, [R1+0x1120] ;  /* 0x00112000010c7983 */ /* 0x000f280000300a00 */
[----:B------:R1:W-:Y:S04]  /*13260*/  STL [R1+0x10c0], R0 ;  /* 0x0010c00001007387 */ /* 0x0003e80000100800 */
[----:B--2---:R2:W-:Y:S01]  /*13270*/  STL [R1+0x10cc], R14 ;  /* 0x0010cc0e01007387 */ /* 0x0045e20000100800 */
[----:B-1----:R-:W-:-:S03]  /*13280*/  MOV R0, R15 ;  /* 0x0000000f00007202 */ /* 0x002fc60000000f00 */
[----:B--2---:R-:W2:Y:S04]  /*13290*/  LDL.LU.64 R14, [R1+0x1128] ;  /* 0x00112800010e7983 */ /* 0x004ea80000300a00 */
[----:B------:R1:W-:Y:S04]  /*132a0*/  STL [R1+0x10c8], R0 ;  /* 0x0010c80001007387 */ /* 0x0003e80000100800 */
[----:B---3--:R-:W-:Y:S04]  /*132b0*/  STL [R1+0x10d4], R16 ;  /* 0x0010d41001007387 */ /* 0x008fe80000100800 */
[----:B------:R-:W3:Y:S01]  /*132c0*/  LDL.LU.64 R22, [R1+0x1130] ;  /* 0x0011300001167983 */ /* 0x000ee20000300a00 */
[----:B-1----:R-:W-:-:S05]  /*132d0*/  IMAD.MOV.U32 R0, RZ, RZ, R17 ;  /* 0x000000ffff007224 */ /* 0x002fca00078e0011 */
[----:B------:R1:W-:Y:S04]  /*132e0*/  STL [R1+0x10d0], R0 ;  /* 0x0010d00001007387 */ /* 0x0003e80000100800 */
[----:B-----5:R-:W-:Y:S04]  /*132f0*/  STL [R1+0x10dc], R8 ;  /* 0x0010dc0801007387 */ /* 0x020fe80000100800 */
[----:B------:R-:W5:Y:S01]  /*13300*/  LDL.LU.64 R26, [R1+0x1138] ;  /* 0x00113800011a7983 */ /* 0x000f620000300a00 */
[----:B-1----:R-:W-:-:S05]  /*13310*/  IMAD.MOV.U32 R0, RZ, RZ, R9 ;  /* 0x000000ffff007224 */ /* 0x002fca00078e0009 */
[----:B------:R1:W-:Y:S04]  /*13320*/  STL [R1+0x10d8], R0 ;  /* 0x0010d80001007387 */ /* 0x0003e80000100800 */
[----:B------:R-:W-:Y:S01]  /*13330*/  STL [R1+0x10e4], R10 ;  /* 0x0010e40a01007387 */ /* 0x000fe20000100800 */
[----:B-1----:R-:W-:-:S03]  /*13340*/  MOV R0, R11 ;  /* 0x0000000b00007202 */ /* 0x002fc60000000f00 */
[----:B------:R-:W5:Y:S04]  /*13350*/  LDL.LU.64 R8, [R1+0x1140] ;  /* 0x0011400001087983 */ /* 0x000f680000300a00 */
[----:B------:R1:W-:Y:S04]  /*13360*/  STL [R1+0x10e0], R0 ;  /* 0x0010e00001007387 */ /* 0x0003e80000100800 */
[----:B------:R1:W-:Y:S02]  /*13370*/  STL [R1+0x10ec], R4 ;  /* 0x0010ec0401007387 */ /* 0x0003e40000100800 */
[----:B-1----:R-:W-:-:S02]  /*13380*/  IMAD.MOV.U32 R0, RZ, RZ, R5 ;  /* 0x000000ffff007224 */ /* 0x002fc400078e0005 */
[----:B------:R-:W5:Y:S04]  /*13390*/  LDL.LU.64 R10, [R1+0x1148] ;  /* 0x00114800010a7983 */ /* 0x000f680000300a00 */
[----:B------:R1:W-:Y:S04]  /*133a0*/  STL [R1+0x10e8], R0 ;  /* 0x0010e80001007387 */ /* 0x0003e80000100800 */
[----:B------:R-:W-:Y:S04]  /*133b0*/  STL [R1+0x10f4], R244 ;  /* 0x0010f4f401007387 */ /* 0x000fe80000100800 */
[----:B------:R-:W-:Y:S04]  /*133c0*/  STL [R1+0x10f0], R245 ;  /* 0x0010f0f501007387 */ /* 0x000fe80000100800 */
[----:B------:R-:W5:Y:S04]  /*133d0*/  LDL.LU.64 R4, [R1+0x1150] ;  /* 0x0011500001047983 */ /* 0x000f680000300a00 */
[----:B------:R4:W-:Y:S01]  /*133e0*/  STL [R1+0x10fc], R6 ;  /* 0x0010fc0601007387 */ /* 0x0009e20000100800 */
[----:B-1----:R-:W-:-:S03]  /*133f0*/  IMAD.MOV.U32 R0, RZ, RZ, R7 ;  /* 0x000000ffff007224 */ /* 0x002fc600078e0007 */
[----:B----4-:R-:W4:Y:S04]  /*13400*/  LDL.LU.64 R6, [R1+0x1158] ;  /* 0x0011580001067983 */ /* 0x010f280000300a00 */
[----:B------:R1:W-:Y:S04]  /*13410*/  STL [R1+0x10f8], R0 ;  /* 0x0010f80001007387 */ /* 0x0003e80000100800 */
[----:B------:R-:W-:Y:S04]  /*13420*/  STL [R1+0x1104], R18 ;  /* 0x0011041201007387 */ /* 0x000fe80000100800 */
[----:B------:R-:W4:Y:S01]  /*13430*/  LDL.LU.64 R16, [R1+0x1160] ;  /* 0x0011600001107983 */ /* 0x000f220000300a00 */
[----:B-1----:R-:W-:-:S05]  /*13440*/  MOV R0, R19 ;  /* 0x0000001300007202 */ /* 0x002fca0000000f00 */
[----:B------:R1:W-:Y:S02]  /*13450*/  STL [R1+0x1100], R0 ;  /* 0x0011000001007387 */ /* 0x0003e40000100800 */
[----:B-1----:R-:W-:Y:S02]  /*13460*/  IMAD.MOV.U32 R0, RZ, RZ, R251 ;  /* 0x000000ffff007224 */ /* 0x002fe400078e00fb */
[----:B------:R1:W-:Y:S04]  /*13470*/  STL [R1+0x110c], R250 ;  /* 0x00110cfa01007387 */ /* 0x0003e80000100800 */
[----:B-1----:R-:W4:Y:S04]  /*13480*/  LDL.LU.64 R250, [R1+0x1168] ;  /* 0x0011680001fa7983 */ /* 0x002f280000300a00 */
[----:B------:R1:W-:Y:S04]  /*13490*/  STL [R1+0x1108], R0 ;  /* 0x0011080001007387 */ /* 0x0003e80000100800 */
        /* <DEDUP_REMOVED lines=20> */
[----:B------:R1:W-:Y:S02]  /*135e0*/  STL [R1+0x1130], R0 ;  /* 0x0011300001007387 */ /* 0x0003e40000100800 */
[----:B-1----:R-:W-:Y:S02]  /*135f0*/  IMAD.MOV.U32 R0, RZ, RZ, R9 ;  /* 0x000000ffff007224 */ /* 0x002fe400078e0009 */
        /* <DEDUP_REMOVED lines=28> */
[----:B--2---:R-:W-:Y:S04]  /*137c0*/  STL [R1+0x117c], R12 ;  /* 0x00117c0c01007387 */ /* 0x004fe80000100800 */
[----:B------:R1:W-:Y:S04]  /*137d0*/  STL [R1+0x1170], R0 ;  /* 0x0011700001007387 */ /* 0x0003e80000100800 */
[----:B------:R-:W2:Y:S01]  /*137e0*/  LDL.LU.64 R24, [R1+0x11d0] ;  /* 0x0011d00001187983 */ /* 0x000ea20000300a00 */
[----:B-1----:R-:W-:-:S03]  /*137f0*/  MOV R0, R13 ;  /* 0x0000000d00007202 */ /* 0x002fc60000000f00 */
[----:B---3--:R-:W-:Y:S04]  /*13800*/  STL [R1+0x1184], R14 ;  /* 0x0011840e01007387 */ /* 0x008fe80000100800 */
[----:B------:R1:W-:Y:S04]  /*13810*/  STL [R1+0x1178], R0 ;  /* 0x0011780001007387 */ /* 0x0003e80000100800 */
[----:B------:R-:W3:Y:S01]  /*13820*/  LDL.LU.64 R12, [R1+0x11d8] ;  /* 0x0011d800010c7983 */ /* 0x000ee20000300a00 */
[----:B-1----:R-:W-:-:S03]  /*13830*/  IMAD.MOV.U32 R0, RZ, RZ, R15 ;  /* 0x000000ffff007224 */ /* 0x002fc600078e000f */
[----:B-----5:R-:W-:Y:S04]  /*13840*/  STL [R1+0x118c], R22 ;  /* 0x00118c1601007387 */ /* 0x020fe80000100800 */
[----:B------:R1:W-:Y:S04]  /*13850*/  STL [R1+0x1180], R0 ;  /* 0x0011800001007387 */ /* 0x0003e80000100800 */
[----:B------:R-:W5:Y:S04]  /*13860*/  LDL.LU.64 R14, [R1+0x11e0] ;  /* 0x0011e000010e7983 */ /* 0x000f680000300a00 */
[----:B------:R-:W5:Y:S01]  /*13870*/  LDL.LU.64 R26, [R1+0x11e8] ;  /* 0x0011e800011a7983 */ /* 0x000f620000300a00 */
[----:B-1----:R-:W-:-:S05]  /*13880*/  IMAD.MOV.U32 R0, RZ, RZ, R23 ;  /* 0x000000ffff007224 */ /* 0x002fca00078e0017 */
[----:B------:R1:W-:Y:S04]  /*13890*/  STL [R1+0x1188], R0 ;  /* 0x0011880001007387 */ /* 0x0003e80000100800 */
[----:B------:R1:W-:Y:S02]  /*138a0*/  STL [R1+0x1194], R8 ;  /* 0x0011940801007387 */ /* 0x0003e40000100800 */
[----:B-1----:R-:W-:Y:S02]  /*138b0*/  MOV R0, R9 ;  /* 0x0000000900007202 */ /* 0x002fe40000000f00 */
[----:B------:R-:W5:Y:S04]  /*138c0*/  LDL.LU.64 R8, [R1+0x11f0] ;  /* 0x0011f00001087983 */ /* 0x000f680000300a00 */
[----:B------:R1:W-:Y:S04]  /*138d0*/  STL [R1+0x1190], R0 ;  /* 0x0011900001007387 */ /* 0x0003e80000100800 */
[----:B------:R1:W-:Y:S02]  /*138e0*/  STL [R1+0x119c], R10 ;  /* 0x00119c0a01007387 */ /* 0x0003e40000100800 */
[----:B-1----:R-:W-:-:S02]  /*138f0*/  IMAD.MOV.U32 R0, RZ, RZ, R11 ;  /* 0x000000ffff007224 */ /* 0x002fc400078e000b */
        /* <DEDUP_REMOVED lines=11> */
[----:B------:R-:W4:Y:S04]  /*139b0*/  LDL.LU.64 R6, [R1+0x1210] ;  /* 0x0012100001067983 */ /* 0x000f280000300a00 */
[----:B------:R-:W4:Y:S01]  /*139c0*/  LDL.LU.64 R22, [R1+0x1218] ;  /* 0x0012180001167983 */ /* 0x000f220000300a00 */
[----:B-1----:R-:W-:-:S05]  /*139d0*/  IMAD.MOV.U32 R0, RZ, RZ, R17 ;  /* 0x000000ffff007224 */ /* 0x002fca00078e0011 */
[----:B------:R1:W-:Y:S04]  /*139e0*/  STL [R1+0x11b0], R0 ;  /* 0x0011b00001007387 */ /* 0x0003e80000100800 */
[----:B------:R1:W-:Y:S02]  /*139f0*/  STL [R1+0x11bc], R250 ;  /* 0x0011bcfa01007387 */ /* 0x0003e40000100800 */
[----:B-1----:R-:W-:Y:S02]  /*13a00*/  IMAD.MOV.U32 R0, RZ, RZ, R251 ;  /* 0x000000ffff007224 */ /* 0x002fe400078e00fb */
[----:B------:R-:W4:Y:S04]  /*13a10*/  LDL.LU.64 R250, [R1+0x1220] ;  /* 0x0012200001fa7983 */ /* 0x000f280000300a00 */
[----:B------:R1:W-:Y:S04]  /*13a20*/  STL [R1+0x11b8], R0 ;  /* 0x0011b80001007387 */ /* 0x0003e80000100800 */
[----:B------:R2:W-:Y:S01]  /*13a30*/  STL [R1+0x11c4], R18 ;  /* 0x0011c41201007387 */ /* 0x0005e20000100800 */
[----:B-1----:R-:W-:-:S03]  /*13a40*/  MOV R0, R19 ;  /* 0x0000001300007202 */ /* 0x002fc60000000f00 */
[----:B------:R-:W4:Y:S04]  /*13a50*/  LDL.LU.64 R16, [R1+0x1228] ;  /* 0x0012280001107983 */ /* 0x000f280000300a00 */
[----:B------:R1:W-:Y:S04]  /*13a60*/  STL [R1+0x11c0], R0 ;  /* 0x0011c00001007387 */ /* 0x0003e80000100800 */
[----:B--2---:R-:W-:Y:S04]  /*13a70*/  STL [R1+0x11cc], R24 ;  /* 0x0011cc1801007387 */ /* 0x004fe80000100800 */
[----:B------:R-:W2:Y:S01]  /*13a80*/  LDL.LU.64 R18, [R1+0x1230] ;  /* 0x0012300001127983 */ /* 0x000ea20000300a00 */
[----:B-1----:R-:W-:-:S03]  /*13a90*/  IMAD.MOV.U32 R0, RZ, RZ, R25 ;  /* 0x000000ffff007224 */ /* 0x002fc600078e0019 */
[----:B---3--:R-:W-:Y:S04]  /*13aa0*/  STL [R1+0x11d4], R12 ;  /* 0x0011d40c01007387 */ /* 0x008fe80000100800 */
[----:B------:R1:W-:Y:S02]  /*13ab0*/  STL [R1+0x11c8], R0 ;  /* 0x0011c80001007387 */ /* 0x0003e40000100800 */
[----:B-1----:R-:W-:Y:S02]  /*13ac0*/  IMAD.MOV.U32 R0, RZ, RZ, R13 ;  /* 0x000000ffff007224 */ /* 0x002fe400078e000d */
[----:B------:R-:W3:Y:S04]  /*13ad0*/  LDL.LU.64 R12, [R1+0x1238] ;  /* 0x00123800010c7983 */ /* 0x000ee80000300a00 */
[----:B------:R1:W-:Y:S04]  /*13ae0*/  STL [R1+0x11d0], R0 ;  /* 0x0011d00001007387 */ /* 0x0003e80000100800 */
[----:B-----5:R5:W-:Y:S01]  /*13af0*/  STL [R1+0x11dc], R14 ;  /* 0x0011dc0e01007387 */ /* 0x020be20000100800 */
[----:B-1----:R-:W-:-:S03]  /*13b00*/  MOV R0, R15 ;  /* 0x0000000f00007202 */ /* 0x002fc60000000f00 */
[----:B------:R-:W-:Y:S04]  /*13b10*/  STL [R1+0x11e4], R26 ;  /* 0x0011e41a01007387 */ /* 0x000fe80000100800 */
[----:B------:R1:W-:Y:S04]  /*13b20*/  STL [R1+0x11d8], R0 ;  /* 0x0011d80001007387 */ /* 0x0003e80000100800 */
[----:B-----5:R-:W5:Y:S01]  /*13b30*/  LDL.LU.64 R14, [R1+0x1240] ;  /* 0x00124000010e7983 */ /* 0x020f620000300a00 */
[----:B-1----:R-:W-:-:S03]  /*13b40*/  IMAD.MOV.U32 R0, RZ, RZ, R27 ;  /* 0x000000ffff007224 */ /* 0x002fc600078e001b */
[----:B------:R-:W-:Y:S04]  /*13b50*/  STL [R1+0x11ec], R8 ;  /* 0x0011ec0801007387 */ /* 0x000fe80000100800 */
[----:B------:R1:W-:Y:S02]  /*13b60*/  STL [R1+0x11e0], R0 ;  /* 0x0011e00001007387 */ /* 0x0003e40000100800 */
[----:B-1----:R-:W-:Y:S02]  /*13b70*/  IMAD.MOV.U32 R0, RZ, RZ, R9 ;  /* 0x000000ffff007224 */ /* 0x002fe400078e0009 */
[----:B------:R-:W5:Y:S04]  /*13b80*/  LDL.LU.64 R8, [R1+0x1248] ;  /* 0x0012480001087983 */ /* 0x000f680000300a00 */
[----:B------:R1:W-:Y:S04]  /*13b90*/  STL [R1+0x11e8], R0 ;  /* 0x0011e80001007387 */ /* 0x0003e80000100800 */
[----:B------:R1:W-:Y:S02]  /*13ba0*/  STL [R1+0x11f4], R10 ;  /* 0x0011f40a01007387 */ /* 0x0003e40000100800 */
[----:B-1----:R-:W-:-:S02]  /*13bb0*/  MOV R0, R11 ;  /* 0x0000000b00007202 */ /* 0x002fc40000000f00 */
[----:B------:R-:W-:Y:S04]  /*13bc0*/  STL [R1+0x11fc], R20 ;  /* 0x0011fc1401007387 */ /* 0x000fe80000100800 */
[----:B------:R1:W-:Y:S04]  /*13bd0*/  STL [R1+0x11f0], R0 ;  /* 0x0011f00001007387 */ /* 0x0003e80000100800 */
[----:B------:R-:W5:Y:S01]  /*13be0*/  LDL.LU.64 R10, [R1+0x1250] ;  /* 0x00125000010a7983 */ /* 0x000f620000300a00 */
[----:B-1----:R-:W-:-:S03]  /*13bf0*/  IMAD.MOV.U32 R0, RZ, RZ, R21 ;  /* 0x000000ffff007224 */ /* 0x002fc600078e0015 */
[----:B----4-:R-:W-:Y:S04]  /*13c00*/  STL [R1+0x1204], R4 ;  /* 0x0012040401007387 */ /* 0x010fe80000100800 */
[----:B------:R1:W-:Y:S02]  /*13c10*/  STL [R1+0x11f8], R0 ;  /* 0x0011f80001007387 */ /* 0x0003e40000100800 */
[----:B-1----:R-:W-:Y:S02]  /*13c20*/  IMAD.MOV.U32 R0, RZ, RZ, R5 ;  /* 0x000000ffff007224 */ /* 0x002fe400078e0005 */
        /* <DEDUP_REMOVED lines=9> */
[----:B------:R1:W-:Y:S02]  /*13cc0*/  STL [R1+0x1210], R0 ;  /* 0x0012100001007387 */ /* 0x0003e40000100800 */
[----:B-1----:R-:W-:Y:S02]  /*13cd0*/  IMAD.MOV.U32 R0, RZ, RZ, R251 ;  /* 0x000000ffff007224 */ /* 0x002fe400078e00fb */
[----:B------:R-:W4:Y:S04]  /*13ce0*/  LDL.LU.64 R250, [R1+0x1268] ;  /* 0x0012680001fa7983 */ /* 0x000f280000300a00 */
[----:B------:R1:W-:Y:S04]  /*13cf0*/  STL [R1+0x1218], R0 ;  /* 0x0012180001007387 */ /* 0x0003e80000100800 */
[----:B------:R-:W-:Y:S01]  /*13d00*/  STL [R1+0x1224], R16 ;  /* 0x0012241001007387 */ /* 0x000fe20000100800 */
[----:B-1----:R-:W-:-:S03]  /*13d10*/  MOV R0, R17 ;  /* 0x0000001100007202 */ /* 0x002fc60000000f00 */
[----:B--2---:R-:W-:Y:S04]  /*13d20*/  STL [R1+0x122c], R18 ;  /* 0x00122c1201007387 */ /* 0x004fe80000100800 */
[----:B------:R1:W-:Y:S04]  /*13d30*/  STL [R1+0x1220], R0 ;  /* 0x0012200001007387 */ /* 0x0003e80000100800 */
[----:B------:R-:W2:Y:S04]  /*13d40*/  LDL.LU.64 R34, [R1+0x1270] ;  /* 0x0012700001227983 */ /* 0x000ea80000300a00 */
[----:B------:R-:W2:Y:S01]  /*13d50*/  LDL.LU.64 R28, [R1+0x1278] ;  /* 0x00127800011c7983 */ /* 0x000ea20000300a00 */
[----:B-1----:R-:W-:-:S05]  /*13d60*/  IMAD.MOV.U32 R0, RZ, RZ, R19 ;  /* 0x000000ffff007224 */ /* 0x002fca00078e0013 */
[----:B------:R1:W-:Y:S04]  /*13d70*/  STL [R1+0x1228], R0 ;  /* 0x0012280001007387 */ /* 0x0003e80000100800 */
[----:B---3--:R-:W-:Y:S04]  /*13d80*/  STL [R1+0x1234], R12 ;  /* 0x0012340c01007387 */ /* 0x008fe80000100800 */
[----:B------:R-:W3:Y:S01]  /*13d90*/  LDL.LU.64 R30, [R1+0x1280] ;  /* 0x00128000011e7983 */ /* 0x000ee20000300a00 */
[----:B-1----:R-:W-:-:S03]  /*13da0*/  IMAD.MOV.U32 R0, RZ, RZ, R13 ;  /* 0x000000ffff007224 */ /* 0x002fc600078e000d */
[----:B------:R-:W3:Y:S04]  /*13db0*/  LDL.LU.64 R24, [R1+0x1288] ;  /* 0x0012880001187983 */ /* 0x000ee80000300a00 */
        /* <DEDUP_REMOVED lines=11> */
[----:B------:R-:W-:Y:S04]  /*13e70*/  STL [R1+0x124c], R10 ;  /* 0x00124c0a01007387 */ /* 0x000fe80000100800 */
[----:B------:R-:W5:Y:S01]  /*13e80*/  LDL.LU.64 R18, [R1+0x12b0] ;  /* 0x0012b00001127983 */ /* 0x000f620000300a00 */
[----:B-1----:R-:W-:-:S03]  /*13e90*/  IMAD.MOV.U32 R0, RZ, RZ, R11 ;  /* 0x000000ffff007224 */ /* 0x002fc600078e000b */
[----:B------:R-:W5:Y:S04]  /*13ea0*/  LDL.LU.64 R12, [R1+0x12b8] ;  /* 0x0012b800010c7983 */ /* 0x000f680000300a00 */
[----:B------:R1:W-:Y:S04]  /*13eb0*/  STL [R1+0x1248], R0 ;  /* 0x0012480001007387 */ /* 0x0003e80000100800 */
[----:B----4-:R-:W-:Y:S04]  /*13ec0*/  STL [R1+0x1254], R4 ;  /* 0x0012540401007387 */ /* 0x010fe80000100800 */
[----:B------:R-:W4:Y:S01]  /*13ed0*/  LDL.LU.64 R14, [R1+0x12c0] ;  /* 0x0012c000010e7983 */ /* 0x000f220000300a00 */
[----:B-1----:R-:W-:-:S03]  /*13ee0*/  MOV R0, R5 ;  /* 0x0000000500007202 */ /* 0x002fc60000000f00 */
[----:B------:R-:W4:Y:S04]  /*13ef0*/  LDL.LU.64 R8, [R1+0x12c8] ;  /* 0x0012c80001087983 */ /* 0x000f280000300a00 */
[----:B------:R1:W-:Y:S04]  /*13f00*/  STL [R1+0x1250], R0 ;  /* 0x0012500001007387 */ /* 0x0003e80000100800 */
[----:B------:R1:W-:Y:S04]  /*13f10*/  STL [R1+0x125c], R6 ;  /* 0x00125c0601007387 */ /* 0x0003e80000100800 */
[----:B------:R-:W4:Y:S01]  /*13f20*/  LDL.LU.64 R10, [R1+0x12d0] ;  /* 0x0012d000010a7983 */ /* 0x000f220000300a00 */
[----:B-1----:R-:W-:-:S03]  /*13f30*/  IMAD.MOV.U32 R0, RZ, RZ, R7 ;  /* 0x000000ffff007224 */ /* 0x002fc600078e0007 */
[----:B------:R-:W4:Y:S04]  /*13f40*/  LDL.LU.64 R4, [R1+0x12d8] ;  /* 0x0012d80001047983 */ /* 0x000f280000300a00 */
[----:B------:R1:W-:Y:S04]  /*13f50*/  STL [R1+0x1258], R0 ;  /* 0x0012580001007387 */ /* 0x0003e80000100800 */
[----:B------:R1:W-:Y:S04]  /*13f60*/  STL [R1+0x1264], R250 ;  /* 0x001264fa01007387 */ /* 0x0003e80000100800 */
[----:B------:R-:W4:Y:S01]  /*13f70*/  LDL.LU.64 R6, [R1+0x12e0] ;  /* 0x0012e00001067983 */ /* 0x000f220000300a00 */
[----:B-1----:R-:W-:-:S03]  /*13f80*/  IMAD.MOV.U32 R0, RZ, RZ, R251 ;  /* 0x000000ffff007224 */ /* 0x002fc600078e00fb */
[----:B------:R-:W4:Y:S04]  /*13f90*/  LDL.LU.64 R250, [R1+0x12e8] ;  /* 0x0012e80001fa7983 */ /* 0x000f280000300a00 */
[----:B------:R2:W-:Y:S02]  /*13fa0*/  STL [R1+0x1260], R0 ;  /* 0x0012600001007387 */ /* 0x0005e40000100800 */
[----:B--2---:R-:W-:Y:S02]  /*13fb0*/  MOV R0, R35 ;  /* 0x0000002300007202 */ /* 0x004fe40000000f00 */
[----:B------:R-:W-:Y:S04]  /*13fc0*/  STL [R1+0x126c], R34 ;  /* 0x00126c2201007387 */ /* 0x000fe80000100800 */
[----:B------:R-:W-:Y:S04]  /*13fd0*/  STL [R1+0x1274], R28 ;  /* 0x0012741c01007387 */ /* 0x000fe80000100800 */
[----:B------:R1:W-:Y:S02]  /*13fe0*/  STL [R1+0x1268], R0 ;  /* 0x0012680001007387 */ /* 0x0003e40000100800 */
[----:B-1----:R-:W-:-:S02]  /*13ff0*/  IMAD.MOV.U32 R0, RZ, RZ, R29 ;  /* 0x000000ffff007224 */ /* 0x002fc400078e001d */
[----:B---3--:R-:W-:Y:S04]  /*14000*/  STL [R1+0x127c], R30 ;  /* 0x00127c1e01007387 */ /* 0x008fe80000100800 */
        /* <DEDUP_REMOVED lines=22> */
[----:B----4-:R-:W-:Y:S01]  /*14170*/  STL [R1+0x12bc], R14 ;  /* 0x0012bc0e01007387 */ /* 0x010fe20000100800 */
        /* <DEDUP_REMOVED lines=23> */
[----:B-1----:R-:W-:-:S05]  /*142f0*/  IMAD.MOV.U32 R0, RZ, RZ, R3 ;  /* 0x000000ffff007224 */ /* 0x002fca00078e0003 */
[----:B------:R1:W-:Y:S04]  /*14300*/  STL [R1+0x12f0], R0 ;  /* 0x0012f00001007387 */ /* 0x0003e80000100800 */
        /* <DEDUP_REMOVED lines=304> */
[----:B------:R2:W-:Y:S01]  /*15610*/  STL [R1+0x360], RZ ;  /* 0x000360ff01007387 */ /* 0x0005e20000100800 */
[----:B------:R-:W3:Y:S03]  /*15620*/  S2R R251, SR_TID.X ;  /* 0x0000000000fb7919 */ /* 0x000ee60000002100 */
        /* <DEDUP_REMOVED lines=23> */
[C---:B---3--:R-:W-:Y:S01]  /*157a0*/  LOP3.LUT R3, R251.reuse, 0x7, RZ, 0xc0, !PT ;  /* 0x00000007fb037812 */ /* 0x048fe200078ec0ff */
[----:B------:R-:W-:Y:S01]  /*157b0*/  USHF.R.S32.HI UR10, URZ, 0x1f, UR7 ;  /* 0x0000001f3f0a7899 */ /* 0x000fe20008011407 */
[----:B------:R-:W-:-:S02]  /*157c0*/  LOP3.LUT R4, R251, 0x3, RZ, 0xc0, !PT ;  /* 0x00000003fb047812 */ /* 0x000fc400078ec0ff */
[----:B-1----:R-:W-:Y:S01]  /*157d0*/  LOP3.LUT R0, R251, 0x1c, RZ, 0xc0, !PT ;  /* 0x0000001cfb007812 */ /* 0x002fe200078ec0ff */
[----:B------:R-:W-:Y:S01]  /*157e0*/  IMAD R3, R3, 0x90, RZ ;  /* 0x0000009003037824 */ /* 0x000fe200078e02ff */
[----:B------:R-:W-:Y:S01]  /*157f0*/  USHF.R.S32.HI UR12, URZ, 0x1f, UR8 ;  /* 0x0000001f3f0c7899 */ /* 0x000fe20008011408 */
[----:B------:R-:W-:Y:S01]  /*15800*/  SHF.L.U32 R2, R251, 0x1, RZ ;  /* 0x00000001fb027819 */ /* 0x000fe200000006ff */
[----:B------:R-:W-:Y:S02]  /*15810*/  ULEA.HI UR10, UR10, UR7, URZ, 0x5 ;  /* 0x000000070a0a7291 */ /* 0x000fe4000f8f283f */
[----:B------:R-:W-:Y:S01]  /*15820*/  USHF.R.S32.HI UR17, URZ, 0x1f, UR9 ;  /* 0x0000001f3f117899 */ /* 0x000fe20008011409 */
[----:B------:R-:W-:Y:S01]  /*15830*/  IMAD R0, R4, 0x420, R0 ;  /* 0x0000042004007824 */ /* 0x000fe200078e0200 */
[----:B------:R-:W-:Y:S01]  /*15840*/  USHF.L.U32 UR13, UR8, 0x2, URZ ;  /* 0x00000002080d7899 */ /* 0x000fe2000800063f */
[----:B------:R-:W-:Y:S02]  /*15850*/  LOP3.LUT R3, R3, 0x30, R2, 0x78, !PT ;  /* 0x0000003003037812 */ /* 0x000fe400078e7802 */
        /* <DEDUP_REMOVED lines=77> */
[----:B------:R-:W-:Y:S01]  /*15d30*/  CS2R R34, SRZ ;  /* 0x0000000000227805 */ /* 0x000fe2000001ff00 */
[----:B------:R-:W-:Y:S01]  /*15d40*/  USHF.L.U64.HI UR7, UR8, 0x2, UR12 ;  /* 0x0000000208077899 */ /* 0x000fe2000801020c */
        /* <DEDUP_REMOVED lines=14> */
[----:B------:R-:W-:Y:S02]  /*15e30*/  USHF.L.U32 UR16, UR9, 0x2, URZ ;  /* 0x0000000209107899 */ /* 0x000fe4000800063f */
[----:B------:R-:W-:Y:S02]  /*15e40*/  USHF.L.U64.HI UR8, UR9, 0x2, UR17 ;  /* 0x0000000209087899 */ /* 0x000fe40008010211 */
[----:B------:R-:W-:Y:S01]  /*15e50*/  USHF.R.S32.HI UR9, URZ, 0x5, UR10 ;  /* 0x000000053f097899 */ /* 0x000fe2000801140a */
[----:B------:R-:W-:Y:S01]  /*15e60*/  UMOV UR4, URZ ;  /* 0x0000003f00047c82 */ /* 0x000fe20008000000 */
[----:B------:R-:W-:Y:S01]  /*15e70*/  UMOV UR11, 0x1 ;  /* 0x00000001000b7882 */ /* 0x000fe20000000000 */
[----:B--2---:R-:W-:-:S09]  /*15e80*/  UMOV UR10, 0xffffffff ;  /* 0xffffffff000a7882 */ /* 0x004fd20000000000 */
.L_x_1:
[----:B------:R-:W2:Y:S01]  /*15e90*/  LDL.LU.64 R244, [R1+0x6d0] ;  /* 0x0006d00001f47983 */ /* 0x000ea20000300a00 */
[----:B------:R-:W-:-:S04]  /*15ea0*/  DEPBAR.LE SB0, 0x2 ;  /* 0x000080800000791a */ /* 0x000fc80000000000 */
[----:B------:R-:W2:Y:S04]  /*15eb0*/  LDL.LU.64 R246, [R1+0x6d8] ;  /* 0x0006d80001f67983 */ /* 0x000ea80000300a00 */
[----:B------:R-:W3:Y:S04]  /*15ec0*/  LDL.LU.64 R240, [R1+0x6c0] ;  /* 0x0006c00001f07983 */ /* 0x000ee80000300a00 */
[----:B------:R-:W3:Y:S04]  /*15ed0*/  LDL.LU.64 R242, [R1+0x6c8] ;  /* 0x0006c80001f27983 */ /* 0x000ee80000300a00 */
[----:B------:R-:W4:Y:S04]  /*15ee0*/  LDL.LU.64 R236, [R1+0x6b0] ;  /* 0x0006b00001ec7983 */ /* 0x000f280000300a00 */
[----:B------:R-:W4:Y:S04]  /*15ef0*/  LDL.LU.64 R238, [R1+0x6b8] ;  /* 0x0006b80001ee7983 */ /* 0x000f280000300a00 */
[----:B------:R-:W4:Y:S04]  /*15f00*/  LDL.LU.64 R232, [R1+0x6a0] ;  /* 0x0006a00001e87983 */ /* 0x000f280000300a00 */
[----:B------:R-:W4:Y:S01]  /*15f10*/  LDL.LU.64 R234, [R1+0x6a8] ;  /* 0x0006a80001ea7983 */ /* 0x000f220000300a00 */
[----:B------:R-:W-:-:S03]  /*15f20*/  UIADD3 UR10, UR10, 0x1, URZ ;  /* 0x000000010a0a7890 */ /* 0x000fc6000fffe03f */
[----:B------:R-:W-:Y:S01]  /*15f30*/  STL.64 [R1+0x1890], R6 ;  /* 0x0018900601007387 */ /* 0x000fe20000100a00 */
[----:B------:R-:W-:-:S03]  /*15f40*/  UISETP.GT.AND UP0, UPT, UR10, 0x1, UPT ;  /* 0x000000010a00788c */ /* 0x000fc6000bf04270 */
[----:B------:R-:W-:Y:S01]  /*15f50*/  STL.64 [R1+0x1888], R4 ;  /* 0x0018880401007387 */ /* 0x000fe20000100a00 */
[----:B------:R-:W-:-:S03]  /*15f60*/  USEL UR10, UR10, URZ, !UP0 ;  /* 0x0000003f0a0a7287 */ /* 0x000fc6000c000000 */
[----:B-----5:R1:W-:Y:S01]  /*15f70*/  STL [R1+0x1338], R252 ;  /* 0x001338fc01007387 */ /* 0x0203e20000100800 */
[----:B------:R-:W-:Y:S02]  /*15f80*/  ULEA UR12, UR10, UR5, 0xf ;  /* 0x000000050a0c7291 */ /* 0x000fe4000f8e783f */
[----:B------:R-:W-:Y:S01]  /*15f90*/  ULEA UR17, UR10, UR5, 0xd ;  /* 0x000000050a117291 */ /* 0x000fe2000f8e683f */
[----:B------:R-:W-:Y:S01]  /*15fa0*/  BAR.SYNC.DEFER_BLOCKING 0x0 ;  /* 0x0000000000007b1d */ /* 0x000fe20000010000 */
[----:B-1----:R-:W-:-:S05]  /*15fb0*/  LOP3.LUT R252, R0, 0x20, RZ, 0x3c, !PT ;  /* 0x0000002000fc7812 */ /* 0x002fca00078e3cff */
[----:B------:R-:W-:Y:S04]  /*15fc0*/  LDS R220, [R0+UR12] ;  /* 0x0000000c00dc7984 */ /* 0x000fe80008000800 */
[----:B------:R-:W-:Y:S04]  /*15fd0*/  LDS R222, [R0+UR12+0x1000] ;  /* 0x0010000c00de7984 */ /* 0x000fe80008000800 */
[----:B------:R-:W-:Y:S04]  /*15fe0*/  LDS R221, [R252+UR12] ;  /* 0x0000000cfcdd7984 */ /* 0x000fe80008000800 */
[----:B------:R-:W-:Y:S04]  /*15ff0*/  LDS R223, [R252+UR12+0x1000] ;  /* 0x0010000cfcdf7984 */ /* 0x000fe80008000800 */
[----:B------:R-:W-:Y:S04]  /*16000*/  LDSM.16.M88.4 R192, [R3+UR17+0x10400] ;  /* 0x0104001103c0783b */ /* 0x000fe80008000200 */
[----:B------:R-:W1:Y:S04]  /*16010*/  LDSM.16.M88.4 R188, [R3+UR17+0x10000] ;  /* 0x0100001103bc783b */ /* 0x000e680008000200 */
[----:B------:R-:W1:Y:S04]  /*16020*/  LDSM.16.M88.4 R196, [R3+UR17+0x10800] ;  /* 0x0108001103c4783b */ /* 0x000e680008000200 */
[----:B------:R-:W1:Y:S04]  /*16030*/  LDSM.16.M88.4 R200, [R3+UR17+0x10c00] ;  /* 0x010c001103c8783b */ /* 0x000e680008000200 */
[----:B------:R-:W1:Y:S04]  /*16040*/  LDSM.16.M88.4 R204, [R3+UR17+0x11000] ;  /* 0x0110001103cc783b */ /* 0x000e680008000200 */
[----:B------:R-:W1:Y:S04]  /*16050*/  LDSM.16.M88.4 R208, [R3+UR17+0x11400] ;  /* 0x0114001103d0783b */ /* 0x000e680008000200 */
[----:B------:R-:W1:Y:S04]  /*16060*/  LDSM.16.M88.4 R212, [R3+UR17+0x11800] ;  /* 0x0118001103d4783b */ /* 0x000e680008000200 */
[----:B------:R-:W1:Y:S04]  /*16070*/  LDSM.16.M88.4 R216, [R3+UR17+0x11c00] ;  /* 0x011c001103d8783b */ /* 0x000e680008000200 */
[----:B------:R-:W-:Y:S04]  /*16080*/  LDS R224, [R0+UR12+0x80] ;  /* 0x0000800c00e07984 */ /* 0x000fe80008000800 */
[----:B------:R-:W-:Y:S04]  /*16090*/  LDS R226, [R0+UR12+0x1080] ;  /* 0x0010800c00e27984 */ /* 0x000fe80008000800 */
[----:B------:R-:W-:Y:S04]  /*160a0*/  LDS R225, [R252+UR12+0x80] ;  /* 0x0000800cfce17984 */ /* 0x000fe80008000800 */
[----:B-1----:R1:W-:Y:S04]  /*160b0*/  STL [R1+0x1884], R190 ;  /* 0x001884be01007387 */ /* 0x0023e80000100800 */
        /* <DEDUP_REMOVED lines=16> */
[----:B------:R-:W1:Y:S04]  /*161c0*/  LDS R227, [R252+UR12+0x1080] ;  /* 0x0010800cfce37984 */ /* 0x000e680008000800 */
[----:B------:R-:W-:Y:S04]  /*161d0*/  LDS R228, [R0+UR12+0x100] ;  /* 0x0001000c00e47984 */ /* 0x000fe80008000800 */
[----:B------:R-:W-:Y:S04]  /*161e0*/  LDS R230, [R0+UR12+0x1100] ;  /* 0x0011000c00e67984 */ /* 0x000fe80008000800 */
[----:B------:R-:W-:Y:S04]  /*161f0*/  LDS R229, [R252+UR12+0x100] ;  /* 0x0001000cfce57984 */ /* 0x000fe80008000800 */
[----:B------:R-:W1:Y:S01]  /*16200*/  LDS R231, [R252+UR12+0x1100] ;  /* 0x0011000cfce77984 */ /* 0x000e620008000800 */
[C---:B--2---:R-:W-:Y:S06]  /*16210*/  HMMA.1688.F32.TF32 R244, R220.reuse, R188, R244 ;  /* 0x000000bcdcf4723c */ /* 0x044fec00000810f4 */
[C---:B---3--:R-:W-:Y:S06]  /*16220*/  HMMA.1688.F32.TF32 R4, R220.reuse, R192, R240 ;  /* 0x000000c0dc04723c */ /* 0x048fec00000810f0 */
[C---:B----4-:R-:W-:Y:S06]  /*16230*/  HMMA.1688.F32.TF32 R236, R220.reuse, R196, R236 ;  /* 0x000000c4dcec723c */ /* 0x050fec00000810ec */
[----:B------:R-:W-:Y:S11]  /*16240*/  HMMA.1688.F32.TF32 R232, R220, R200, R232 ;  /* 0x000000c8dce8723c */ /* 0x000ff600000810e8 */
[----:B------:R2:W-:Y:S01]  /*16250*/  STL.64 [R1+0x400], R4 ;  /* 0x0004000401007387 */ /* 0x0005e20000100a00 */
[----:B-1----:R-:W-:-:S03]  /*16260*/  IMAD.MOV.U32 R190, RZ, RZ, R7 ;  /* 0x000000ffffbe7224 */ /* 0x002fc600078e0007 */
[----:B------:R-:W-:Y:S04]  /*16270*/  STL.64 [R1+0x410], R244 ;  /* 0x000410f401007387 */ /* 0x000fe80000100a00 */
[----:B------:R-:W-:Y:S04]  /*16280*/  STL.64 [R1+0x418], R246 ;  /* 0x000418f601007387 */ /* 0x000fe80000100a00 */
[----:B------:R1:W-:Y:S04]  /*16290*/  STL [R1+0x408], R6 ;  /* 0x0004080601007387 */ /* 0x0003e80000100800 */
[----:B--2---:R-:W2:Y:S04]  /*162a0*/  LDL.LU.64 R4, [R1+0x50] ;  /* 0x0000500001047983 */ /* 0x004ea80000300a00 */
[----:B-1----:R-:W2:Y:S04]  /*162b0*/  LDL.LU.64 R6, [R1+0x58] ;  /* 0x0000580001067983 */ /* 0x002ea80000300a00 */
[----:B------:R-:W3:Y:S04]  /*162c0*/  LDL.LU.64 R248, [R1+0x40] ;  /* 0x0000400001f87983 */ /* 0x000ee80000300a00 */
[----:B------:R-:W3:Y:S01]  /*162d0*/  LDL.LU.64 R250, [R1+0x48] ;  /* 0x0000480001fa7983 */ /* 0x000ee20000300a00 */
[----:B------:R-:W-:Y:S01]  /*162e0*/  IMAD.MOV.U32 R191, RZ, RZ, R236 ;  /* 0x000000ffffbf7224 */ /* 0x000fe200078e00ec */
[----:B------:R-:W-:-:S02]  /*162f0*/  MOV R194, R239 ;  /* 0x000000ef00c27202 */ /* 0x000fc40000000f00 */
[----:B------:R1:W-:Y:S04]  /*16300*/  STL [R1+0x3f4], R237 ;  /* 0x0003f4ed01007387 */ /* 0x0003e80000100800 */
[----:B------:R4:W-:Y:S04]  /*16310*/  STL [R1+0x3f8], R238 ;  /* 0x0003f8ee01007387 */ /* 0x0009e80000100800 */
[----:B------:R-:W3:Y:S04]  /*16320*/  LDL.LU.64 R244, [R1+0x30] ;  /* 0x0000300001f47983 */ /* 0x000ee80000300a00 */
[----:B------:R-:W3:Y:S01]  /*16330*/  LDL.LU.64 R246, [R1+0x38] ;  /* 0x0000380001f67983 */ /* 0x000ee20000300a00 */
[----:B------:R-:W-:-:S02]  /*16340*/  IMAD.MOV.U32 R195, RZ, RZ, R232 ;  /* 0x000000ffffc37224 */ /* 0x000fc400078e00e8 */
[----:B------:R-:W-:Y:S01]  /*16350*/  IMAD.MOV.U32 R198, RZ, RZ, R235 ;  /* 0x000000ffffc67224 */ /* 0x000fe200078e00eb */
[----:B------:R4:W-:Y:S04]  /*16360*/  STL [R1+0x3e4], R233 ;  /* 0x0003e4e901007387 */ /* 0x0009e80000100800 */
[----:B------:R4:W-:Y:S04]  /*16370*/  STL [R1+0x3e8], R234 ;  /* 0x0003e8ea01007387 */ /* 0x0009e80000100800 */
[----:B------:R-:W3:Y:S04]  /*16380*/  LDL.LU.64 R240, [R1+0x20] ;  /* 0x0000200001f07983 */ /* 0x000ee80000300a00 */
[----:B------:R-:W3:Y:S04]  /*16390*/  LDL.LU.64 R242, [R1+0x28] ;  /* 0x0000280001f27983 */ /* 0x000ee80000300a00 */
[----:B-1----:R-:W3:Y:S04]  /*163a0*/  LDL.LU.64 R236, [R1+0x10] ;  /* 0x0000100001ec7983 */ /* 0x002ee80000300a00 */
[----:B----4-:R-:W4:Y:S04]  /*163b0*/  LDL.LU.64 R238, [R1+0x18] ;  /* 0x0000180001ee7983 */ /* 0x010f280000300a00 */
[----:B------:R-:W4:Y:S04]  /*163c0*/  LDL.LU.64 R232, [R1] ;  /* 0x0000000001e87983 */ /* 0x000f280000300a00 */
[----:B------:R-:W4:Y:S01]  /*163d0*/  LDL.LU.64 R234, [R1+0x8] ;  /* 0x0000080001ea7983 */ /* 0x000f220000300a00 */
[C---:B------:R-:W-:Y:S06]  /*163e0*/  HMMA.1688.F32.TF32 R184, R224.reuse, R196, R184 ;  /* 0x000000c4e0b8723c */ /* 0x040fec00000810b8 */
[C---:B------:R-:W-:Y:S06]  /*163f0*/  HMMA.1688.F32.TF32 R180, R224.reuse, R200, R180 ;  /* 0x000000c8e0b4723c */ /* 0x040fec00000810b4 */
[C---:B------:R-:W-:Y:S06]  /*16400*/  HMMA.1688.F32.TF32 R176, R224.reuse, R204, R176 ;  /* 0x000000cce0b0723c */ /* 0x040fec00000810b0 */
[C---:B------:R-:W-:Y:S06]  /*16410*/  HMMA.1688.F32.TF32 R172, R224.reuse, R208, R172 ;  /* 0x000000d0e0ac723c */ /* 0x040fec00000810ac */
[C---:B------:R-:W-:Y:S06]  /*16420*/  HMMA.1688.F32.TF32 R168, R224.reuse, R212, R168 ;  /* 0x000000d4e0a8723c */ /* 0x040fec00000810a8 */
[----:B------:R-:W-:Y:S06]  /*16430*/  HMMA.1688.F32.TF32 R164, R224, R216, R164 ;  /* 0x000000d8e0a4723c */ /* 0x000fec00000810a4 */
[C---:B------:R-:W-:Y:S06]  /*16440*/  HMMA.1688.F32.TF32 R160, R228.reuse, R188, R160 ;  /* 0x000000bce4a0723c */ /* 0x040fec00000810a0 */
[C---:B------:R-:W-:Y:S06]  /*16450*/  HMMA.1688.F32.TF32 R156, R228.reuse, R192, R156 ;  /* 0x000000c0e49c723c */ /* 0x040fec000008109c */
[C---:B------:R-:W-:Y:S06]  /*16460*/  HMMA.1688.F32.TF32 R152, R228.reuse, R196, R152 ;  /* 0x000000c4e498723c */ /* 0x040fec0000081098 */
[----:B------:R-:W-:Y:S06]  /*16470*/  HMMA.1688.F32.TF32 R148, R228, R200, R148 ;  /* 0x000000c8e494723c */ /* 0x000fec0000081094 */
[C---:B--2---:R-:W-:Y:S06]  /*16480*/  HMMA.1688.F32.TF32 R4, R220.reuse, R204, R4 ;  /* 0x000000ccdc04723c */ /* 0x044fec0000081004 */
[----:B---3--:R-:W-:-:S15]  /*16490*/  HMMA.1688.F32.TF32 R248, R220, R208, R248 ;  /* 0x000000d0dcf8723c */ /* 0x008fde00000810f8 */
[----:B------:R-:W-:-:S02]  /*164a0*/  NOP ;  /* 0x0000000000007918 */ /* 0x000fc40000000000 */
[----:B------:R-:W-:Y:S01]  /*164b0*/  STL [R1+0x3d4], R5 ;  /* 0x0003d40501007387 */ /* 0x000fe20000100800 */
[C---:B------:R-:W-:Y:S01]  /*164c0*/  HMMA.1688.F32.TF32 R244, R220.reuse, R212, R244 ;  /* 0x000000d4dcf4723c */ /* 0x040fe200000810f4 */
[----:B------:R-:W-:Y:S02]  /*164d0*/  MOV R199, R4 ;  /* 0x0000000400c77202 */ /* 0x000fe40000000f00 */
[----:B------:R1:W-:Y:S04]  /*164e0*/  STL.64 [R1+0x3d8], R6 ;  /* 0x0003d80601007387 */ /* 0x0003e80000100a00 */
[----:B-1----:R-:W2:Y:S01]  /*164f0*/  LDL.LU.64 R6, [R1+0x1890] ;  /* 0x0018900001067983 */ /* 0x002ea20000300a00 */
[----:B------:R-:W-:Y:S03]  /*16500*/  HMMA.1688.F32.TF32 R220, R220, R216, R240 ;  /* 0x000000d8dcdc723c */ /* 0x000fe600000810f0 */
[----:B------:R-:W2:Y:S01]  /*16510*/  LDL.LU.64 R4, [R1+0x1888] ;  /* 0x0018880001047983 */ /* 0x000ea20000300a00 */
[----:B------:R-:W-:-:S02]  /*16520*/  IMAD.MOV.U32 R218, RZ, RZ, R250 ;  /* 0x000000ffffda7224 */ /* 0x000fc400078e00fa */
[----:B------:R-:W-:Y:S01]  /*16530*/  HMMA.1688.F32.TF32 R144, R228, R204, R144 ;  /* 0x000000cce490723c */ /* 0x000fe20000081090 */
[----:B------:R-:W-:Y:S01]  /*16540*/  STL.64 [R1+0x3b0], R248 ;  /* 0x0003b0f801007387 */ /* 0x000fe20000100a00 */
[----:B------:R-:W-:Y:S01]  /*16550*/  IMAD.MOV.U32 R202, RZ, RZ, R251 ;  /* 0x000000ffffca7224 */ /* 0x000fe200078e00fb */
[----:B------:R-:W-:-:S07]  /*16560*/  LOP3.LUT R3, R0, 0x40, RZ, 0x3c, !PT ;  /* 0x0000004000037812 */ /* 0x000fce00078e3cff */
[----:B------:R-:W-:Y:S01]  /*16570*/  IMAD.MOV.U32 R219, RZ, RZ, R245 ;  /* 0x000000ffffdb7224 */ /* 0x000fe200078e00f5 */
[----:B------:R-:W-:Y:S01]  /*16580*/  LDS R248, [R0+UR12+0x300] ;  /* 0x0003000c00f87984 */ /* 0x000fe20008000800 */
[----:B----4-:R-:W-:Y:S01]  /*16590*/  HMMA.1688.F32.TF32 R236, R224, R188, R236 ;  /* 0x000000bce0ec723c */ /* 0x010fe200000810ec */
[----:B------:R-:W-:Y:S01]  /*165a0*/  LOP3.LUT R2, R0, 0x60, RZ, 0x3c, !PT ;  /* 0x0000006000027812 */ /* 0x000fe200078e3cff */
[----:B------:R-:W-:Y:S01]  /*165b0*/  IMAD.MOV.U32 R214, RZ, RZ, R246 ;  /* 0x000000ffffd67224 */ /* 0x000fe200078e00f6 */
[----:B------:R-:W-:Y:S01]  /*165c0*/  LDS R250, [R0+UR12+0x1300] ;  /* 0x0013000c00fa7984 */ /* 0x000fe20008000800 */
[----:B------:R-:W-:Y:S02]  /*165d0*/  MOV R203, R244 ;  /* 0x000000f400cb7202 */ /* 0x000fe40000000f00 */
[----:B------:R-:W-:Y:S01]  /*165e0*/  HMMA.1688.F32.TF32 R140, R228, R208, R140 ;  /* 0x000000d0e48c723c */ /* 0x000fe2000008108c */
[----:B------:R-:W-:Y:S01]  /*165f0*/  LDS R249, [R252+UR12+0x300] ;  /* 0x0003000cfcf97984 */ /* 0x000fe20008000800 */
[----:B------:R-:W-:-:S03]  /*16600*/  MOV R206, R247 ;  /* 0x000000f700ce7202 */ /* 0x000fc60000000f00 */
[----:B------:R-:W1:Y:S01]  /*16610*/  LDS R251, [R252+UR12+0x1300] ;  /* 0x0013000cfcfb7984 */ /* 0x000e620008000800 */
[----:B------:R-:W-:Y:S01]  /*16620*/  IMAD.MOV.U32 R207, RZ, RZ, R220 ;  /* 0x000000ffffcf7224 */ /* 0x000fe200078e00dc */
[----:B------:R-:W-:Y:S01]  /*16630*/  MOV R210, R222 ;  /* 0x000000de00d27202 */ /* 0x000fe20000000f00 */
[----:B------:R-:W-:Y:S01]  /*16640*/  IMAD.MOV.U32 R215, RZ, RZ, R221 ;  /* 0x000000ffffd77224 */ /* 0x000fe200078e00dd */
[----:B------:R-:W-:Y:S01]  /*16650*/  HMMA.1688.F32.TF32 R136, R228, R212, R136 ;  /* 0x000000d4e488723c */ /* 0x000fe20000081088 */
[----:B------:R-:W-:Y:S01]  /*16660*/  IMAD.MOV.U32 R211, RZ, RZ, R223 ;  /* 0x000000ffffd37224 */ /* 0x000fe200078e00df */
[----:B------:R-:W-:Y:S04]  /*16670*/  LDS R240, [R0+UR12+0x2080] ;  /* 0x0020800c00f07984 */ /* 0x000fe80008000800 */
[----:B------:R-:W-:Y:S01]  /*16680*/  HMMA.1688.F32.TF32 R220, R224, R192, R232 ;  /* 0x000000c0e0dc723c */ /* 0x000fe200000810e8 */
[----:B------:R-:W-:Y:S04]  /*16690*/  LDS R232, [R3+UR12+0x280] ;  /* 0x0002800c03e87984 */ /* 0x000fe80008000800 */
[----:B------:R-:W-:Y:S04]  /*166a0*/  STL.64 [R1+0x370], R236 ;  /* 0x000370ec01007387 */ /* 0x000fe80000100a00 */
[----:B------:R-:W-:Y:S01]  /*166b0*/  STL.64 [R1+0x378], R238 ;  /* 0x000378ee01007387 */ /* 0x000fe20000100a00 */
[----:B------:R-:W-:Y:S03]  /*166c0*/  HMMA.1688.F32.TF32 R132, R228, R216, R132 ;  /* 0x000000d8e484723c */ /* 0x000fe60000081084 */
[----:B------:R-:W-:Y:S04]  /*166d0*/  LDS R234, [R3+UR12+0x1280] ;  /* 0x0012800c03ea7984 */ /* 0x000fe80008000800 */
[----:B------:R-:W-:Y:S04]  /*166e0*/  LDS R233, [R2+UR12+0x280] ;  /* 0x0002800c02e97984 */ /* 0x000fe80008000800 */
[----:B------:R-:W-:Y:S04]  /*166f0*/  LDS R235, [R2+UR12+0x1280] ;  /* 0x0012800c02eb7984 */ /* 0x000fe80008000800 */
        /* <DEDUP_REMOVED lines=16> */
[----:B---3--:R-:W3:Y:S04]  /*16800*/  LDL.LU.64 R172, [R1+0x700] ;  /* 0x0007000001ac7983 */ /* 0x008ee80000300a00 */
[----:B------:R1:W-:Y:S04]  /*16810*/  STL.64 [R1+0x280], R156 ;  /* 0x0002809c01007387 */ /* 0x0003e80000100a00 */
[----:B------:R1:W-:Y:S04]  /*16820*/  STL.64 [R1+0x288], R158 ;  /* 0x0002889e01007387 */ /* 0x0003e80000100a00 */
[----:B----4-:R-:W3:Y:S04]  /*16830*/  LDL.LU.64 R174, [R1+0x708] ;  /* 0x0007080001ae7983 */ /* 0x010ee80000300a00 */
[----:B------:R4:W-:Y:S04]  /*16840*/  STL.64 [R1+0x270], R152 ;  /* 0x0002709801007387 */ /* 0x0009e80000100a00 */
[----:B------:R4:W-:Y:S04]  /*16850*/  STL.64 [R1+0x278], R154 ;  /* 0x0002789a01007387 */ /* 0x0009e80000100a00 */
[----:B-1----:R-:W2:Y:S04]  /*16860*/  LDL.LU.64 R168, [R1+0x6f0] ;  /* 0x0006f00001a87983 */ /* 0x002ea80000300a00 */
[----:B------:R-:W2:Y:S04]  /*16870*/  LDL.LU.64 R170, [R1+0x6f8] ;  /* 0x0006f80001aa7983 */ /* 0x000ea80000300a00 */
[----:B------:R-:W2:Y:S04]  /*16880*/  LDL.LU.64 R164, [R1+0x6e0] ;  /* 0x0006e00001a47983 */ /* 0x000ea80000300a00 */
[----:B------:R-:W2:Y:S04]  /*16890*/  LDL.LU.64 R166, [R1+0x6e8] ;  /* 0x0006e80001a67983 */ /* 0x000ea80000300a00 */
[----:B------:R-:W2:Y:S04]  /*168a0*/  LDL.LU.64 R160, [R1+0x450] ;  /* 0x0004500001a07983 */ /* 0x000ea80000300a00 */
[----:B------:R-:W2:Y:S04]  /*168b0*/  LDL.LU.64 R162, [R1+0x458] ;  /* 0x0004580001a27983 */ /* 0x000ea80000300a00 */
[----:B------:R-:W2:Y:S04]  /*168c0*/  LDL.LU.64 R156, [R1+0x440] ;  /* 0x00044000019c7983 */ /* 0x000ea80000300a00 */
[----:B------:R-:W2:Y:S04]  /*168d0*/  LDL.LU.64 R158, [R1+0x448] ;  /* 0x00044800019e7983 */ /* 0x000ea80000300a00 */
[----:B----4-:R-:W4:Y:S04]  /*168e0*/  LDL.LU.64 R152, [R1+0x430] ;  /* 0x0004300001987983 */ /* 0x010f280000300a00 */
[----:B------:R-:W4:Y:S04]  /*168f0*/  LDL.LU.64 R154, [R1+0x438] ;  /* 0x00043800019a7983 */ /* 0x000f280000300a00 */
[----:B------:R1:W-:Y:S04]  /*16900*/  STL.64 [R1+0x260], R148 ;  /* 0x0002609401007387 */ /* 0x0003e80000100a00 */
[----:B------:R1:W-:Y:S01]  /*16910*/  STL.64 [R1+0x268], R150 ;  /* 0x0002689601007387 */ /* 0x0003e20000100a00 */
[C---:B------:R-:W-:Y:S03]  /*16920*/  HMMA.1688.F32.TF32 R60, R248.reuse, R188, R60 ;  /* 0x000000bcf83c723c */ /* 0x040fe6000008103c */
[----:B------:R-:W-:Y:S04]  /*16930*/  LDS R220, [R0+UR12+0x380] ;  /* 0x0003800c00dc7984 */ /* 0x000fe80008000800 */
[----:B-1----:R-:W4:Y:S04]  /*16940*/  LDL.LU.64 R148, [R1+0x420] ;  /* 0x0004200001947983 */ /* 0x002f280000300a00 */
[----:B------:R-:W4:Y:S01]  /*16950*/  LDL.LU.64 R150, [R1+0x428] ;  /* 0x0004280001967983 */ /* 0x000f220000300a00 */
[C---:B------:R-:W-:Y:S03]  /*16960*/  HMMA.1688.F32.TF32 R56, R248.reuse, R192, R56 ;  /* 0x000000c0f838723c */ /* 0x040fe60000081038 */
[----:B------:R-:W-:Y:S03]  /*16970*/  STL.64 [R1+0x250], R144 ;  /* 0x0002509001007387 */ /* 0x000fe60000100a00 */
[C---:B------:R-:W-:Y:S01]  /*16980*/  HMMA.1688.F32.TF32 R52, R248.reuse, R196, R52 ;  /* 0x000000c4f834723c */ /* 0x040fe20000081034 */
[----:B------:R-:W-:Y:S04]  /*16990*/  STL.64 [R1+0x258], R146 ;  /* 0x0002589201007387 */ /* 0x000fe80000100a00 */
[----:B------:R-:W-:Y:S01]  /*169a0*/  STL.64 [R1+0x1d0], R140 ;  /* 0x0001d08c01007387 */ /* 0x000fe20000100a00 */
[C---:B------:R-:W-:Y:S03]  /*169b0*/  HMMA.1688.F32.TF32 R48, R248.reuse, R200, R48 ;  /* 0x000000c8f830723c */ /* 0x040fe60000081030 */
[----:B------:R-:W-:Y:S03]  /*169c0*/  STL.64 [R1+0x1d8], R142 ;  /* 0x0001d88e01007387 */ /* 0x000fe60000100a00 */
[C---:B------:R-:W-:Y:S01]  /*169d0*/  HMMA.1688.F32.TF32 R44, R248.reuse, R204, R44 ;  /* 0x000000ccf82c723c */ /* 0x040fe2000008102c */
[----:B------:R-:W-:Y:S04]  /*169e0*/  LDS R140, [R0+UR12+0x180] ;  /* 0x0001800c008c7984 */ /* 0x000fe80008000800 */
[----:B------:R-:W-:Y:S01]  /*169f0*/  LDS R142, [R0+UR12+0x1180] ;  /* 0x0011800c008e7984 */ /* 0x000fe20008000800 */
[C---:B------:R-:W-:Y:S03]  /*16a00*/  HMMA.1688.F32.TF32 R40, R248.reuse, R208, R40 ;  /* 0x000000d0f828723c */ /* 0x040fe60000081028 */
[----:B------:R-:W-:Y:S03]  /*16a10*/  LDS R141, [R252+UR12+0x180] ;  /* 0x0001800cfc8d7984 */ /* 0x000fe60008000800 */
[----:B------:R-:W-:Y:S01]  /*16a20*/  HMMA.1688.F32.TF32 R36, R248, R212, R36 ;  /* 0x000000d4f824723c */ /* 0x000fe20000081024 */
[----:B------:R-:W1:Y:S04]  /*16a30*/  LDS R143, [R252+UR12+0x1180] ;  /* 0x0011800cfc8f7984 */ /* 0x000e680008000800 */
[----:B------:R-:W-:Y:S04]  /*16a40*/  STL.64 [R1+0x1b0], R136 ;  /* 0x0001b08801007387 */ /* 0x000fe80000100a00 */
[----:B------:R-:W-:Y:S04]  /*16a50*/  STL.64 [R1+0x1b8], R138 ;  /* 0x0001b88a01007387 */ /* 0x000fe80000100a00 */
[----:B------:R-:W-:Y:S04]  /*16a60*/  LDS R136, [R0+UR12+0x200] ;  /* 0x0002000c00887984 */ /* 0x000fe80008000800 */
[----:B------:R-:W-:Y:S04]  /*16a70*/  LDS R138, [R0+UR12+0x1200] ;  /* 0x0012000c008a7984 */ /* 0x000fe80008000800 */
[----:B------:R-:W-:Y:S04]  /*16a80*/  LDS R137, [R252+UR12+0x200] ;  /* 0x0002000cfc897984 */ /* 0x000fe80008000800 */
[----:B------:R-:W1:Y:S04]  /*16a90*/  LDS R139, [R252+UR12+0x1200] ;  /* 0x0012000cfc8b7984 */ /* 0x000e680008000800 */
[----:B------:R-:W-:Y:S04]  /*16aa0*/  STL.64 [R1+0x180], R132 ;  /* 0x0001808401007387 */ /* 0x000fe80000100a00 */
[----:B------:R-:W-:Y:S04]  /*16ab0*/  STL.64 [R1+0x188], R134 ;  /* 0x0001888601007387 */ /* 0x000fe80000100a00 */
[----:B------:R-:W-:Y:S04]  /*16ac0*/  LDS R132, [R0+UR12+0x280] ;  /* 0x0002800c00847984 */ /* 0x000fe80008000800 */
[----:B------:R-:W-:Y:S01]  /*16ad0*/  LDS R134, [R0+UR12+0x1280] ;  /* 0x0012800c00867984 */ /* 0x000fe20008000800 */
[----:B-1----:R-:W-:Y:S03]  /*16ae0*/  HMMA.1688.F32.TF32 R128, R140, R216, R128 ;  /* 0x000000d88c80723c */ /* 0x002fe60000081080 */
[----:B------:R-:W-:Y:S04]  /*16af0*/  LDS R133, [R252+UR12+0x280] ;  /* 0x0002800cfc857984 */ /* 0x000fe80008000800 */
[----:B------:R-:W1:Y:S04]  /*16b00*/  LDS R135, [R252+UR12+0x1280] ;  /* 0x0012800cfc877984 */ /* 0x000e680008000800 */
[----:B------:R-:W-:Y:S04]  /*16b10*/  LDS R222, [R0+UR12+0x1380] ;  /* 0x0013800c00de7984 */ /* 0x000fe80008000800 */
[----:B------:R-:W-:Y:S04]  /*16b20*/  LDS R221, [R252+UR12+0x380] ;  /* 0x0003800cfcdd7984 */ /* 0x000fe80008000800 */
[----:B------:R-:W4:Y:S01]  /*16b30*/  LDS R223, [R252+UR12+0x1380] ;  /* 0x0013800cfcdf7984 */ /* 0x000f220008000800 */
[C---:B------:R-:W-:Y:S03]  /*16b40*/  HMMA.1688.F32.TF32 R124, R136.reuse, R188, R124 ;  /* 0x000000bc887c723c */ /* 0x040fe6000008107c */
[----:B------:R-:W-:Y:S04]  /*16b50*/  LDS R236, [R3+UR12+0x300] ;  /* 0x0003000c03ec7984 */ /* 0x000fe80008000800 */
[----:B------:R-:W-:Y:S01]  /*16b60*/  LDS R238, [R3+UR12+0x1300] ;  /* 0x0013000c03ee7984 */ /* 0x000fe20008000800 */
[C---:B------:R-:W-:Y:S03]  /*16b70*/  HMMA.1688.F32.TF32 R120, R136.reuse, R192, R120 ;  /* 0x000000c08878723c */ /* 0x040fe60000081078 */
[----:B------:R-:W-:Y:S03]  /*16b80*/  LDS R237, [R2+UR12+0x300] ;  /* 0x0003000c02ed7984 */ /* 0x000fe60008000800 */
[C---:B------:R-:W-:Y:S01]  /*16b90*/  HMMA.1688.F32.TF32 R116, R136.reuse, R196, R116 ;  /* 0x000000c48874723c */ /* 0x040fe20000081074 */
        /* <DEDUP_REMOVED lines=12> */
[----:B------:R-:W-:Y:S03]  /*16c60*/  HMMA.1688.F32.TF32 R96, R136, R216, R96 ;  /* 0x000000d88860723c */ /* 0x000fe60000081060 */
[----:B------:R-:W-:Y:S03]  /*16c70*/  LDS R136, [R3+UR12+0x180] ;  /* 0x0001800c03887984 */ /* 0x000fe60008000800 */
[C---:B-1----:R-:W-:Y:S01]  /*16c80*/  HMMA.1688.F32.TF32 R92, R132.reuse, R188, R92 ;  /* 0x000000bc845c723c */ /* 0x042fe2000008105c */
[----:B------:R-:W-:Y:S04]  /*16c90*/  LDS R138, [R3+UR12+0x1180] ;  /* 0x0011800c038a7984 */ /* 0x000fe80008000800 */
[----:B------:R-:W-:Y:S01]  /*16ca0*/  LDS R137, [R2+UR12+0x180] ;  /* 0x0001800c02897984 */ /* 0x000fe20008000800 */
[C---:B------:R-:W-:Y:S03]  /*16cb0*/  HMMA.1688.F32.TF32 R88, R132.reuse, R192, R88 ;  /* 0x000000c08458723c */ /* 0x040fe60000081058 */
[----:B------:R-:W-:Y:S03]  /*16cc0*/  LDS R139, [R2+UR12+0x1180] ;  /* 0x0011800c028b7984 */ /* 0x000fe60008000800 */
[C---:B------:R-:W-:Y:S06]  /*16cd0*/  HMMA.1688.F32.TF32 R84, R132.reuse, R196, R84 ;  /* 0x000000c48454723c */ /* 0x040fec0000081054 */
[C---:B------:R-:W-:Y:S06]  /*16ce0*/  HMMA.1688.F32.TF32 R80, R132.reuse, R200, R80 ;  /* 0x000000c88450723c */ /* 0x040fec0000081050 */
[C---:B------:R-:W-:Y:S06]  /*16cf0*/  HMMA.1688.F32.TF32 R76, R132.reuse, R204, R76 ;  /* 0x000000cc844c723c */ /* 0x040fec000008104c */
[C---:B------:R-:W-:Y:S06]  /*16d00*/  HMMA.1688.F32.TF32 R72, R132.reuse, R208, R72 ;  /* 0x000000d08448723c */ /* 0x040fec0000081048 */
[C---:B------:R-:W-:Y:S06]  /*16d10*/  HMMA.1688.F32.TF32 R68, R132.reuse, R212, R68 ;  /* 0x000000d48444723c */ /* 0x040fec0000081044 */
[----:B------:R-:W-:Y:S06]  /*16d20*/  HMMA.1688.F32.TF32 R64, R132, R216, R64 ;  /* 0x000000d88440723c */ /* 0x000fec0000081040 */
[C---:B---3--:R-:W-:Y:S06]  /*16d30*/  HMMA.1688.F32.TF32 R144, R140.reuse, R188, R172 ;  /* 0x000000bc8c90723c */ /* 0x048fec00000810ac */
[----:B--2---:R-:W-:-:S15]  /*16d40*/  HMMA.1688.F32.TF32 R168, R140, R192, R168 ;  /* 0x000000c08ca8723c */ /* 0x004fde00000810a8 */
[----:B------:R-:W-:-:S02]  /*16d50*/  NOP ;  /* 0x0000000000007918 */ /* 0x000fc40000000000 */
[----:B------:R-:W-:Y:S01]  /*16d60*/  STL.64 [R1+0x240], R144 ;  /* 0x0002409001007387 */ /* 0x000fe20000100a00 */
[C---:B------:R-:W-:Y:S03]  /*16d70*/  HMMA.1688.F32.TF32 R164, R140.reuse, R196, R164 ;  /* 0x000000c48ca4723c */ /* 0x040fe600000810a4 */
[----:B------:R1:W-:Y:S03]  /*16d80*/  STL.64 [R1+0x248], R146 ;  /* 0x0002489201007387 */ /* 0x0003e60000100a00 */
[C---:B-1----:R-:W-:Y:S01]  /*16d90*/  HMMA.1688.F32.TF32 R144, R140.reuse, R200, R160 ;  /* 0x000000c88c90723c */ /* 0x042fe200000810a0 */
[----:B------:R-:W-:Y:S04]  /*16da0*/  STL.64 [R1+0x230], R168 ;  /* 0x000230a801007387 */ /* 0x000fe80000100a00 */
[----:B------:R-:W-:Y:S01]  /*16db0*/  STL.64 [R1+0x238], R170 ;  /* 0x000238aa01007387 */ /* 0x000fe20000100a00 */
[C---:B------:R-:W-:Y:S11]  /*16dc0*/  HMMA.1688.F32.TF32 R156, R140.reuse, R204, R156 ;  /* 0x000000cc8c9c723c */ /* 0x040ff6000008109c */
[----:B------:R-:W-:Y:S01]  /*16dd0*/  STL.64 [R1+0x220], R164 ;  /* 0x000220a401007387 */ /* 0x000fe20000100a00 */
[----:B----4-:R-:W-:Y:S03]  /*16de0*/  HMMA.1688.F32.TF32 R152, R140, R208, R152 ;  /* 0x000000d08c98723c */ /* 0x010fe60000081098 */
[----:B------:R-:W-:Y:S04]  /*16df0*/  STL.64 [R1+0x228], R166 ;  /* 0x000228a601007387 */ /* 0x000fe80000100a00 */
[----:B------:R-:W-:Y:S01]  /*16e00*/  LDS R168, [R3+UR12+0x200] ;  /* 0x0002000c03a87984 */ /* 0x000fe20008000800 */
[----:B------:R-:W-:Y:S03]  /*16e10*/  HMMA.1688.F32.TF32 R248, R248, R216, R32 ;  /* 0x000000d8f8f8723c */ /* 0x000fe60000081020 */
[----:B------:R-:W-:Y:S04]  /*16e20*/  LDS R170, [R3+UR12+0x1200] ;  /* 0x0012000c03aa7984 */ /* 0x000fe80008000800 */
[----:B------:R-:W-:Y:S04]  /*16e30*/  STL.64 [R1+0x210], R144 ;  /* 0x0002109001007387 */ /* 0x000fe80000100a00 */
[----:B------:R1:W-:Y:S04]  /*16e40*/  STL.64 [R1+0x218], R146 ;  /* 0x0002189201007387 */ /* 0x0003e80000100a00 */
[----:B------:R-:W-:Y:S04]  /*16e50*/  STL.64 [R1+0x200], R156 ;  /* 0x0002009c01007387 */ /* 0x000fe80000100a00 */
[----:B------:R-:W-:Y:S01]  /*16e60*/  STL.64 [R1+0x208], R158 ;  /* 0x0002089e01007387 */ /* 0x000fe20000100a00 */
[----:B-1----:R-:W-:Y:S03]  /*16e70*/  HMMA.1688.F32.TF32 R144, R140, R212, R148 ;  /* 0x000000d48c90723c */ /* 0x002fe60000081094 */
[----:B------:R-:W-:Y:S04]  /*16e80*/  STL.64 [R1+0x1f0], R152 ;  /* 0x0001f09801007387 */ /* 0x000fe80000100a00 */
[----:B------:R-:W-:Y:S01]  /*16e90*/  STL.64 [R1+0x1f8], R154 ;  /* 0x0001f89a01007387 */ /* 0x000fe20000100a00 */
[C---:B------:R-:W-:Y:S03]  /*16ea0*/  HMMA.1688.F32.TF32 R28, R220.reuse, R188, R28 ;  /* 0x000000bcdc1c723c */ /* 0x040fe6000008101c */
[----:B------:R-:W-:Y:S03]  /*16eb0*/  LDS R169, [R2+UR12+0x200] ;  /* 0x0002000c02a97984 */ /* 0x000fe60008000800 */
[C---:B------:R-:W-:Y:S01]  /*16ec0*/  HMMA.1688.F32.TF32 R20, R220.reuse, R196, R20 ;  /* 0x000000c4dc14723c */ /* 0x040fe20000081014 */
[----:B------:R-:W-:Y:S08]  /*16ed0*/  LDS R171, [R2+UR12+0x1200] ;  /* 0x0012000c02ab7984 */ /* 0x000ff00008000800 */
        /* <DEDUP_REMOVED lines=46> */
[----:B-1----:R-:W4:Y:S04]  /*171c0*/  LDL.LU.64 R56, [R1+0x60] ;  /* 0x0000600001387983 */ /* 0x002f280000300a00 */
[----:B------:R-:W-:Y:S04]  /*171d0*/  STL.64 [R1+0x20], R40 ;  /* 0x0000202801007387 */ /* 0x000fe80000100a00 */
[----:B------:R-:W-:Y:S04]  /*171e0*/  STL.64 [R1+0x28], R42 ;  /* 0x0000282a01007387 */ /* 0x000fe80000100a00 */
[----:B--2---:R-:W2:Y:S04]  /*171f0*/  LDL.LU.64 R58, [R1+0x68] ;  /* 0x00006800013a7983 */ /* 0x004ea80000300a00 */
[----:B------:R-:W-:Y:S04]  /*17200*/  STL.64 [R1], R36 ;  /* 0x0000002401007387 */ /* 0x000fe80000100a00 */
[----:B------:R-:W-:Y:S04]  /*17210*/  STL.64 [R1+0x8], R38 ;  /* 0x0000082601007387 */ /* 0x000fe80000100a00 */
[----:B---3--:R-:W3:Y:S04]  /*17220*/  LDL.LU.64 R52, [R1+0x850] ;  /* 0x0008500001347983 */ /* 0x008ee80000300a00 */
[----:B----4-:R-:W3:Y:S04]  /*17230*/  LDL.LU.64 R54, [R1+0x858] ;  /* 0x0008580001367983 */ /* 0x010ee80000300a00 */
[----:B------:R-:W4:Y:S04]  /*17240*/  LDL.LU.64 R48, [R1+0x840] ;  /* 0x0008400001307983 */ /* 0x000f280000300a00 */
[----:B------:R-:W4:Y:S04]  /*17250*/  LDL.LU.64 R50, [R1+0x848] ;  /* 0x0008480001327983 */ /* 0x000f280000300a00 */
[----:B------:R-:W4:Y:S04]  /*17260*/  LDL.LU.64 R44, [R1+0x830] ;  /* 0x00083000012c7983 */ /* 0x000f280000300a00 */
[----:B------:R-:W4:Y:S01]  /*17270*/  LDL.LU.64 R46, [R1+0x838] ;  /* 0x00083800012e7983 */ /* 0x000f220000300a00 */
[C---:B------:R-:W-:Y:S03]  /*17280*/  HMMA.1688.F32.TF32 R24, R220.reuse, R192, R24 ;  /* 0x000000c0dc18723c */ /* 0x040fe60000081018 */
[----:B------:R-:W-:Y:S03]  /*17290*/  LDS R40, [R3+UR12] ;  /* 0x0000000c03287984 */ /* 0x000fe60008000800 */
[C---:B------:R-:W-:Y:S01]  /*172a0*/  HMMA.1688.F32.TF32 R16, R220.reuse, R200, R16 ;  /* 0x000000c8dc10723c */ /* 0x040fe20000081010 */
[----:B------:R-:W-:Y:S04]  /*172b0*/  LDS R42, [R3+UR12+0x1000] ;  /* 0x0010000c032a7984 */ /* 0x000fe80008000800 */
[----:B------:R-:W-:Y:S01]  /*172c0*/  LDS R41, [R2+UR12] ;  /* 0x0000000c02297984 */ /* 0x000fe20008000800 */
[C---:B------:R-:W-:Y:S03]  /*172d0*/  HMMA.1688.F32.TF32 R12, R220.reuse, R204, R12 ;  /* 0x000000ccdc0c723c */ /* 0x040fe6000008100c */
[----:B------:R-:W3:Y:S03]  /*172e0*/  LDS R43, [R2+UR12+0x1000] ;  /* 0x0010000c022b7984 */ /* 0x000ee60008000800 */
[C---:B------:R-:W-:Y:S01]  /*172f0*/  HMMA.1688.F32.TF32 R8, R220.reuse, R208, R8 ;  /* 0x000000d0dc08723c */ /* 0x040fe20000081008 */
        /* <DEDUP_REMOVED lines=8> */
[----:B------:R-:W-:Y:S04]  /*17380*/  STL.64 [R1+0x1770], R18 ;  /* 0x0017701201007387 */ /* 0x000fe80000100a00 */
[----:B------:R-:W-:Y:S04]  /*17390*/  STL.64 [R1+0x1768], R16 ;  /* 0x0017681001007387 */ /* 0x000fe80000100a00 */
[----:B------:R-:W-:Y:S04]  /*173a0*/  STL.64 [R1+0x1790], R14 ;  /* 0x0017900e01007387 */ /* 0x000fe80000100a00 */
[----:B------:R-:W-:Y:S04]  /*173b0*/  STL.64 [R1+0x1788], R12 ;  /* 0x0017880c01007387 */ /* 0x000fe80000100a00 */
[----:B------:R-:W-:Y:S04]  /*173c0*/  STL.64 [R1+0x17a0], R10 ;  /* 0x0017a00a01007387 */ /* 0x000fe80000100a00 */
[----:B------:R-:W-:Y:S04]  /*173d0*/  STL.64 [R1+0x1798], R8 ;  /* 0x0017980801007387 */ /* 0x000fe80000100a00 */
[----:B------:R-:W-:Y:S04]  /*173e0*/  LDS R104, [R3+UR12+0x100] ;  /* 0x0001000c03687984 */ /* 0x000fe80008000800 */
[----:B------:R-:W-:Y:S04]  /*173f0*/  LDS R106, [R3+UR12+0x1100] ;  /* 0x0011000c036a7984 */ /* 0x000fe80008000800 */
[----:B------:R-:W-:Y:S04]  /*17400*/  LDS R105, [R2+UR12+0x100] ;  /* 0x0001000c02697984 */ /* 0x000fe80008000800 */
[----:B------:R-:W-:Y:S04]  /*17410*/  LDS R107, [R2+UR12+0x1100] ;  /* 0x0011000c026b7984 */ /* 0x000fe80008000800 */
[----:B------:R-:W-:Y:S04]  /*17420*/  LDS R72, [R3+UR12+0x80] ;  /* 0x0000800c03487984 */ /* 0x000fe80008000800 */
[----:B------:R-:W-:Y:S04]  /*17430*/  LDS R74, [R3+UR12+0x1080] ;  /* 0x0010800c034a7984 */ /* 0x000fe80008000800 */
[----:B------:R-:W-:Y:S04]  /*17440*/  LDS R73, [R2+UR12+0x80] ;  /* 0x0000800c02497984 */ /* 0x000fe80008000800 */
[----:B------:R-:W1:Y:S01]  /*17450*/  LDS R75, [R2+UR12+0x1080] ;  /* 0x0010800c024b7984 */ /* 0x000e620008000800 */
[C---:B--2---:R-:W-:Y:S06]  /*17460*/  HMMA.1688.F32.TF32 R24, R220.reuse, R212, R56 ;  /* 0x000000d4dc18723c */ /* 0x044fec0000081038 */
[----:B------:R-:W-:Y:S06]  /*17470*/  HMMA.1688.F32.TF32 R220, R220, R216, R4 ;  /* 0x000000d8dcdc723c */ /* 0x000fec0000081004 */
[C---:B---3--:R-:W-:Y:S11]  /*17480*/  HMMA.1688.F32.TF32 R224, R40.reuse, R188, R52 ;  /* 0x000000bc28e0723c */ /* 0x048ff60000081034 */
[----:B------:R-:W-:Y:S01]  /*17490*/  STL.64 [R1+0x17b0], R26 ;  /* 0x0017b01a01007387 */ /* 0x000fe20000100a00 */
[C---:B----4-:R-:W-:Y:S03]  /*174a0*/  HMMA.1688.F32.TF32 R228, R40.reuse, R192, R48 ;  /* 0x000000c028e4723c */ /* 0x050fe60000081030 */
[----:B------:R2:W-:Y:S04]  /*174b0*/  STL.64 [R1+0x17a8], R24 ;  /* 0x0017a81801007387 */ /* 0x0005e80000100a00 */
[----:B------:R-:W-:Y:S01]  /*174c0*/  STL.64 [R1+0x17c0], R222 ;  /* 0x0017c0de01007387 */ /* 0x000fe20000100a00 */
[C---:B------:R-:W-:Y:S03]  /*174d0*/  HMMA.1688.F32.TF32 R184, R40.reuse, R196, R44 ;  /* 0x000000c428b8723c */ /* 0x040fe6000008102c */
[----:B------:R-:W-:Y:S04]  /*174e0*/  STL.64 [R1+0x17b8], R220 ;  /* 0x0017b8dc01007387 */ /* 0x000fe80000100a00 */
[----:B------:R-:W-:Y:S04]  /*174f0*/  STL.64 [R1+0x17d0], R226 ;  /* 0x0017d0e201007387 */ /* 0x000fe80000100a00 */
[----:B------:R-:W-:Y:S04]  /*17500*/  STL.64 [R1+0x17c8], R224 ;  /* 0x0017c8e001007387 */ /* 0x000fe80000100a00 */
[----:B------:R-:W-:Y:S04]  /*17510*/  STL.64 [R1+0x17e0], R230 ;  /* 0x0017e0e601007387 */ /* 0x000fe80000100a00 */
[----:B------:R-:W-:Y:S04]  /*17520*/  STL.64 [R1+0x17d8], R228 ;  /* 0x0017d8e401007387 */ /* 0x000fe80000100a00 */
[----:B------:R-:W3:Y:S04]  /*17530*/  LDL.LU.64 R4, [R1+0x820] ;  /* 0x0008200001047983 */ /* 0x000ee80000300a00 */
[----:B------:R-:W3:Y:S04]  /*17540*/  LDL.LU.64 R6, [R1+0x828] ;  /* 0x0008280001067983 */ /* 0x000ee80000300a00 */
[----:B------:R-:W4:Y:S04]  /*17550*/  LDL.LU.64 R28, [R1+0x810] ;  /* 0x00081000011c7983 */ /* 0x000f280000300a00 */
[----:B------:R-:W4:Y:S04]  /*17560*/  LDL.LU.64 R30, [R1+0x818] ;  /* 0x00081800011e7983 */ /* 0x000f280000300a00 */
[----:B------:R-:W4:Y:S04]  /*17570*/  LDL.LU.64 R32, [R1+0x800] ;  /* 0x0008000001207983 */ /* 0x000f280000300a00 */
[----:B------:R-:W4:Y:S04]  /*17580*/  LDL.LU.64 R34, [R1+0x808] ;  /* 0x0008080001227983 */ /* 0x000f280000300a00 */
[----:B------:R-:W4:Y:S04]  /*17590*/  LDL.LU.64 R36, [R1+0x7f0] ;  /* 0x0007f00001247983 */ /* 0x000f280000300a00 */
[----:B------:R-:W4:Y:S04]  /*175a0*/  LDL.LU.64 R38, [R1+0x7f8] ;  /* 0x0007f80001267983 */ /* 0x000f280000300a00 */
[----:B------:R-:W4:Y:S04]  /*175b0*/  LDL.LU.64 R92, [R1+0x760] ;  /* 0x00076000015c7983 */ /* 0x000f280000300a00 */
[----:B------:R-:W4:Y:S04]  /*175c0*/  LDL.LU.64 R94, [R1+0x768] ;  /* 0x00076800015e7983 */ /* 0x000f280000300a00 */
[----:B------:R-:W1:Y:S04]  /*175d0*/  LDL.LU.64 R44, [R1+0x750] ;  /* 0x00075000012c7983 */ /* 0x000e680000300a00 */
[----:B------:R-:W1:Y:S04]  /*175e0*/  LDL.LU.64 R46, [R1+0x758] ;  /* 0x00075800012e7983 */ /* 0x000e680000300a00 */
        /* <DEDUP_REMOVED lines=20> */
[----:B--2---:R-:W2:Y:S04]  /*17730*/  LDL.LU.64 R24, [R1+0x530] ;  /* 0x0005300001187983 */ /* 0x004ea80000300a00 */
[----:B------:R-:W2:Y:S04]  /*17740*/  LDL.LU.64 R26, [R1+0x538] ;  /* 0x00053800011a7983 */ /* 0x000ea80000300a00 */
        /* <DEDUP_REMOVED lines=8> */
[----:B------:R-:W-:Y:S04]  /*177d0*/  STL.64 [R1+0x17f0], R186 ;  /* 0x0017f0ba01007387 */ /* 0x000fe80000100a00 */
[----:B------:R-:W-:Y:S01]  /*177e0*/  STL.64 [R1+0x17e8], R184 ;  /* 0x0017e8b801007387 */ /* 0x000fe20000100a00 */
[C---:B---3--:R-:W-:Y:S06]  /*177f0*/  HMMA.1688.F32.TF32 R4, R40.reuse, R200, R4 ;  /* 0x000000c82804723c */ /* 0x048fec0000081004 */
[C---:B----4-:R-:W-:Y:S06]  /*17800*/  HMMA.1688.F32.TF32 R28, R40.reuse, R204, R28 ;  /* 0x000000cc281c723c */ /* 0x050fec000008101c */
[C---:B------:R-:W-:Y:S11]  /*17810*/  HMMA.1688.F32.TF32 R32, R40.reuse, R208, R32 ;  /* 0x000000d02820723c */ /* 0x040ff60000081020 */
[----:B------:R-:W-:Y:S01]  /*17820*/  STL.64 [R1+0x1800], R6 ;  /* 0x0018000601007387 */ /* 0x000fe20000100a00 */
[C---:B------:R-:W-:Y:S03]  /*17830*/  HMMA.1688.F32.TF32 R36, R40.reuse, R212, R36 ;  /* 0x000000d42824723c */ /* 0x040fe60000081024 */
[----:B------:R3:W-:Y:S04]  /*17840*/  STL.64 [R1+0x17f8], R4 ;  /* 0x0017f80401007387 */ /* 0x0007e80000100a00 */
[----:B------:R-:W-:Y:S01]  /*17850*/  STL.64 [R1+0x1810], R30 ;  /* 0x0018101e01007387 */ /* 0x000fe20000100a00 */
[----:B------:R-:W-:Y:S03]  /*17860*/  HMMA.1688.F32.TF32 R40, R40, R216, R92 ;  /* 0x000000d82828723c */ /* 0x000fe6000008105c */
[----:B------:R-:W-:Y:S04]  /*17870*/  STL.64 [R1+0x1808], R28 ;  /* 0x0018081c01007387 */ /* 0x000fe80000100a00 */
[----:B------:R-:W-:Y:S01]  /*17880*/  STL.64 [R1+0x1820], R34 ;  /* 0x0018202201007387 */ /* 0x000fe20000100a00 */
[C---:B-1----:R-:W-:Y:S03]  /*17890*/  HMMA.1688.F32.TF32 R44, R72.reuse, R188, R44 ;  /* 0x000000bc482c723c */ /* 0x042fe6000008102c */
[----:B------:R-:W-:Y:S04]  /*178a0*/  STL.64 [R1+0x1818], R32 ;  /* 0x0018182001007387 */ /* 0x000fe80000100a00 */
[----:B------:R-:W-:Y:S01]  /*178b0*/  STL.64 [R1+0x1830], R38 ;  /* 0x0018302601007387 */ /* 0x000fe20000100a00 */
[C---:B------:R-:W-:Y:S03]  /*178c0*/  HMMA.1688.F32.TF32 R48, R72.reuse, R192, R48 ;  /* 0x000000c04830723c */ /* 0x040fe60000081030 */
[----:B------:R-:W-:Y:S04]  /*178d0*/  STL.64 [R1+0x1828], R36 ;  /* 0x0018282401007387 */ /* 0x000fe80000100a00 */
[----:B------:R-:W-:Y:S01]  /*178e0*/  STL.64 [R1+0x1840], R42 ;  /* 0x0018402a01007387 */ /* 0x000fe20000100a00 */
[C---:B------:R-:W-:Y:S03]  /*178f0*/  HMMA.1688.F32.TF32 R52, R72.reuse, R196, R52 ;  /* 0x000000c44834723c */ /* 0x040fe60000081034 */
[----:B------:R1:W-:Y:S03]  /*17900*/  STL.64 [R1+0x1838], R40 ;  /* 0x0018382801007387 */ /* 0x0003e60000100a00 */
        /* <DEDUP_REMOVED lines=8> */
[C---:B--2---:R-:W-:Y:S06]  /*17990*/  HMMA.1688.F32.TF32 R88, R104.reuse, R200, R24 ;  /* 0x000000c86858723c */ /* 0x044fec0000081018 */
[C---:B------:R-:W-:Y:S01]  /*179a0*/  HMMA.1688.F32.TF32 R92, R104.reuse, R204, R20 ;  /* 0x000000cc685c723c */ /* 0x040fe20000081014 */
[----:B------:R-:W2:Y:S04]  /*179b0*/  LDL.LU.64 R20, [R1+0x8c0] ;  /* 0x0008c00001147983 */ /* 0x000ea80000300a00 */
[----:B------:R-:W2:Y:S01]  /*179c0*/  LDL.LU.64 R22, [R1+0x8c8] ;  /* 0x0008c80001167983 */ /* 0x000ea20000300a00 */
[C---:B------:R-:W-:Y:S03]  /*179d0*/  HMMA.1688.F32.TF32 R96, R104.reuse, R208, R16 ;  /* 0x000000d06860723c */ /* 0x040fe60000081010 */
[----:B------:R-:W4:Y:S04]  /*179e0*/  LDL.LU.64 R16, [R1+0x8b0] ;  /* 0x0008b00001107983 */ /* 0x000f280000300a00 */
[----:B------:R-:W4:Y:S01]  /*179f0*/  LDL.LU.64 R18, [R1+0x8b8] ;  /* 0x0008b80001127983 */ /* 0x000f220000300a00 */
[C---:B------:R-:W-:Y:S03]  /*17a00*/  HMMA.1688.F32.TF32 R100, R104.reuse, R212, R12 ;  /* 0x000000d46864723c */ /* 0x040fe6000008100c */
[----:B------:R-:W4:Y:S04]  /*17a10*/  LDL.LU.64 R116, [R1+0x8a0] ;  /* 0x0008a00001747983 */ /* 0x000f280000300a00 */
[----:B------:R-:W4:Y:S01]  /*17a20*/  LDL.LU.64 R118, [R1+0x8a8] ;  /* 0x0008a80001767983 */ /* 0x000f220000300a00 */
[----:B------:R-:W-:Y:S03]  /*17a30*/  HMMA.1688.F32.TF32 R104, R104, R216, R8 ;  /* 0x000000d86868723c */ /* 0x000fe60000081008 */
        /* <DEDUP_REMOVED lines=14> */
[----:B---3--:R-:W3:Y:S04]  /*17b20*/  LDL.LU.64 R4, [R1+0x7b0] ;  /* 0x0007b00001047983 */ /* 0x008ee80000300a00 */
[----:B------:R-:W3:Y:S04]  /*17b30*/  LDL.LU.64 R6, [R1+0x7b8] ;  /* 0x0007b80001067983 */ /* 0x000ee80000300a00 */
[----:B-1----:R-:W3:Y:S04]  /*17b40*/  LDL.LU.64 R40, [R1+0x7a0] ;  /* 0x0007a00001287983 */ /* 0x002ee80000300a00 */
[----:B------:R-:W3:Y:S04]  /*17b50*/  LDL.LU.64 R42, [R1+0x7a8] ;  /* 0x0007a800012a7983 */ /* 0x000ee80000300a00 */
[----:B------:R-:W3:Y:S04]  /*17b60*/  LDL.LU.64 R36, [R1+0x790] ;  /* 0x0007900001247983 */ /* 0x000ee80000300a00 */
[----:B------:R-:W3:Y:S04]  /*17b70*/  LDL.LU.64 R38, [R1+0x798] ;  /* 0x0007980001267983 */ /* 0x000ee80000300a00 */
[----:B------:R-:W3:Y:S04]  /*17b80*/  LDL.LU.64 R32, [R1+0x780] ;  /* 0x0007800001207983 */ /* 0x000ee80000300a00 */
[----:B------:R-:W3:Y:S04]  /*17b90*/  LDL.LU.64 R34, [R1+0x788] ;  /* 0x0007880001227983 */ /* 0x000ee80000300a00 */
[----:B------:R-:W3:Y:S04]  /*17ba0*/  LDL.LU.64 R28, [R1+0x770] ;  /* 0x00077000011c7983 */ /* 0x000ee80000300a00 */
[----:B------:R-:W3:Y:S04]  /*17bb0*/  LDL.LU.64 R30, [R1+0x778] ;  /* 0x00077800011e7983 */ /* 0x000ee80000300a00 */
[----:B------:R-:W3:Y:S04]  /*17bc0*/  LDL.LU.64 R24, [R1+0x5f0] ;  /* 0x0005f00001187983 */ /* 0x000ee80000300a00 */
[----:B------:R-:W3:Y:S01]  /*17bd0*/  LDL.LU.64 R26, [R1+0x5f8] ;  /* 0x0005f800011a7983 */ /* 0x000ee20000300a00 */
[C---:B--2---:R-:W-:Y:S03]  /*17be0*/  HMMA.1688.F32.TF32 R108, R136.reuse, R188, R20 ;  /* 0x000000bc886c723c */ /* 0x044fe60000081014 */
[----:B------:R-:W2:Y:S04]  /*17bf0*/  LDL.LU.64 R20, [R1+0x5e0] ;  /* 0x0005e00001147983 */ /* 0x000ea80000300a00 */
[----:B------:R-:W2:Y:S01]  /*17c00*/  LDL.LU.64 R22, [R1+0x5e8] ;  /* 0x0005e80001167983 */ /* 0x000ea20000300a00 */
[C---:B----4-:R-:W-:Y:S03]  /*17c10*/  HMMA.1688.F32.TF32 R112, R136.reuse, R192, R16 ;  /* 0x000000c08870723c */ /* 0x050fe60000081010 */
[----:B------:R-:W4:Y:S04]  /*17c20*/  LDL.LU.64 R16, [R1+0x5d0] ;  /* 0x0005d00001107983 */ /* 0x000f280000300a00 */
[----:B------:R-:W4:Y:S01]  /*17c30*/  LDL.LU.64 R18, [R1+0x5d8] ;  /* 0x0005d80001127983 */ /* 0x000f220000300a00 */
[C---:B------:R-:W-:Y:S06]  /*17c40*/  HMMA.1688.F32.TF32 R116, R136.reuse, R196, R116 ;  /* 0x000000c48874723c */ /* 0x040fec0000081074 */
[C---:B------:R-:W-:Y:S06]  /*17c50*/  HMMA.1688.F32.TF32 R120, R136.reuse, R200, R120 ;  /* 0x000000c88878723c */ /* 0x040fec0000081078 */
[C---:B------:R-:W-:Y:S01]  /*17c60*/  HMMA.1688.F32.TF32 R124, R136.reuse, R204, R12 ;  /* 0x000000cc887c723c */ /* 0x040fe2000008100c */
[----:B------:R-:W4:Y:S04]  /*17c70*/  LDL.LU.64 R12, [R1+0x5c0] ;  /* 0x0005c000010c7983 */ /* 0x000f280000300a00 */
[----:B------:R-:W4:Y:S01]  /*17c80*/  LDL.LU.64 R14, [R1+0x5c8] ;  /* 0x0005c800010e7983 */ /* 0x000f220000300a00 */
[C---:B------:R-:W-:Y:S06]  /*17c90*/  HMMA.1688.F32.TF32 R128, R136.reuse, R208, R128 ;  /* 0x000000d08880723c */ /* 0x040fec0000081080 */
[C---:B------:R-:W-:Y:S01]  /*17ca0*/  HMMA.1688.F32.TF32 R132, R136.reuse, R212, R8 ;  /* 0x000000d48884723c */ /* 0x040fe20000081008 */
[----:B------:R-:W4:Y:S04]  /*17cb0*/  LDL.LU.64 R8, [R1+0x5b0] ;  /* 0x0005b00001087983 */ /* 0x000f280000300a00 */
[----:B------:R-:W4:Y:S01]  /*17cc0*/  LDL.LU.64 R10, [R1+0x5b8] ;  /* 0x0005b800010a7983 */ /* 0x000f220000300a00 */
[----:B------:R-:W-:Y:S06]  /*17cd0*/  HMMA.1688.F32.TF32 R136, R136, R216, R148 ;  /* 0x000000d88888723c */ /* 0x000fec0000081094 */
[C---:B---3--:R-:W-:Y:S01]  /*17ce0*/  HMMA.1688.F32.TF32 R148, R168.reuse, R196, R4 ;  /* 0x000000c4a894723c */ /* 0x048fe20000081004 */
[----:B------:R-:W3:Y:S04]  /*17cf0*/  LDL.LU.64 R4, [R1+0x5a0] ;  /* 0x0005a00001047983 */ /* 0x000ee80000300a00 */
[----:B------:R-:W3:Y:S01]  /*17d00*/  LDL.LU.64 R6, [R1+0x5a8] ;  /* 0x0005a80001067983 */ /* 0x000ee20000300a00 */
[C---:B------:R-:W-:Y:S06]  /*17d10*/  HMMA.1688.F32.TF32 R152, R168.reuse, R200, R40 ;  /* 0x000000c8a898723c */ /* 0x040fec0000081028 */
[C---:B------:R-:W-:Y:S06]  /*17d20*/  HMMA.1688.F32.TF32 R156, R168.reuse, R204, R36 ;  /* 0x000000cca89c723c */ /* 0x040fec0000081024 */
[C---:B------:R-:W-:Y:S06]  /*17d30*/  HMMA.1688.F32.TF32 R160, R168.reuse, R208, R32 ;  /* 0x000000d0a8a0723c */ /* 0x040fec0000081020 */
[C---:B------:R-:W-:Y:S01]  /*17d40*/  HMMA.1688.F32.TF32 R164, R168.reuse, R212, R28 ;  /* 0x000000d4a8a4723c */ /* 0x040fe2000008101c */
[----:B------:R1:W-:Y:S04]  /*17d50*/  STL [R1+0x1750], R149 ;  /* 0x0017509501007387 */ /* 0x0003e80000100800 */
[----:B------:R1:W-:Y:S04]  /*17d60*/  STL [R1+0x174c], R150 ;  /* 0x00174c9601007387 */ /* 0x0003e80000100800 */
[----:B------:R1:W-:Y:S04]  /*17d70*/  STL [R1+0x1748], R151 ;  /* 0x0017489701007387 */ /* 0x0003e80000100800 */
[----:B------:R1:W-:Y:S04]  /*17d80*/  STL [R1+0x1744], R155 ;  /* 0x0017449b01007387 */ /* 0x0003e80000100800 */
[----:B------:R1:W-:Y:S04]  /*17d90*/  STL [R1+0x1740], R158 ;  /* 0x0017409e01007387 */ /* 0x0003e80000100800 */
[----:B------:R1:W-:Y:S04]  /*17da0*/  STL [R1+0x173c], R159 ;  /* 0x00173c9f01007387 */ /* 0x0003e80000100800 */
[----:B------:R-:W-:Y:S04]  /*17db0*/  STL [R1+0x1738], R163 ;  /* 0x001738a301007387 */ /* 0x000fe80000100800 */
[----:B------:R1:W-:Y:S04]  /*17dc0*/  STL [R1+0x1734], R167 ;  /* 0x001734a701007387 */ /* 0x0003e80000100800 */
[----:B------:R-:W3:Y:S04]  /*17dd0*/  LDL.LU.64 R184, [R1+0x590] ;  /* 0x0005900001b87983 */ /* 0x000ee80000300a00 */
[----:B------:R-:W3:Y:S04]  /*17de0*/  LDL.LU.64 R186, [R1+0x598] ;  /* 0x0005980001ba7983 */ /* 0x000ee80000300a00 */
[----:B------:R-:W3:Y:S04]  /*17df0*/  LDL.LU.64 R40, [R1+0x580] ;  /* 0x0005800001287983 */ /* 0x000ee80000300a00 */
[----:B------:R-:W3:Y:S04]  /*17e00*/  LDL.LU.64 R42, [R1+0x588] ;  /* 0x00058800012a7983 */ /* 0x000ee80000300a00 */
[----:B------:R-:W3:Y:S01]  /*17e10*/  LDL.LU.64 R36, [R1+0x4f0] ;  /* 0x0004f00001247983 */ /* 0x000ee20000300a00 */
[C---:B------:R-:W-:Y:S03]  /*17e20*/  HMMA.1688.F32.TF32 R140, R168.reuse, R188, R140 ;  /* 0x000000bca88c723c */ /* 0x040fe6000008108c */
[----:B------:R-:W3:Y:S04]  /*17e30*/  LDL.LU.64 R38, [R1+0x4f8] ;  /* 0x0004f80001267983 */ /* 0x000ee80000300a00 */
[----:B------:R-:W3:Y:S01]  /*17e40*/  LDL.LU.64 R32, [R1+0x470] ;  /* 0x0004700001207983 */ /* 0x000ee20000300a00 */
[C---:B------:R-:W-:Y:S03]  /*17e50*/  HMMA.1688.F32.TF32 R144, R168.reuse, R192, R144 ;  /* 0x000000c0a890723c */ /* 0x040fe60000081090 */
[----:B------:R-:W3:Y:S03]  /*17e60*/  LDL.LU.64 R34, [R1+0x478] ;  /* 0x0004780001227983 */ /* 0x000ee60000300a00 */
[----:B------:R-:W-:Y:S01]  /*17e70*/  HMMA.1688.F32.TF32 R168, R168, R216, R24 ;  /* 0x000000d8a8a8723c */ /* 0x000fe20000081018 */
        /* <DEDUP_REMOVED lines=11> */
[----:B---3--:R-:W-:-:S15]  /*17f30*/  HMMA.1688.F32.TF32 R4, R232, R204, R4 ;  /* 0x000000cce804723c */ /* 0x008fde0000081004 */
[----:B------:R-:W-:-:S03]  /*17f40*/  NOP ;  /* 0x0000000000007918 */ /* 0x000fc60000000000 */
[----:B-1----:R-:W-:Y:S01]  /*17f50*/  IMAD.MOV.U32 R149, RZ, RZ, R8 ;  /* 0x000000ffff957224 */ /* 0x002fe200078e0008 */
[----:B------:R-:W-:Y:S01]  /*17f60*/  MOV R150, R9 ;  /* 0x0000000900967202 */ /* 0x000fe20000000f00 */
[----:B------:R-:W-:Y:S01]  /*17f70*/  IMAD.MOV.U32 R151, RZ, RZ, R10 ;  /* 0x000000ffff977224 */ /* 0x000fe200078e000a */
[C---:B------:R-:W-:Y:S01]  /*17f80*/  HMMA.1688.F32.TF32 R180, R232.reuse, R196, R12 ;  /* 0x000000c4e8b4723c */ /* 0x040fe2000008100c */
[----:B------:R-:W-:Y:S02]  /*17f90*/  IMAD.MOV.U32 R155, RZ, RZ, R11 ;  /* 0x000000ffff9b7224 */ /* 0x000fe400078e000b */
[----:B------:R-:W-:Y:S01]  /*17fa0*/  MOV R158, R4 ;  /* 0x00000004009e7202 */ /* 0x000fe20000000f00 */
[----:B------:R-:W-:Y:S01]  /*17fb0*/  IMAD.MOV.U32 R159, RZ, RZ, R5 ;  /* 0x000000ffff9f7224 */ /* 0x000fe200078e0005 */
[----:B------:R-:W-:Y:S01]  /*17fc0*/  MOV R167, R7 ;  /* 0x0000000700a77202 */ /* 0x000fe20000000f00 */
[----:B------:R-:W-:Y:S01]  /*17fd0*/  IMAD.MOV.U32 R163, RZ, RZ, R6 ;  /* 0x000000ffffa37224 */ /* 0x000fe200078e0006 */
[----:B------:R-:W3:Y:S04]  /*17fe0*/  LDL.LU.64 R4, [R1+0x4c0] ;  /* 0x0004c00001047983 */ /* 0x000ee80000300a00 */
[----:B------:R-:W3:Y:S04]  /*17ff0*/  LDL.LU.64 R6, [R1+0x4c8] ;  /* 0x0004c80001067983 */ /* 0x000ee80000300a00 */
[----:B------:R-:W3:Y:S04]  /*18000*/  LDL.LU.64 R12, [R1+0x4e0] ;  /* 0x0004e000010c7983 */ /* 0x000ee80000300a00 */
[----:B------:R-:W3:Y:S04]  /*18010*/  LDL.LU.64 R14, [R1+0x4e8] ;  /* 0x0004e800010e7983 */ /* 0x000ee80000300a00 */
[----:B------:R-:W3:Y:S04]  /*18020*/  LDL.LU.64 R8, [R1+0x4d0] ;  /* 0x0004d00001087983 */ /* 0x000ee80000300a00 */
[----:B------:R-:W3:Y:S01]  /*18030*/  LDL.LU.64 R10, [R1+0x4d8] ;  /* 0x0004d800010a7983 */ /* 0x000ee20000300a00 */
[C---:B------:R-:W-:Y:S06]  /*18040*/  HMMA.1688.F32.TF32 R220, R232.reuse, R208, R184 ;  /* 0x000000d0e8dc723c */ /* 0x040fec00000810b8 */
[C---:B------:R-:W-:Y:S06]  /*18050*/  HMMA.1688.F32.TF32 R184, R232.reuse, R212, R40 ;  /* 0x000000d4e8b8723c */ /* 0x040fec0000081028 */
[----:B------:R-:W-:Y:S01]  /*18060*/  HMMA.1688.F32.TF32 R40, R232, R216, R36 ;  /* 0x000000d8e828723c */ /* 0x000fe20000081024 */
[----:B------:R-:W-:Y:S04]  /*18070*/  LDS R232, [R3+UR12+0x380] ;  /* 0x0003800c03e87984 */ /* 0x000fe80008000800 */
[----:B------:R-:W-:Y:S01]  /*18080*/  LDS R234, [R3+UR12+0x1380] ;  /* 0x0013800c03ea7984 */ /* 0x000fe20008000800 */
[C---:B------:R-:W-:Y:S05]  /*18090*/  HMMA.1688.F32.TF32 R36, R236.reuse, R188, R32 ;  /* 0x000000bcec24723c */ /* 0x040fea0000081020 */
[----:B------:R-:W-:Y:S04]  /*180a0*/  STL.64 [R1+0x440], R220 ;  /* 0x000440dc01007387 */ /* 0x000fe80000100a00 */
[----:B------:R-:W-:Y:S01]  /*180b0*/  LDS R233, [R2+UR12+0x380] ;  /* 0x0003800c02e97984 */ /* 0x000fe20008000800 */
[C---:B------:R-:W-:Y:S03]  /*180c0*/  HMMA.1688.F32.TF32 R32, R236.reuse, R192, R28 ;  /* 0x000000c0ec20723c */ /* 0x040fe6000008101c */
[----:B------:R-:W1:Y:S03]  /*180d0*/  LDS R235, [R2+UR12+0x1380] ;  /* 0x0013800c02eb7984 */ /* 0x000e660008000800 */
[C---:B------:R-:W-:Y:S01]  /*180e0*/  HMMA.1688.F32.TF32 R28, R236.reuse, R196, R24 ;  /* 0x000000c4ec1c723c */ /* 0x040fe20000081018 */
        /* <DEDUP_REMOVED lines=10> */
[----:B------:R-:W-:Y:S01]  /*18190*/  STL.64 [R1+0x498], R30 ;  /* 0x0004981e01007387 */ /* 0x000fe20000100a00 */
[C---:B--2---:R-:W-:Y:S06]  /*181a0*/  HMMA.1688.F32.TF32 R24, R236.reuse, R200, R20 ;  /* 0x000000c8ec18723c */ /* 0x044fec0000081014 */
[----:B----4-:R-:W-:-:S15]  /*181b0*/  HMMA.1688.F32.TF32 R20, R236, R204, R16 ;  /* 0x000000ccec14723c */ /* 0x010fde0000081010 */
[----:B------:R-:W-:-:S02]  /*181c0*/  NOP ;  /* 0x0000000000007918 */ /* 0x000fc40000000000 */
[----:B------:R-:W-:Y:S04]  /*181d0*/  STL.64 [R1+0x4a0], R24 ;  /* 0x0004a01801007387 */ /* 0x000fe80000100a00 */
[----:B------:R-:W-:Y:S01]  /*181e0*/  STL.64 [R1+0x4a8], R26 ;  /* 0x0004a81a01007387 */ /* 0x000fe20000100a00 */
[C---:B---3--:R-:W-:Y:S03]  /*181f0*/  HMMA.1688.F32.TF32 R16, R236.reuse, R208, R4 ;  /* 0x000000d0ec10723c */ /* 0x048fe60000081004 */
[----:B------:R-:W1:Y:S03]  /*18200*/  LDL.LU.64 R4, [R1+0x3c0] ;  /* 0x0003c00001047983 */ /* 0x000e660000300a00 */
[C---:B------:R-:W-:Y:S06]  /*18210*/  HMMA.1688.F32.TF32 R12, R236.reuse, R212, R12 ;  /* 0x000000d4ec0c723c */ /* 0x040fec000008100c */
[----:B------:R-:W-:Y:S01]  /*18220*/  HMMA.1688.F32.TF32 R8, R236, R216, R8 ;  /* 0x000000d8ec08723c */ /* 0x000fe20000081008 */
[----:B------:R-:W-:Y:S04]  /*18230*/  STL.64 [R1+0x4b0], R20 ;  /* 0x0004b01401007387 */ /* 0x000fe80000100a00 */
[----:B------:R-:W-:Y:S04]  /*18240*/  STL.64 [R1+0x4b8], R22 ;  /* 0x0004b81601007387 */ /* 0x000fe80000100a00 */
[----:B------:R-:W1:Y:S04]  /*18250*/  LDL.LU.64 R6, [R1+0x3c8] ;  /* 0x0003c80001067983 */ /* 0x000e680000300a00 */
[----:B------:R2:W-:Y:S04]  /*18260*/  STL.64 [R1+0x4c0], R16 ;  /* 0x0004c01001007387 */ /* 0x0005e80000100a00 */
[----:B------:R3:W-:Y:S04]  /*18270*/  STL.64 [R1+0x4c8], R18 ;  /* 0x0004c81201007387 */ /* 0x0007e80000100a00 */
[----:B------:R-:W-:Y:S04]  /*18280*/  LDS R236, [R0+UR12+0x2000] ;  /* 0x0020000c00ec7984 */ /* 0x000fe80008000800 */
[----:B--2---:R-:W2:Y:S04]  /*18290*/  LDL.LU.64 R16, [R1+0x390] ;  /* 0x0003900001107983 */ /* 0x004ea80000300a00 */
[----:B---3--:R-:W2:Y:S04]  /*182a0*/  LDL.LU.64 R18, [R1+0x398] ;  /* 0x0003980001127983 */ /* 0x008ea80000300a00 */
[----:B------:R3:W-:Y:S04]  /*182b0*/  STL.64 [R1+0x4e0], R12 ;  /* 0x0004e00c01007387 */ /* 0x0007e80000100a00 */
[----:B------:R4:W-:Y:S04]  /*182c0*/  STL.64 [R1+0x4e8], R14 ;  /* 0x0004e80e01007387 */ /* 0x0009e80000100a00 */
[----:B------:R4:W-:Y:S04]  /*182d0*/  STL.64 [R1+0x4d0], R8 ;  /* 0x0004d00801007387 */ /* 0x0009e80000100a00 */
[----:B------:R4:W-:Y:S04]  /*182e0*/  STL.64 [R1+0x4d8], R10 ;  /* 0x0004d80a01007387 */ /* 0x0009e80000100a00 */
[----:B---3--:R-:W3:Y:S04]  /*182f0*/  LDL.LU.64 R12, [R1+0x360] ;  /* 0x00036000010c7983 */ /* 0x008ee80000300a00 */
[----:B----4-:R-:W3:Y:S04]  /*18300*/  LDL.LU.64 R14, [R1+0x368] ;  /* 0x00036800010e7983 */ /* 0x010ee80000300a00 */
[----:B------:R-:W4:Y:S04]  /*18310*/  LDL.LU.64 R8, [R1+0x340] ;  /* 0x0003400001087983 */ /* 0x000f280000300a00 */
[----:B------:R-:W4:Y:S04]  /*18320*/  LDL.LU.64 R10, [R1+0x348] ;  /* 0x00034800010a7983 */ /* 0x000f280000300a00 */
[----:B------:R-:W-:Y:S04]  /*18330*/  LDS R238, [R0+UR12+0x3000] ;  /* 0x0030000c00ee7984 */ /* 0x000fe80008000800 */
[----:B------:R-:W-:Y:S04]  /*18340*/  LDS R237, [R252+UR12+0x2000] ;  /* 0x0020000cfced7984 */ /* 0x000fe80008000800 */
[----:B------:R-:W4:Y:S01]  /*18350*/  LDS R239, [R252+UR12+0x3000] ;  /* 0x0030000cfcef7984 */ /* 0x000f220008000800 */
[C---:B-1----:R-:W-:Y:S06]  /*18360*/  HMMA.1688.F32.TF32 R4, R232.reuse, R188, R4 ;  /* 0x000000bce804723c */ /* 0x042fec0000081004 */
[----:B--2---:R-:W-:-:S15]  /*18370*/  HMMA.1688.F32.TF32 R16, R232, R192, R16 ;  /* 0x000000c0e810723c */ /* 0x004fde0000081010 */
[----:B------:R-:W-:-:S02]  /*18380*/  NOP ;  /* 0x0000000000007918 */ /* 0x000fc40000000000 */
[----:B------:R1:W-:Y:S01]  /*18390*/  STL.64 [R1+0x760], R4 ;  /* 0x0007600401007387 */ /* 0x0003e20000100a00 */
[----:B------:R-:W-:Y:S02]  /*183a0*/  IMAD.MOV.U32 R189, RZ, RZ, R6 ;  /* 0x000000ffffbd7224 */ /* 0x000fe400078e0006 */
[----:B------:R-:W-:Y:S01]  /*183b0*/  IMAD.MOV.U32 R188, RZ, RZ, R7 ;  /* 0x000000ffffbc7224 */ /* 0x000fe200078e0007 */
[----:B-1----:R-:W2:Y:S04]  /*183c0*/  LDL.LU.64 R4, [R1+0x310] ;  /* 0x0003100001047983 */ /* 0x002ea80000300a00 */
[----:B------:R-:W2:Y:S01]  /*183d0*/  LDL.LU.64 R6, [R1+0x318] ;  /* 0x0003180001067983 */ /* 0x000ea20000300a00 */
[C---:B---3--:R-:W-:Y:S06]  /*183e0*/  HMMA.1688.F32.TF32 R12, R232.reuse, R196, R12 ;  /* 0x000000c4e80c723c */ /* 0x048fec000008100c */
[----:B----4-:R-:W-:Y:S01]  /*183f0*/  HMMA.1688.F32.TF32 R8, R232, R200, R8 ;  /* 0x000000c8e808723c */ /* 0x010fe20000081008 */
[----:B------:R-:W-:Y:S01]  /*18400*/  IMAD.MOV.U32 R192, RZ, RZ, R19 ;  /* 0x000000ffffc07224 */ /* 0x000fe200078e0013 */
[----:B------:R1:W-:Y:S01]  /*18410*/  STL [R1+0x1648], R188 ;  /* 0x001648bc01007387 */ /* 0x0003e20000100800 */
[----:B------:R-:W-:Y:S01]  /*18420*/  IMAD.MOV.U32 R193, RZ, RZ, R18 ;  /* 0x000000ffffc17224 */ /* 0x000fe200078e0012 */
[----:B------:R-:W-:-:S02]  /*18430*/  MOV R3, R17 ;  /* 0x0000001100037202 */ /* 0x000fc40000000f00 */
[----:B------:R3:W-:Y:S04]  /*18440*/  STL [R1+0x1644], R189 ;  /* 0x001644bd01007387 */ /* 0x0007e80000100800 */
[----:B------:R-:W-:Y:S04]  /*18450*/  STL [R1+0x750], R16 ;  /* 0x0007501001007387 */ /* 0x000fe80000100800 */
[----:B------:R-:W-:Y:S04]  /*18460*/  STL [R1+0x1654], R192 ;  /* 0x001654c001007387 */ /* 0x000fe80000100800 */
[----:B-1----:R-:W-:Y:S01]  /*18470*/  MOV R188, R12 ;  /* 0x0000000c00bc7202 */ /* 0x002fe20000000f00 */
[----:B---3--:R-:W-:Y:S01]  /*18480*/  IMAD.MOV.U32 R189, RZ, RZ, R13 ;  /* 0x000000ffffbd7224 */ /* 0x008fe200078e000d */
[----:B------:R1:W-:Y:S01]  /*18490*/  STL [R1+0x1650], R193 ;  /* 0x001650c101007387 */ /* 0x0003e20000100800 */
[----:B------:R-:W-:Y:S01]  /*184a0*/  MOV R196, R15 ;  /* 0x0000000f00c47202 */ /* 0x000fe20000000f00 */
[----:B------:R-:W-:-:S02]  /*184b0*/  IMAD.MOV.U32 R197, RZ, RZ, R14 ;  /* 0x000000ffffc57224 */ /* 0x000fc400078e000e */
[----:B------:R3:W-:Y:S04]  /*184c0*/  STL [R1+0x164c], R3 ;  /* 0x00164c0301007387 */ /* 0x0007e80000100800 */
[----:B------:R-:W4:Y:S04]  /*184d0*/  LDL.LU.64 R12, [R1+0x2f0] ;  /* 0x0002f000010c7983 */ /* 0x000f280000300a00 */
[----:B------:R-:W4:Y:S01]  /*184e0*/  LDL.LU.64 R14, [R1+0x2f8] ;  /* 0x0002f800010e7983 */ /* 0x000f220000300a00 */
[----:B-1----:R-:W-:-:S03]  /*184f0*/  IMAD.MOV.U32 R193, RZ, RZ, R8 ;  /* 0x000000ffffc17224 */ /* 0x002fc600078e0008 */
[----:B------:R-:W-:Y:S01]  /*18500*/  STL [R1+0x1664], R196 ;  /* 0x001664c401007387 */ /* 0x000fe20000100800 */
[----:B---3--:R-:W-:-:S03]  /*18510*/  IMAD.MOV.U32 R3, RZ, RZ, R9 ;  /* 0x000000ffff037224 */ /* 0x008fc600078e0009 */
[----:B------:R-:W-:Y:S01]  /*18520*/  STL [R1+0x1660], R197 ;  /* 0x001660c501007387 */ /* 0x000fe20000100800 */
[----:B------:R-:W-:Y:S01]  /*18530*/  MOV R201, R10 ;  /* 0x0000000a00c97202 */ /* 0x000fe20000000f00 */
[----:B------:R-:W-:Y:S02]  /*18540*/  IMAD.MOV.U32 R200, RZ, RZ, R11 ;  /* 0x000000ffffc87224 */ /* 0x000fe400078e000b */
[----:B------:R-:W-:Y:S04]  /*18550*/  STL [R1+0x165c], R189 ;  /* 0x00165cbd01007387 */ /* 0x000fe80000100800 */
[----:B------:R1:W-:Y:S04]  /*18560*/  STL [R1+0x1658], R188 ;  /* 0x001658bc01007387 */ /* 0x0003e80000100800 */
[----:B------:R-:W3:Y:S04]  /*18570*/  LDL.LU.64 R8, [R1+0x2c0] ;  /* 0x0002c00001087983 */ /* 0x000ee80000300a00 */
[----:B------:R-:W3:Y:S04]  /*18580*/  LDL.LU.64 R10, [R1+0x2c8] ;  /* 0x0002c800010a7983 */ /* 0x000ee80000300a00 */
[----:B------:R-:W-:Y:S04]  /*18590*/  STL [R1+0x1674], R200 ;  /* 0x001674c801007387 */ /* 0x000fe80000100800 */
[----:B------:R-:W-:Y:S04]  /*185a0*/  STL [R1+0x1670], R201 ;  /* 0x001670c901007387 */ /* 0x000fe80000100800 */
[----:B------:R-:W-:Y:S04]  /*185b0*/  STL [R1+0x166c], R3 ;  /* 0x00166c0301007387 */ /* 0x000fe80000100800 */
[----:B------:R3:W-:Y:S01]  /*185c0*/  STL [R1+0x1668], R193 ;  /* 0x001668c101007387 */ /* 0x0007e20000100800 */
[----:B------:R-:W-:-:S02]  /*185d0*/  IMAD.MOV.U32 R19, RZ, RZ, R190 ;  /* 0x000000ffff137224 */ /* 0x000fc400078e00be */
[----:B------:R-:W-:Y:S01]  /*185e0*/  IMAD.MOV.U32 R20, RZ, RZ, R191 ;  /* 0x000000ffff147224 */ /* 0x000fe200078e00bf */
[----:B--2---:R-:W-:-:S15]  /*185f0*/  HMMA.1688.F32.TF32 R4, R232, R204, R4 ;  /* 0x000000cce804723c */ /* 0x004fde0000081004 */
[----:B------:R-:W-:-:S09]  /*18600*/  NOP ;  /* 0x0000000000007918 */ /* 0x000fd20000000000 */
[----:B-1----:R-:W-:Y:S01]  /*18610*/  IMAD.MOV.U32 R188, RZ, RZ, R4 ;  /* 0x000000ffffbc7224 */ /* 0x002fe200078e0004 */
[----:B------:R-:W-:Y:S01]  /*18620*/  MOV R192, R5 ;  /* 0x0000000500c07202 */ /* 0x000fe20000000f00 */
[----:B------:R-:W-:Y:S01]  /*18630*/  IMAD.MOV.U32 R205, RZ, RZ, R6 ;  /* 0x000000ffffcd7224 */ /* 0x000fe200078e0006 */
[----:B------:R-:W2:Y:S01]  /*18640*/  LDL.LU.64 R4, [R1+0x2a0] ;  /* 0x0002a00001047983 */ /* 0x000ea20000300a00 */
[----:B------:R-:W-:-:S03]  /*18650*/  IMAD.MOV.U32 R204, RZ, RZ, R7 ;  /* 0x000000ffffcc7224 */ /* 0x000fc600078e0007 */
[----:B------:R-:W2:Y:S01]  /*18660*/  LDL.LU.64 R6, [R1+0x2a8] ;  /* 0x0002a80001067983 */ /* 0x000ea20000300a00 */
[C---:B----4-:R-:W-:Y:S03]  /*18670*/  HMMA.1688.F32.TF32 R12, R232.reuse, R208, R12 ;  /* 0x000000d0e80c723c */ /* 0x050fe6000008100c */
[----:B------:R-:W-:Y:S04]  /*18680*/  STL [R1+0x1684], R204 ;  /* 0x001684cc01007387 */ /* 0x000fe80000100800 */
[----:B------:R-:W-:Y:S04]  /*18690*/  STL [R1+0x1680], R205 ;  /* 0x001680cd01007387 */ /* 0x000fe80000100800 */
[----:B------:R-:W-:Y:S01]  /*186a0*/  STL [R1+0x167c], R192 ;  /* 0x00167cc001007387 */ /* 0x000fe20000100800 */
[----:B---3--:R-:W-:Y:S03]  /*186b0*/  HMMA.1688.F32.TF32 R8, R232, R212, R8 ;  /* 0x000000d4e808723c */ /* 0x008fe60000081008 */
[----:B------:R1:W-:Y:S09]  /*186c0*/  STL [R1+0x1678], R188 ;  /* 0x001678bc01007387 */ /* 0x0003f20000100800 */
[----:B------:R-:W-:Y:S01]  /*186d0*/  MOV R208, R15 ;  /* 0x0000000f00d07202 */ /* 0x000fe20000000f00 */
[----:B------:R-:W-:Y:S01]  /*186e0*/  IMAD.MOV.U32 R209, RZ, RZ, R14 ;  /* 0x000000ffffd17224 */ /* 0x000fe200078e000e */
[----:B------:R-:W3:Y:S01]  /*186f0*/  LDL.LU R248, [R1+0x410] ;  /* 0x0004100001f87983 */ /* 0x000ee20000300800 */
[----:B------:R-:W-:Y:S01]  /*18700*/  IMAD.MOV.U32 R189, RZ, RZ, R13 ;  /* 0x000000ffffbd7224 */ /* 0x000fe200078e000d */
[----:B------:R-:W-:-:S02]  /*18710*/  MOV R197, R12 ;  /* 0x0000000c00c57202 */ /* 0x000fc40000000f00 */
[----:B------:R-:W3:Y:S04]  /*18720*/  LDL.LU R249, [R1+0x414] ;  /* 0x0004140001f97983 */ /* 0x000ee80000300800 */
[----:B------:R-:W3:Y:S04]  /*18730*/  LDL.LU R250, [R1+0x418] ;  /* 0x0004180001fa7983 */ /* 0x000ee80000300800 */
[----:B------:R-:W3:Y:S04]  /*18740*/  LDL.LU R251, [R1+0x41c] ;  /* 0x00041c0001fb7983 */ /* 0x000ee80000300800 */
[----:B------:R-:W-:Y:S04]  /*18750*/  STL [R1+0x1694], R208 ;  /* 0x001694d001007387 */ /* 0x000fe80000100800 */
[----:B------:R-:W-:Y:S01]  /*18760*/  STL [R1+0x1690], R209 ;  /* 0x001690d101007387 */ /* 0x000fe20000100800 */
[----:B------:R-:W-:Y:S01]  /*18770*/  IMAD.MOV.U32 R212, RZ, RZ, R11 ;  /* 0x000000ffffd47224 */ /* 0x000fe200078e000b */
[----:B------:R-:W-:-:S02]  /*18780*/  MOV R213, R10 ;  /* 0x0000000a00d57202 */ /* 0x000fc40000000f00 */
[----:B------:R-:W-:Y:S01]  /*18790*/  STL [R1+0x168c], R189 ;  /* 0x00168cbd01007387 */ /* 0x000fe20000100800 */
[----:B------:R-:W-:-:S03]  /*187a0*/  IMAD.MOV.U32 R196, RZ, RZ, R9 ;  /* 0x000000ffffc47224 */ /* 0x000fc600078e0009 */
[----:B------:R4:W-:Y:S01]  /*187b0*/  STL [R1+0x1688], R197 ;  /* 0x001688c501007387 */ /* 0x0009e20000100800 */
[----:B------:R-:W-:-:S03]  /*187c0*/  IMAD.MOV.U32 R193, RZ, RZ, R8 ;  /* 0x000000ffffc17224 */ /* 0x000fc600078e0008 */
[----:B------:R-:W4:Y:S04]  /*187d0*/  LDL.LU R16, [R1+0x400] ;  /* 0x0004000001107983 */ /* 0x000f280000300800 */
[----:B------:R-:W4:Y:S04]  /*187e0*/  LDL.LU R17, [R1+0x404] ;  /* 0x0004040001117983 */ /* 0x000f280000300800 */
[----:B------:R-:W4:Y:S04]  /*187f0*/  LDL.LU R18, [R1+0x408] ;  /* 0x0004080001127983 */ /* 0x000f280000300800 */
[----:B------:R-:W3:Y:S04]  /*18800*/  LDL.LU R190, [R1+0x1884] ;  /* 0x0018840001be7983 */ /* 0x000ee80000300800 */
[----:B------:R-:W-:Y:S04]  /*18810*/  STL [R1+0x16a4], R212 ;  /* 0x0016a4d401007387 */ /* 0x000fe80000100800 */
[----:B------:R-:W-:Y:S04]  /*18820*/  STL [R1+0x16a0], R213 ;  /* 0x0016a0d501007387 */ /* 0x000fe80000100800 */
[----:B------:R-:W-:Y:S04]  /*18830*/  STL [R1+0x169c], R196 ;  /* 0x00169cc401007387 */ /* 0x000fe80000100800 */
[----:B------:R4:W-:Y:S04]  /*18840*/  STL [R1+0x1698], R193 ;  /* 0x001698c101007387 */ /* 0x0009e80000100800 */
[----:B------:R-:W3:Y:S01]  /*18850*/  LDL.LU R191, [R1+0x1880] ;  /* 0x0018800001bf7983 */ /* 0x000ee20000300800 */
[----:B------:R-:W-:-:S03]  /*18860*/  IMAD.MOV.U32 R23, RZ, RZ, R194 ;  /* 0x000000ffff177224 */ /* 0x000fc600078e00c2 */
[----:B------:R-:W4:Y:S04]  /*18870*/  LDL.LU R21, [R1+0x3f4] ;  /* 0x0003f40001157983 */ /* 0x000f280000300800 */
[----:B------:R-:W4:Y:S04]  /*18880*/  LDL.LU R22, [R1+0x3f8] ;  /* 0x0003f80001167983 */ /* 0x000f280000300800 */
[----:B------:R-:W4:Y:S01]  /*18890*/  LDL.LU R194, [R1+0x187c] ;  /* 0x00187c0001c27983 */ /* 0x000f220000300800 */
[----:B------:R-:W-:Y:S01]  /*188a0*/  IMAD.MOV.U32 R12, RZ, RZ, R199 ;  /* 0x000000ffff0c7224 */ /* 0x000fe200078e00c7 */
[----:B--2---:R-:W-:-:S15]  /*188b0*/  HMMA.1688.F32.TF32 R4, R232, R216, R4 ;  /* 0x000000d8e804723c */ /* 0x004fde0000081004 */
[----:B------:R-:W-:-:S09]  /*188c0*/  NOP ;  /* 0x0000000000007918 */ /* 0x000fd20000000000 */
[----:B------:R-:W-:Y:S01]  /*188d0*/  MOV R216, R7 ;  /* 0x0000000700d87202 */ /* 0x000fe20000000f00 */
[----:B------:R-:W-:Y:S01]  /*188e0*/  IMAD.MOV.U32 R217, RZ, RZ, R6 ;  /* 0x000000ffffd97224 */ /* 0x000fe200078e0006 */
[----:B------:R-:W-:Y:S01]  /*188f0*/  MOV R201, R4 ;  /* 0x0000000400c97202 */ /* 0x000fe20000000f00 */
[----:B------:R-:W-:Y:S02]  /*18900*/  IMAD.MOV.U32 R3, RZ, RZ, R5 ;  /* 0x000000ffff037224 */ /* 0x000fe400078e0005 */
[----:B------:R-:W-:Y:S04]  /*18910*/  STL [R1+0x16b4], R216 ;  /* 0x0016b4d801007387 */ /* 0x000fe80000100800 */
[----:B------:R2:W-:Y:S04]  /*18920*/  STL [R1+0x16b0], R217 ;  /* 0x0016b0d901007387 */ /* 0x0005e80000100800 */
[----:B------:R2:W-:Y:S04]  /*18930*/  STL [R1+0x16ac], R3 ;  /* 0x0016ac0301007387 */ /* 0x0005e80000100800 */
[----:B------:R2:W-:Y:S01]  /*18940*/  STL [R1+0x16a8], R201 ;  /* 0x0016a8c901007387 */ /* 0x0005e20000100800 */
[----:B---3--:R-:W-:Y:S07]  /*18950*/  HMMA.1688.F32.TF32 R4, R236, R190, R248 ;  /* 0x000000beec04723c */ /* 0x008fee00000810f8 */
[----:B------:R-:W-:-:S02]  /*18960*/  IMAD.MOV.U32 R248, RZ, RZ, R195 ;  /* 0x000000fffff87224 */ /* 0x000fc400078e00c3 */
[----:B------:R-:W4:Y:S01]  /*18970*/  LDL.LU R195, [R1+0x1878] ;  /* 0x0018780001c37983 */ /* 0x000f220000300800 */
[----:B------:R-:W-:-:S03]  /*18980*/  IMAD.MOV.U32 R251, RZ, RZ, R198 ;  /* 0x000000fffffb7224 */ /* 0x000fc600078e00c6 */
[----:B------:R-:W3:Y:S04]  /*18990*/  LDL.LU R249, [R1+0x3e4] ;  /* 0x0003e40001f97983 */ /* 0x000ee80000300800 */
[----:B------:R-:W3:Y:S04]  /*189a0*/  LDL.LU R250, [R1+0x3e8] ;  /* 0x0003e80001fa7983 */ /* 0x000ee80000300800 */
[----:B------:R-:W2:Y:S03]  /*189b0*/  LDL.LU R198, [R1+0x1874] ;  /* 0x0018740001c67983 */ /* 0x000ea60000300800 */
[----:B------:R-:W-:Y:S01]  /*189c0*/  MOV R200, R7 ;  /* 0x0000000700c87202 */ /* 0x000fe20000000f00 */
[----:B-1----:R-:W-:Y:S01]  /*189d0*/  IMAD.MOV.U32 R188, RZ, RZ, R6 ;  /* 0x000000ffffbc7224 */ /* 0x002fe200078e0006 */
[----:B------:R-:W-:Y:S01]  /*189e0*/  MOV R205, R4 ;  /* 0x0000000400cd7202 */ /* 0x000fe20000000f00 */
[----:B------:R-:W-:-:S02]  /*189f0*/  IMAD.MOV.U32 R192, RZ, RZ, R5 ;  /* 0x000000ffffc07224 */ /* 0x000fc400078e0005 */
[----:B------:R-:W-:Y:S04]  /*18a00*/  STL [R1+0x16c4], R200 ;  /* 0x0016c4c801007387 */ /* 0x000fe80000100800 */
[----:B------:R1:W-:Y:S04]  /*18a10*/  STL [R1+0x16c0], R188 ;  /* 0x0016c0bc01007387 */ /* 0x0003e80000100800 */
[----:B------:R1:W-:Y:S04]  /*18a20*/  STL [R1+0x16bc], R192 ;  /* 0x0016bcc001007387 */ /* 0x0003e80000100800 */
[----:B------:R1:W-:Y:S04]  /*18a30*/  STL [R1+0x16b8], R205 ;  /* 0x0016b8cd01007387 */ /* 0x0003e80000100800 */
[----:B------:R-:W2:Y:S04]  /*18a40*/  LDL.LU R199, [R1+0x1870] ;  /* 0x0018700001c77983 */ /* 0x000ea80000300800 */
[----:B------:R-:W3:Y:S04]  /*18a50*/  LDL.LU R13, [R1+0x3d4] ;  /* 0x0003d400010d7983 */ /* 0x000ee80000300800 */
[----:B------:R-:W3:Y:S04]  /*18a60*/  LDL.LU R14, [R1+0x3d8] ;  /* 0x0003d800010e7983 */ /* 0x000ee80000300800 */
[----:B------:R-:W3:Y:S01]  /*18a70*/  LDL.LU R15, [R1+0x3dc] ;  /* 0x0003dc00010f7983 */ /* 0x000ee20000300800 */
[----:B----4-:R-:W-:Y:S07]  /*18a80*/  HMMA.1688.F32.TF32 R4, R236, R194, R16 ;  /* 0x000000c2ec04723c */ /* 0x010fee0000081010 */
[----:B------:R-:W-:Y:S01]  /*18a90*/  MOV R18, R218 ;  /* 0x000000da00127202 */ /* 0x000fe20000000f00 */
[----:B------:R-:W-:-:S15]  /*18aa0*/  IMAD.MOV.U32 R19, RZ, RZ, R202 ;  /* 0x000000ffff137224 */ /* 0x000fde00078e00ca */
[----:B------:R-:W-:-:S01]  /*18ab0*/  NOP ;  /* 0x0000000000007918 */ /* 0x000fc20000000000 */
[----:B------:R-:W-:Y:S01]  /*18ac0*/  MOV R204, R7 ;  /* 0x0000000700cc7202 */ /* 0x000fe20000000f00 */
[----:B------:R-:W-:Y:S01]  /*18ad0*/  IMAD.MOV.U32 R197, RZ, RZ, R6 ;  /* 0x000000ffffc57224 */ /* 0x000fe200078e0006 */
[----:B------:R-:W-:Y:S01]  /*18ae0*/  MOV R209, R4 ;  /* 0x0000000400d17202 */ /* 0x000fe20000000f00 */
[----:B------:R-:W-:Y:S02]  /*18af0*/  IMAD.MOV.U32 R189, RZ, RZ, R5 ;  /* 0x000000ffffbd7224 */ /* 0x000fe400078e0005 */
[----:B------:R-:W-:Y:S04]  /*18b00*/  STL [R1+0x16d4], R204 ;  /* 0x0016d4cc01007387 */ /* 0x000fe80000100800 */
[----:B------:R4:W-:Y:S04]  /*18b10*/  STL [R1+0x16d0], R197 ;  /* 0x0016d0c501007387 */ /* 0x0009e80000100800 */
[----:B------:R4:W-:Y:S01]  /*18b20*/  STL [R1+0x16cc], R189 ;  /* 0x0016ccbd01007387 */ /* 0x0009e20000100800 */
[----:B--2---:R-:W-:Y:S03]  /*18b30*/  HMMA.1688.F32.TF32 R4, R236, R198, R20 ;  /* 0x000000c6ec04723c */ /* 0x004fe60000081014 */
[----:B------:R2:W-:Y:S04]  /*18b40*/  STL [R1+0x16c8], R209 ;  /* 0x0016c8d101007387 */ /* 0x0005e80000100800 */
[----:B------:R-:W4:Y:S01]  /*18b50*/  LDL.LU R16, [R1+0x3b0] ;  /* 0x0003b00001107983 */ /* 0x000f220000300800 */
[----:B------:R-:W-:-:S03]  /*18b60*/  IMAD.MOV.U32 R20, RZ, RZ, R203 ;  /* 0x000000ffff147224 */ /* 0x000fc600078e00cb */
[----:B------:R-:W4:Y:S04]  /*18b70*/  LDL.LU R17, [R1+0x3b4] ;  /* 0x0003b40001117983 */ /* 0x000f280000300800 */
[----:B------:R-:W2:Y:S04]  /*18b80*/  LDL.LU R218, [R1+0x186c] ;  /* 0x00186c0001da7983 */ /* 0x000ea80000300800 */
[----:B------:R-:W3:Y:S04]  /*18b90*/  LDL.LU R202, [R1+0x1868] ;  /* 0x0018680001ca7983 */ /* 0x000ee80000300800 */
[----:B------:R-:W3:Y:S01]  /*18ba0*/  LDL.LU R203, [R1+0x1864] ;  /* 0x0018640001cb7983 */ /* 0x000ee20000300800 */
[----:B------:R-:W-:Y:S01]  /*18bb0*/  IMAD.MOV.U32 R208, RZ, RZ, R7 ;  /* 0x000000ffffd07224 */ /* 0x000fe200078e0007 */
[----:B------:R-:W-:Y:S01]  /*18bc0*/  MOV R21, R219 ;  /* 0x000000db00157202 */ /* 0x000fe20000000f00 */
[----:B------:R-:W-:Y:S01]  /*18bd0*/  IMAD.MOV.U32 R193, RZ, RZ, R6 ;  /* 0x000000ffffc17224 */ /* 0x000fe200078e0006 */
[----:B------:R-:W-:Y:S01]  /*18be0*/  MOV R196, R5 ;  /* 0x0000000500c47202 */ /* 0x000fe20000000f00 */
[----:B------:R-:W2:Y:S01]  /*18bf0*/  LDL.LU R219, [R1+0x1860] ;  /* 0x0018600001db7983 */ /* 0x000ea20000300800 */
[----:B------:R-:W-:-:S02]  /*18c00*/  IMAD.MOV.U32 R22, RZ, RZ, R214 ;  /* 0x000000ffff167224 */ /* 0x000fc400078e00d6 */
[----:B------:R-:W-:Y:S01]  /*18c10*/  IMAD.MOV.U32 R213, RZ, RZ, R4 ;  /* 0x000000ffffd57224 */ /* 0x000fe200078e0004 */
[----:B------:R-:W2:Y:S01]  /*18c20*/  LDL.LU R214, [R1+0x185c] ;  /* 0x00185c0001d67983 */ /* 0x000ea20000300800 */
[----:B------:R-:W-:-:S03]  /*18c30*/  IMAD.MOV.U32 R23, RZ, RZ, R206 ;  /* 0x000000ffff177224 */ /* 0x000fc600078e00ce */
[----:B------:R-:W4:Y:S04]  /*18c40*/  LDL.LU R206, [R1+0x1858] ;  /* 0x0018580001ce7983 */ /* 0x000f280000300800 */
[----:B------:R-:W-:Y:S04]  /*18c50*/  STL [R1+0x16e4], R208 ;  /* 0x0016e4d001007387 */ /* 0x000fe80000100800 */
[----:B------:R-:W-:Y:S04]  /*18c60*/  STL [R1+0x16e0], R193 ;  /* 0x0016e0c101007387 */ /* 0x000fe80000100800 */
[----:B------:R-:W-:Y:S04]  /*18c70*/  STL [R1+0x16dc], R196 ;  /* 0x0016dcc401007387 */ /* 0x000fe80000100800 */
[----:B------:R2:W-:Y:S01]  /*18c80*/  STL [R1+0x16d8], R213 ;  /* 0x0016d8d501007387 */ /* 0x0005e20000100800 */
[----:B---3--:R-:W-:Y:S07]  /*18c90*/  HMMA.1688.F32.TF32 R4, R236, R202, R248 ;  /* 0x000000caec04723c */ /* 0x008fee00000810f8 */
[----:B------:R-:W-:-:S02]  /*18ca0*/  IMAD.MOV.U32 R248, RZ, RZ, R207 ;  /* 0x000000fffff87224 */ /* 0x000fc400078e00cf */
[----:B------:R-:W4:Y:S01]  /*18cb0*/  LDL.LU R207, [R1+0x1854] ;  /* 0x0018540001cf7983 */ /* 0x000f220000300800 */
[----:B------:R-:W-:Y:S01]  /*18cc0*/  IMAD.MOV.U32 R249, RZ, RZ, R215 ;  /* 0x000000fffff97224 */ /* 0x000fe200078e00d7 */
[----:B------:R-:W-:Y:S01]  /*18cd0*/  MOV R250, R210 ;  /* 0x000000d200fa7202 */ /* 0x000fe20000000f00 */
[----:B------:R-:W-:Y:S01]  /*18ce0*/  IMAD.MOV.U32 R251, RZ, RZ, R211 ;  /* 0x000000fffffb7224 */ /* 0x000fe200078e00d3 */
[----:B------:R-:W3:Y:S04]  /*18cf0*/  LDL.LU R215, [R1+0x1850] ;  /* 0x0018500001d77983 */ /* 0x000ee80000300800 */
[----:B------:R-:W2:Y:S04]  /*18d00*/  LDL.LU R210, [R1+0x184c] ;  /* 0x00184c0001d27983 */ /* 0x000ea80000300800 */
[----:B------:R-:W2:Y:S03]  /*18d10*/  LDL.LU R211, [R1+0x1848] ;  /* 0x0018480001d37983 */ /* 0x000ea60000300800 */
[----:B------:R-:W-:Y:S01]  /*18d20*/  MOV R217, R4 ;  /* 0x0000000400d97202 */ /* 0x000fe20000000f00 */
[----:B------:R-:W-:Y:S01]  /*18d30*/  IMAD.MOV.U32 R3, RZ, RZ, R5 ;  /* 0x000000ffff037224 */ /* 0x000fe200078e0005 */
[----:B------:R-:W-:Y:S01]  /*18d40*/  MOV R212, R7 ;  /* 0x0000000700d47202 */ /* 0x000fe20000000f00 */
[----:B------:R-:W-:-:S04]  /*18d50*/  IMAD.MOV.U32 R201, RZ, RZ, R6 ;  /* 0x000000ffffc97224 */ /* 0x000fc800078e0006 */
[----:B------:R-:W-:Y:S04]  /*18d60*/  STL [R1+0x16f4], R212 ;  /* 0x0016f4d401007387 */ /* 0x000fe80000100800 */
[----:B------:R3:W-:Y:S04]  /*18d70*/  STL [R1+0x16f0], R201 ;  /* 0x0016f0c901007387 */ /* 0x0007e80000100800 */
[----:B------:R3:W-:Y:S04]  /*18d80*/  STL [R1+0x16ec], R3 ;  /* 0x0016ec0301007387 */ /* 0x0007e80000100800 */
[----:B------:R3:W-:Y:S01]  /*18d90*/  STL [R1+0x16e8], R217 ;  /* 0x0016e8d901007387 */ /* 0x0007e20000100800 */
[----:B----4-:R-:W-:-:S15]  /*18da0*/  HMMA.1688.F32.TF32 R4, R236, R206, R12 ;  /* 0x000000ceec04723c */ /* 0x010fde000008100c */
[----:B------:R-:W-:-:S09]  /*18db0*/  NOP ;  /* 0x0000000000007918 */ /* 0x000fd20000000000 */
[----:B-1----:R-:W-:Y:S01]  /*18dc0*/  IMAD.MOV.U32 R188, RZ, RZ, R4 ;  /* 0x000000ffffbc7224 */ /* 0x002fe200078e0004 */
[----:B------:R-:W-:Y:S01]  /*18dd0*/  MOV R192, R5 ;  /* 0x0000000500c07202 */ /* 0x000fe20000000f00 */
[----:B------:R-:W-:Y:S02]  /*18de0*/  IMAD.MOV.U32 R205, RZ, RZ, R6 ;  /* 0x000000ffffcd7224 */ /* 0x000fe400078e0006 */
[----:B------:R-:W-:Y:S02]  /*18df0*/  IMAD.MOV.U32 R216, RZ, RZ, R7 ;  /* 0x000000ffffd87224 */ /* 0x000fe400078e0007 */
[----:B--2---:R-:W-:-:S15]  /*18e00*/  HMMA.1688.F32.TF32 R4, R236, R210, R16 ;  /* 0x000000d2ec04723c */ /* 0x004fde0000081010 */
[----:B------:R-:W-:-:S09]  /*18e10*/  NOP ;  /* 0x0000000000007918 */ /* 0x000fd20000000000 */
[----:B------:R-:W-:Y:S01]  /*18e20*/  MOV R197, R4 ;  /* 0x0000000400c57202 */ /* 0x000fe20000000f00 */
[----:B------:R-:W-:Y:S01]  /*18e30*/  IMAD.MOV.U32 R189, RZ, RZ, R5 ;  /* 0x000000ffffbd7224 */ /* 0x000fe200078e0005 */
[----:B------:R-:W-:Y:S01]  /*18e40*/  MOV R200, R7 ;  /* 0x0000000700c87202 */ /* 0x000fe20000000f00 */
[----:B------:R-:W-:Y:S02]  /*18e50*/  IMAD.MOV.U32 R209, RZ, RZ, R6 ;  /* 0x000000ffffd17224 */ /* 0x000fe400078e0006 */
[----:B---3--:R-:W-:Y:S01]  /*18e60*/  HMMA.1688.F32.TF32 R4, R236, R214, R20 ;  /* 0x000000d6ec04723c */ /* 0x008fe20000081014 */
[----:B------:R-:W-:Y:S04]  /*18e70*/  STL [R1+0x1704], R216 ;  /* 0x001704d801007387 */ /* 0x000fe80000100800 */
[----:B------:R-:W-:Y:S04]  /*18e80*/  STL [R1+0x1700], R205 ;  /* 0x001700cd01007387 */ /* 0x000fe80000100800 */
[----:B------:R-:W-:Y:S04]  /*18e90*/  STL [R1+0x16fc], R192 ;  /* 0x0016fcc001007387 */ /* 0x000fe80000100800 */
[----:B------:R-:W-:Y:S04]  /*18ea0*/  STL [R1+0x16f8], R188 ;  /* 0x0016f8bc01007387 */ /* 0x000fe80000100800 */
[----:B------:R-:W-:Y:S04]  /*18eb0*/  STL [R1+0x1714], R200 ;  /* 0x001714c801007387 */ /* 0x000fe80000100800 */
[----:B------:R-:W-:Y:S03]  /*18ec0*/  STL [R1+0x1710], R209 ;  /* 0x001710d101007387 */ /* 0x000fe60000100800 */
[----:B------:R-:W-:Y:S01]  /*18ed0*/  IMAD.MOV.U32 R204, RZ, RZ, R7 ;  /* 0x000000ffffcc7224 */ /* 0x000fe200078e0007 */
[----:B------:R-:W-:Y:S01]  /*18ee0*/  MOV R213, R6 ;  /* 0x0000000600d57202 */ /* 0x000fe20000000f00 */
[----:B------:R-:W-:Y:S01]  /*18ef0*/  IMAD.MOV.U32 R196, RZ, RZ, R5 ;  /* 0x000000ffffc47224 */ /* 0x000fe200078e0005 */
[----:B------:R-:W-:Y:S01]  /*18f00*/  STL [R1+0x170c], R189 ;  /* 0x00170cbd01007387 */ /* 0x000fe20000100800 */
[----:B------:R-:W-:-:S03]  /*18f10*/  IMAD.MOV.U32 R193, RZ, RZ, R4 ;  /* 0x000000ffffc17224 */ /* 0x000fc600078e0004 */
[----:B------:R-:W-:Y:S01]  /*18f20*/  STL [R1+0x1708], R197 ;  /* 0x001708c501007387 */ /* 0x000fe20000100800 */
[----:B------:R-:W-:Y:S03]  /*18f30*/  HMMA.1688.F32.TF32 R4, R236, R218, R248 ;  /* 0x000000daec04723c */ /* 0x000fe600000810f8 */
[----:B------:R-:W-:Y:S04]  /*18f40*/  STL [R1+0x1724], R204 ;  /* 0x001724cc01007387 */ /* 0x000fe80000100800 */
[----:B------:R-:W-:Y:S04]  /*18f50*/  STL [R1+0x1720], R213 ;  /* 0x001720d501007387 */ /* 0x000fe80000100800 */
[----:B------:R-:W-:Y:S04]  /*18f60*/  STL [R1+0x171c], R196 ;  /* 0x00171cc401007387 */ /* 0x000fe80000100800 */
[----:B------:R-:W-:Y:S04]  /*18f70*/  STL [R1+0x1718], R193 ;  /* 0x001718c101007387 */ /* 0x000fe80000100800 */
[----:B------:R-:W2:Y:S04]  /*18f80*/  LDL.LU R248, [R1+0x180] ;  /* 0x0001800001f87983 */ /* 0x000ea80000300800 */
[----:B------:R-:W2:Y:S04]  /*18f90*/  LDL.LU R249, [R1+0x184] ;  /* 0x0001840001f97983 */ /* 0x000ea80000300800 */
[----:B------:R-:W2:Y:S04]  /*18fa0*/  LDL.LU R250, [R1+0x188] ;  /* 0x0001880001fa7983 */ /* 0x000ea80000300800 */
[----:B------:R-:W2:Y:S04]  /*18fb0*/  LDL.LU R251, [R1+0x18c] ;  /* 0x00018c0001fb7983 */ /* 0x000ea80000300800 */
[----:B------:R-:W3:Y:S04]  /*18fc0*/  LDL.LU R20, [R1+0x1b0] ;  /* 0x0001b00001147983 */ /* 0x000ee80000300800 */
[----:B------:R-:W3:Y:S04]  /*18fd0*/  LDL.LU R21, [R1+0x1b4] ;  /* 0x0001b40001157983 */ /* 0x000ee80000300800 */
[----:B------:R-:W3:Y:S04]  /*18fe0*/  LDL.LU R22, [R1+0x1b8] ;  /* 0x0001b80001167983 */ /* 0x000ee80000300800 */
[----:B------:R-:W3:Y:S04]  /*18ff0*/  LDL.LU R23, [R1+0x1bc] ;  /* 0x0001bc0001177983 */ /* 0x000ee80000300800 */
[----:B------:R-:W4:Y:S04]  /*19000*/  LDL.LU R16, [R1+0x1d0] ;  /* 0x0001d00001107983 */ /* 0x000f280000300800 */
[----:B------:R-:W4:Y:S04]  /*19010*/  LDL.LU R17, [R1+0x1d4] ;  /* 0x0001d40001117983 */ /* 0x000f280000300800 */
[----:B------:R-:W4:Y:S04]  /*19020*/  LDL.LU R18, [R1+0x1d8] ;  /* 0x0001d80001127983 */ /* 0x000f280000300800 */
[----:B------:R-:W4:Y:S04]  /*19030*/  LDL.LU R19, [R1+0x1dc] ;  /* 0x0001dc0001137983 */ /* 0x000f280000300800 */
        /* <DEDUP_REMOVED lines=24> */
[----:B------:R-:W2:Y:S04]  /*191c0*/  LDL.LU R40, [R1+0x350] ;  /* 0x0003500001287983 */ /* 0x000ea80000300800 */
[----:B------:R-:W2:Y:S04]  /*191d0*/  LDL.LU R41, [R1+0x354] ;  /* 0x0003540001297983 */ /* 0x000ea80000300800 */
[----:B------:R-:W2:Y:S04]  /*191e0*/  LDL.LU R42, [R1+0x358] ;  /* 0x00035800012a7983 */ /* 0x000ea80000300800 */
[----:B------:R-:W2:Y:S01]  /*191f0*/  LDL.LU R43, [R1+0x35c] ;  /* 0x00035c00012b7983 */ /* 0x000ea20000300800 */
[----:B------:R-:W-:-:S03]  /*19200*/  IMAD.MOV.U32 R201, RZ, RZ, R4 ;  /* 0x000000ffffc97224 */ /* 0x000fc600078e0004 */
[----:B------:R-:W2:Y:S01]  /*19210*/  LDL.LU R36, [R1+0x330] ;  /* 0x0003300001247983 */ /* 0x000ea20000300800 */
[----:B------:R-:W-:-:S03]  /*19220*/  MOV R3, R5 ;  /* 0x0000000500037202 */ /* 0x000fc60000000f00 */
[----:B------:R-:W2:Y:S01]  /*19230*/  LDL.LU R37, [R1+0x334] ;  /* 0x0003340001257983 */ /* 0x000ea20000300800 */
[----:B------:R-:W-:-:S03]  /*19240*/  IMAD.MOV.U32 R217, RZ, RZ, R6 ;  /* 0x000000ffffd97224 */ /* 0x000fc600078e0006 */
[----:B------:R-:W2:Y:S01]  /*19250*/  LDL.LU R38, [R1+0x338] ;  /* 0x0003380001267983 */ /* 0x000ea20000300800 */
[----:B------:R-:W-:-:S03]  /*19260*/  IMAD.MOV.U32 R208, RZ, RZ, R7 ;  /* 0x000000ffffd07224 */ /* 0x000fc600078e0007 */
        /* <DEDUP_REMOVED lines=21> */
[----:B------:R1:W-:Y:S04]  /*193c0*/  STL [R1+0x1730], R217 ;  /* 0x001730d901007387 */ /* 0x0003e80000100800 */
[----:B------:R1:W-:Y:S04]  /*193d0*/  STL [R1+0x172c], R3 ;  /* 0x00172c0301007387 */ /* 0x0003e80000100800 */
[----:B------:R1:W-:Y:S04]  /*193e0*/  STL [R1+0x1728], R201 ;  /* 0x001728c901007387 */ /* 0x0003e80000100800 */
[----:B------:R-:W-:Y:S04]  /*193f0*/  LDS R236, [R0+UR12+0x2200] ;  /* 0x0022000c00ec7984 */ /* 0x000fe80008000800 */
[----:B------:R-:W-:Y:S04]  /*19400*/  LDS R238, [R0+UR12+0x3200] ;  /* 0x0032000c00ee7984 */ /* 0x000fe80008000800 */
[----:B------:R-:W-:Y:S04]  /*19410*/  LDS R237, [R252+UR12+0x2200] ;  /* 0x0022000cfced7984 */ /* 0x000fe80008000800 */
[----:B------:R-:W-:Y:S01]  /*19420*/  LDS R239, [R252+UR12+0x3200] ;  /* 0x0032000cfcef7984 */ /* 0x000fe20008000800 */
[----:B---3--:R-:W-:Y:S06]  /*19430*/  HMMA.1688.F32.TF32 R24, R244, R198, R24 ;  /* 0x000000c6f418723c */ /* 0x008fec0000081018 */
[----:B--2---:R-:W-:-:S15]  /*19440*/  HMMA.1688.F32.TF32 R32, R240, R202, R32 ;  /* 0x000000caf020723c */ /* 0x004fde0000081020 */
[----:B------:R-:W-:-:S09]  /*19450*/  NOP ;  /* 0x0000000000007918 */ /* 0x000fd20000000000 */
[----:B-1----:R-:W-:Y:S01]  /*19460*/  MOV R217, R32 ;  /* 0x0000002000d97202 */ /* 0x002fe20000000f00 */
[----:B------:R-:W-:Y:S01]  /*19470*/  IMAD.MOV.U32 R3, RZ, RZ, R33 ;  /* 0x000000ffff037224 */ /* 0x000fe200078e0021 */
[----:B------:R-:W-:Y:S01]  /*19480*/  MOV R204, R35 ;  /* 0x0000002300cc7202 */ /* 0x000fe20000000f00 */
[----:B------:R-:W-:Y:S02]  /*19490*/  IMAD.MOV.U32 R201, RZ, RZ, R34 ;  /* 0x000000ffffc97224 */ /* 0x000fe400078e0022 */
[C---:B----4-:R-:W-:Y:S06]  /*194a0*/  HMMA.1688.F32.TF32 R32, R240.reuse, R206, R28 ;  /* 0x000000cef020723c */ /* 0x050fec000008101c */
[C---:B------:R-:W-:Y:S06]  /*194b0*/  HMMA.1688.F32.TF32 R28, R240.reuse, R210, R4 ;  /* 0x000000d2f01c723c */ /* 0x040fec0000081004 */
[C---:B------:R-:W-:Y:S11]  /*194c0*/  HMMA.1688.F32.TF32 R4, R240.reuse, R214, R184 ;  /* 0x000000d6f004723c */ /* 0x040ff600000810b8 */
[----:B------:R-:W-:Y:S04]  /*194d0*/  STL.64 [R1+0x400], R32 ;  /* 0x0004002001007387 */ /* 0x000fe80000100a00 */
[----:B------:R1:W-:Y:S04]  /*194e0*/  STL.64 [R1+0x408], R34 ;  /* 0x0004082201007387 */ /* 0x0003e80000100a00 */
[----:B------:R-:W-:Y:S04]  /*194f0*/  STL.64 [R1+0x3f0], R28 ;  /* 0x0003f01c01007387 */ /* 0x000fe80000100a00 */
[----:B------:R2:W-:Y:S01]  /*19500*/  STL.64 [R1+0x3f8], R30 ;  /* 0x0003f81e01007387 */ /* 0x0005e20000100a00 */
[----:B-1----:R-:W-:Y:S03]  /*19510*/  HMMA.1688.F32.TF32 R32, R240, R218, R228 ;  /* 0x000000daf020723c */ /* 0x002fe600000810e4 */
[----:B------:R-:W-:Y:S04]  /*19520*/  STL.64 [R1+0x3e0], R4 ;  /* 0x0003e00401007387 */ /* 0x000fe80000100a00 */
[----:B------:R1:W-:Y:S01]  /*19530*/  STL.64 [R1+0x3e8], R6 ;  /* 0x0003e80601007387 */ /* 0x0003e20000100a00 */
[C---:B--2---:R-:W-:Y:S06]  /*19540*/  HMMA.1688.F32.TF32 R28, R244.reuse, R190, R224 ;  /* 0x000000bef41c723c */ /* 0x044fec00000810e0 */
[C---:B-1----:R-:W-:Y:S09]  /*19550*/  HMMA.1688.F32.TF32 R4, R244.reuse, R194, R220 ;  /* 0x000000c2f404723c */ /* 0x042ff200000810dc */
[----:B------:R-:W-:Y:S01]  /*19560*/  STL.64 [R1+0x3d0], R32 ;  /* 0x0003d02001007387 */ /* 0x000fe20000100a00 */
[C---:B------:R-:W-:Y:S03]  /*19570*/  HMMA.1688.F32.TF32 R8, R244.reuse, R202, R8 ;  /* 0x000000caf408723c */ /* 0x040fe60000081008 */
[----:B------:R-:W-:Y:S04]  /*19580*/  STL.64 [R1+0x3d8], R34 ;  /* 0x0003d82201007387 */ /* 0x000fe80000100a00 */
[----:B------:R-:W-:Y:S04]  /*19590*/  STL.64 [R1+0x3c0], R28 ;  /* 0x0003c01c01007387 */ /* 0x000fe80000100a00 */
[----:B------:R-:W-:Y:S04]  /*195a0*/  STL.64 [R1+0x3c8], R30 ;  /* 0x0003c81e01007387 */ /* 0x000fe80000100a00 */
[----:B------:R-:W-:Y:S04]  /*195b0*/  STL.64 [R1+0x3b0], R4 ;  /* 0x0003b00401007387 */ /* 0x000fe80000100a00 */
[----:B------:R1:W-:Y:S02]  /*195c0*/  STL.64 [R1+0x3b8], R6 ;  /* 0x0003b80601007387 */ /* 0x0003e40000100a00 */
[C---:B-1----:R-:W-:Y:S02]  /*195d0*/  HMMA.1688.F32.TF32 R4, R244.reuse, R206, R12 ;  /* 0x000000cef404723c */ /* 0x042fe4000008100c */
[----:B------:R-:W-:Y:S04]  /*195e0*/  STL.64 [R1+0x3a0], R24 ;  /* 0x0003a01801007387 */ /* 0x000fe80000100a00 */
[----:B------:R-:W-:Y:S01]  /*195f0*/  STL.64 [R1+0x3a8], R26 ;  /* 0x0003a81a01007387 */ /* 0x000fe20000100a00 */
[C---:B------:R-:W-:Y:S03]  /*19600*/  HMMA.1688.F32.TF32 R12, R244.reuse, R210, R16 ;  /* 0x000000d2f40c723c */ /* 0x040fe60000081010 */
[----:B------:R-:W-:Y:S04]  /*19610*/  STL.64 [R1+0x390], R8 ;  /* 0x0003900801007387 */ /* 0x000fe80000100a00 */
[----:B------:R1:W-:Y:S09]  /*19620*/  STL.64 [R1+0x398], R10 ;  /* 0x0003980a01007387 */ /* 0x0003f20000100a00 */
[----:B------:R-:W-:Y:S01]  /*19630*/  STL.64 [R1+0x2e0], R4 ;  /* 0x0002e00401007387 */ /* 0x000fe20000100a00 */
[C---:B-1----:R-:W-:Y:S03]  /*19640*/  HMMA.1688.F32.TF32 R8, R244.reuse, R214, R20 ;  /* 0x000000d6f408723c */ /* 0x042fe60000081014 */
[----:B------:R1:W-:Y:S03]  /*19650*/  STL.64 [R1+0x2e8], R6 ;  /* 0x0002e80601007387 */ /* 0x0003e60000100a00 */
[----:B-1----:R-:W-:Y:S01]  /*19660*/  HMMA.1688.F32.TF32 R4, R244, R218, R248 ;  /* 0x000000daf404723c */ /* 0x002fe200000810f8 */
[----:B------:R1:W-:Y:S04]  /*19670*/  STL.64 [R1+0x320], R12 ;  /* 0x0003200c01007387 */ /* 0x0003e80000100a00 */
[----:B------:R2:W-:Y:S04]  /*19680*/  STL.64 [R1+0x328], R14 ;  /* 0x0003280e01007387 */ /* 0x0005e80000100a00 */
[----:B------:R-:W3:Y:S08]  /*19690*/  LDL.LU R248, [R1+0x150] ;  /* 0x0001500001f87983 */ /* 0x000ef00000300800 */
[----:B------:R-:W-:Y:S04]  /*196a0*/  STL.64 [R1+0x380], R8 ;  /* 0x0003800801007387 */ /* 0x000fe80000100a00 */
[----:B------:R-:W-:Y:S01]  /*196b0*/  STL.64 [R1+0x388], R10 ;  /* 0x0003880a01007387 */ /* 0x000fe20000100a00 */
[C---:B------:R-:W-:Y:S03]  /*196c0*/  HMMA.1688.F32.TF32 R232, R240.reuse, R190, R232 ;  /* 0x000000bef0e8723c */ /* 0x040fe600000810e8 */
[----:B------:R-:W-:Y:S04]  /*196d0*/  LDS R244, [R0+UR12+0x2300] ;  /* 0x0023000c00f47984 */ /* 0x000fe80008000800 */
[----:B------:R4:W-:Y:S04]  /*196e0*/  STL.64 [R1+0x370], R4 ;  /* 0x0003700401007387 */ /* 0x0009e80000100a00 */
[----:B------:R4:W-:Y:S04]  /*196f0*/  STL.64 [R1+0x378], R6 ;  /* 0x0003780601007387 */ /* 0x0009e80000100a00 */
[----:B------:R-:W3:Y:S04]  /*19700*/  LDL.LU R249, [R1+0x154] ;  /* 0x0001540001f97983 */ /* 0x000ee80000300800 */
[----:B------:R-:W3:Y:S04]  /*19710*/  LDL.LU R250, [R1+0x158] ;  /* 0x0001580001fa7983 */ /* 0x000ee80000300800 */
[----:B------:R-:W3:Y:S04]  /*19720*/  LDL.LU R251, [R1+0x15c] ;  /* 0x00015c0001fb7983 */ /* 0x000ee80000300800 */
[----:B------:R-:W3:Y:S04]  /*19730*/  LDL.LU R20, [R1+0x160] ;  /* 0x0001600001147983 */ /* 0x000ee80000300800 */
[----:B------:R-:W3:Y:S04]  /*19740*/  LDL.LU R21, [R1+0x164] ;  /* 0x0001640001157983 */ /* 0x000ee80000300800 */
[----:B------:R-:W3:Y:S04]  /*19750*/  LDL.LU R22, [R1+0x168] ;  /* 0x0001680001167983 */ /* 0x000ee80000300800 */
[----:B------:R-:W3:Y:S04]  /*19760*/  LDL.LU R23, [R1+0x16c] ;  /* 0x00016c0001177983 */ /* 0x000ee80000300800 */
[----:B-1----:R-:W3:Y:S04]  /*19770*/  LDL.LU R12, [R1+0x190] ;  /* 0x00019000010c7983 */ /* 0x002ee80000300800 */
[----:B------:R-:W3:Y:S04]  /*19780*/  LDL.LU R13, [R1+0x194] ;  /* 0x00019400010d7983 */ /* 0x000ee80000300800 */
[----:B--2---:R-:W3:Y:S04]  /*19790*/  LDL.LU R14, [R1+0x198] ;  /* 0x00019800010e7983 */ /* 0x004ee80000300800 */
[----:B------:R-:W3:Y:S04]  /*197a0*/  LDL.LU R15, [R1+0x19c] ;  /* 0x00019c00010f7983 */ /* 0x000ee80000300800 */
        /* <DEDUP_REMOVED lines=24> */
[----:B----4-:R-:W4:Y:S04]  /*19930*/  LDL.LU R4, [R1+0x220] ;  /* 0x0002200001047983 */ /* 0x010f280000300800 */
        /* <DEDUP_REMOVED lines=14> */
[----:B------:R-:W4:Y:S01]  /*19a20*/  LDL.LU R19, [R1+0x17c] ;  /* 0x00017c0001137983 */ /* 0x000f220000300800 */
[----:B------:R-:W-:Y:S01]  /*19a30*/  MOV R205, R232 ;  /* 0x000000e800cd7202 */ /* 0x000fe20000000f00 */
[----:B------:R-:W-:Y:S01]  /*19a40*/  IMAD.MOV.U32 R192, RZ, RZ, R233 ;  /* 0x000000ffffc07224 */ /* 0x000fe200078e00e9 */
[----:B------:R-:W-:Y:S01]  /*19a50*/  MOV R212, R235 ;  /* 0x000000eb00d47202 */ /* 0x000fe20000000f00 */
[----:B------:R-:W-:Y:S01]  /*19a60*/  IMAD.MOV.U32 R188, RZ, RZ, R234 ;  /* 0x000000ffffbc7224 */ /* 0x000fe200078e00ea */
[----:B------:R-:W-:Y:S04]  /*19a70*/  LDS R232, [R0+UR12+0x2180] ;  /* 0x0021800c00e87984 */ /* 0x000fe80008000800 */
[----:B------:R-:W-:Y:S04]  /*19a80*/  LDS R234, [R0+UR12+0x3180] ;  /* 0x0031800c00ea7984 */ /* 0x000fe80008000800 */
[----:B------:R-:W-:Y:S04]  /*19a90*/  LDS R233, [R252+UR12+0x2180] ;  /* 0x0021800cfce97984 */ /* 0x000fe80008000800 */
[----:B------:R-:W2:Y:S01]  /*19aa0*/  LDS R235, [R252+UR12+0x3180] ;  /* 0x0031800cfceb7984 */ /* 0x000ea20008000800 */
[C---:B------:R-:W-:Y:S03]  /*19ab0*/  HMMA.1688.F32.TF32 R40, R240.reuse, R194, R40 ;  /* 0x000000c2f028723c */ /* 0x040fe60000081028 */
[----:B------:R-:W-:Y:S03]  /*19ac0*/  LDS R246, [R0+UR12+0x3300] ;  /* 0x0033000c00f67984 */ /* 0x000fe60008000800 */
[----:B------:R-:W-:Y:S01]  /*19ad0*/  HMMA.1688.F32.TF32 R36, R240, R198, R36 ;  /* 0x000000c6f024723c */ /* 0x000fe20000081024 */
[----:B------:R-:W-:Y:S04]  /*19ae0*/  LDS R240, [R0+UR12+0x2280] ;  /* 0x0022800c00f07984 */ /* 0x000fe80008000800 */
[----:B------:R-:W-:Y:S04]  /*19af0*/  LDS R242, [R0+UR12+0x3280] ;  /* 0x0032800c00f27984 */ /* 0x000fe80008000800 */
[----:B------:R-:W-:Y:S04]  /*19b00*/  LDS R241, [R252+UR12+0x2280] ;  /* 0x0022800cfcf17984 */ /* 0x000fe80008000800 */
[----:B------:R-:W1:Y:S04]  /*19b10*/  LDS R243, [R252+UR12+0x3280] ;  /* 0x0032800cfcf37984 */ /* 0x000e680008000800 */
[----:B------:R-:W-:Y:S01]  /*19b20*/  LDS R245, [R252+UR12+0x2300] ;  /* 0x0023000cfcf57984 */ /* 0x000fe20008000800 */
[----:B------:R-:W-:Y:S01]  /*19b30*/  IMAD.MOV.U32 R209, RZ, RZ, R40 ;  /* 0x000000ffffd17224 */ /* 0x000fe200078e0028 */
[----:B------:R-:W-:Y:S01]  /*19b40*/  MOV R197, R42 ;  /* 0x0000002a00c57202 */ /* 0x000fe20000000f00 */
[----:B------:R-:W-:Y:S01]  /*19b50*/  IMAD.MOV.U32 R189, RZ, RZ, R41 ;  /* 0x000000ffffbd7224 */ /* 0x000fe200078e0029 */
[----:B------:R-:W1:Y:S01]  /*19b60*/  LDS R247, [R252+UR12+0x3300] ;  /* 0x0033000cfcf77984 */ /* 0x000e620008000800 */
[----:B------:R-:W-:-:S02]  /*19b70*/  IMAD.MOV.U32 R216, RZ, RZ, R43 ;  /* 0x000000ffffd87224 */ /* 0x000fc400078e002b */
[----:B------:R-:W-:Y:S01]  /*19b80*/  IMAD.MOV.U32 R213, RZ, RZ, R36 ;  /* 0x000000ffffd57224 */ /* 0x000fe200078e0024 */
[----:B------:R-:W-:Y:S01]  /*19b90*/  MOV R196, R37 ;  /* 0x0000002500c47202 */ /* 0x000fe20000000f00 */
[----:B------:R-:W-:Y:S02]  /*19ba0*/  IMAD.MOV.U32 R193, RZ, RZ, R38 ;  /* 0x000000ffffc17224 */ /* 0x000fe400078e0026 */
[----:B------:R-:W-:Y:S02]  /*19bb0*/  IMAD.MOV.U32 R200, RZ, RZ, R39 ;  /* 0x000000ffffc87224 */ /* 0x000fe400078e0027 */
[C---:B--2---:R-:W-:Y:S06]  /*19bc0*/  HMMA.1688.F32.TF32 R36, R232.reuse, R194, R28 ;  /* 0x000000c2e824723c */ /* 0x044fec000008101c */
[C---:B---3--:R-:W-:Y:S06]  /*19bd0*/  HMMA.1688.F32.TF32 R28, R232.reuse, R202, R184 ;  /* 0x000000cae81c723c */ /* 0x048fec00000810b8 */
[C---:B------:R-:W-:Y:S06]  /*19be0*/  HMMA.1688.F32.TF32 R40, R232.reuse, R190, R32 ;  /* 0x000000bee828723c */ /* 0x040fec0000081020 */
[C---:B----4-:R-:W-:Y:S06]  /*19bf0*/  HMMA.1688.F32.TF32 R32, R232.reuse, R198, R4 ;  /* 0x000000c6e820723c */ /* 0x050fec0000081004 */
[C---:B------:R-:W-:Y:S11]  /*19c00*/  HMMA.1688.F32.TF32 R4, R232.reuse, R206, R228 ;  /* 0x000000cee804723c */ /* 0x040ff600000810e4 */
[----:B------:R-:W-:Y:S04]  /*19c10*/  STL.64 [R1+0x680], R40 ;  /* 0x0006802801007387 */ /* 0x000fe80000100a00 */
[----:B------:R-:W-:Y:S04]  /*19c20*/  STL.64 [R1+0x688], R42 ;  /* 0x0006882a01007387 */ /* 0x000fe80000100a00 */
[----:B------:R-:W-:Y:S04]  /*19c30*/  STL.64 [R1+0x670], R36 ;  /* 0x0006702401007387 */ /* 0x000fe80000100a00 */
[----:B------:R-:W-:Y:S04]  /*19c40*/  STL.64 [R1+0x678], R38 ;  /* 0x0006782601007387 */ /* 0x000fe80000100a00 */
[----:B------:R-:W-:Y:S04]  /*19c50*/  STL.64 [R1+0x660], R32 ;  /* 0x0006602001007387 */ /* 0x000fe80000100a00 */
[----:B------:R2:W-:Y:S04]  /*19c60*/  STL.64 [R1+0x668], R34 ;  /* 0x0006682201007387 */ /* 0x0005e80000100a00 */
[----:B------:R-:W-:Y:S04]  /*19c70*/  STL.64 [R1+0x650], R28 ;  /* 0x0006501c01007387 */ /* 0x000fe80000100a00 */
[----:B------:R3:W-:Y:S01]  /*19c80*/  STL.64 [R1+0x658], R30 ;  /* 0x0006581e01007387 */ /* 0x0007e20000100a00 */
[C---:B--2---:R-:W-:Y:S03]  /*19c90*/  HMMA.1688.F32.TF32 R32, R232.reuse, R210, R224 ;  /* 0x000000d2e820723c */ /* 0x044fe600000810e0 */
[----:B------:R-:W-:Y:S04]  /*19ca0*/  STL.64 [R1+0x640], R4 ;  /* 0x0006400401007387 */ /* 0x000fe80000100a00 */
[----:B------:R2:W-:Y:S01]  /*19cb0*/  STL.64 [R1+0x648], R6 ;  /* 0x0006480601007387 */ /* 0x0005e20000100a00 */
[C---:B---3--:R-:W-:Y:S06]  /*19cc0*/  HMMA.1688.F32.TF32 R28, R232.reuse, R214, R220 ;  /* 0x000000d6e81c723c */ /* 0x048fec00000810dc */
[----:B--2---:R-:W-:Y:S09]  /*19cd0*/  HMMA.1688.F32.TF32 R4, R232, R218, R24 ;  /* 0x000000dae804723c */ /* 0x004ff20000081018 */
[----:B------:R-:W-:Y:S04]  /*19ce0*/  STL.64 [R1+0x630], R32 ;  /* 0x0006302001007387 */ /* 0x000fe80000100a00 */
[----:B------:R-:W-:Y:S01]  /*19cf0*/  STL.64 [R1+0x638], R34 ;  /* 0x0006382201007387 */ /* 0x000fe20000100a00 */
[C---:B------:R-:W-:Y:S03]  /*19d00*/  HMMA.1688.F32.TF32 R8, R236.reuse, R190, R8 ;  /* 0x000000beec08723c */ /* 0x040fe60000081008 */
[----:B------:R-:W2:Y:S04]  /*19d10*/  LDL.LU R232, [R1] ;  /* 0x0000000001e87983 */ /* 0x000ea80000300800 */
[----:B------:R-:W-:Y:S04]  /*19d20*/  STL.64 [R1+0x610], R28 ;  /* 0x0006101c01007387 */ /* 0x000fe80000100a00 */
[----:B------:R-:W-:Y:S04]  /*19d30*/  STL.64 [R1+0x618], R30 ;  /* 0x0006181e01007387 */ /* 0x000fe80000100a00 */
[----:B------:R-:W-:Y:S04]  /*19d40*/  STL.64 [R1+0x580], R4 ;  /* 0x0005800401007387 */ /* 0x000fe80000100a00 */
[----:B------:R3:W-:Y:S04]  /*19d50*/  STL.64 [R1+0x588], R6 ;  /* 0x0005880601007387 */ /* 0x0007e80000100a00 */
[----:B------:R-:W2:Y:S04]  /*19d60*/  LDL.LU R233, [R1+0x4] ;  /* 0x0000040001e97983 */ /* 0x000ea80000300800 */
[----:B------:R-:W2:Y:S01]  /*19d70*/  LDL.LU R234, [R1+0x8] ;  /* 0x0000080001ea7983 */ /* 0x000ea20000300800 */
[C---:B---3--:R-:W-:Y:S03]  /*19d80*/  HMMA.1688.F32.TF32 R4, R236.reuse, R194, R12 ;  /* 0x000000c2ec04723c */ /* 0x048fe6000008100c */
[----:B------:R-:W2:Y:S04]  /*19d90*/  LDL.LU R235, [R1+0xc] ;  /* 0x00000c0001eb7983 */ /* 0x000ea80000300800 */
[----:B------:R-:W-:Y:S01]  /*19da0*/  STL.64 [R1+0x570], R8 ;  /* 0x0005700801007387 */ /* 0x000fe20000100a00 */
[C---:B------:R-:W-:Y:S03]  /*19db0*/  HMMA.1688.F32.TF32 R12, R236.reuse, R198, R16 ;  /* 0x000000c6ec0c723c */ /* 0x040fe60000081010 */
[----:B------:R3:W-:Y:S03]  /*19dc0*/  STL.64 [R1+0x578], R10 ;  /* 0x0005780a01007387 */ /* 0x0007e60000100a00 */
[C---:B---3--:R-:W-:Y:S09]  /*19dd0*/  HMMA.1688.F32.TF32 R8, R236.reuse, R202, R20 ;  /* 0x000000caec08723c */ /* 0x048ff20000081014 */
[----:B------:R-:W-:Y:S04]  /*19de0*/  STL.64 [R1+0x560], R4 ;  /* 0x0005600401007387 */ /* 0x000fe80000100a00 */
[----:B------:R3:W-:Y:S02]  /*19df0*/  STL.64 [R1+0x568], R6 ;  /* 0x0005680601007387 */ /* 0x0007e40000100a00 */
[----:B---3--:R-:W-:Y:S02]  /*19e00*/  HMMA.1688.F32.TF32 R4, R236, R206, R248 ;  /* 0x000000ceec04723c */ /* 0x008fe400000810f8 */
[----:B------:R3:W-:Y:S04]  /*19e10*/  STL.64 [R1+0x550], R12 ;  /* 0x0005500c01007387 */ /* 0x0007e80000100a00 */
[----:B------:R4:W-:Y:S04]  /*19e20*/  STL.64 [R1+0x558], R14 ;  /* 0x0005580e01007387 */ /* 0x0009e80000100a00 */
[----:B---3--:R-:W3:Y:S04]  /*19e30*/  LDL.LU R12, [R1+0x70] ;  /* 0x00007000010c7983 */ /* 0x008ee80000300800 */
[----:B------:R1:W-:Y:S04]  /*19e40*/  STL.64 [R1+0x540], R8 ;  /* 0x0005400801007387 */ /* 0x0003e80000100a00 */
[----:B------:R1:W-:Y:S05]  /*19e50*/  STL.64 [R1+0x548], R10 ;  /* 0x0005480a01007387 */ /* 0x0003ea0000100a00 */
[----:B------:R1:W-:Y:S04]  /*19e60*/  STL.64 [R1+0x530], R4 ;  /* 0x0005300401007387 */ /* 0x0003e80000100a00 */
[----:B------:R1:W-:Y:S04]  /*19e70*/  STL.64 [R1+0x538], R6 ;  /* 0x0005380601007387 */ /* 0x0003e80000100a00 */
[----:B------:R-:W3:Y:S04]  /*19e80*/  LDL.LU R13, [R1+0x74] ;  /* 0x00007400010d7983 */ /* 0x000ee80000300800 */
[----:B----4-:R-:W3:Y:S04]  /*19e90*/  LDL.LU R14, [R1+0x78] ;  /* 0x00007800010e7983 */ /* 0x010ee80000300800 */
[----:B------:R-:W3:Y:S04]  /*19ea0*/  LDL.LU R15, [R1+0x7c] ;  /* 0x00007c00010f7983 */ /* 0x000ee80000300800 */
[----:B-1----:R-:W4:Y:S04]  /*19eb0*/  LDL.LU R8, [R1+0x80] ;  /* 0x0000800001087983 */ /* 0x002f280000300800 */
        /* <DEDUP_REMOVED lines=55> */
[C---:B---3--:R-:W-:Y:S06]  /*1a230*/  HMMA.1688.F32.TF32 R16, R240.reuse, R198, R16 ;  /* 0x000000c6f010723c */ /* 0x048fec0000081010 */
[----:B----4-:R-:W-:Y:S06]  /*1a240*/  HMMA.1688.F32.TF32 R4, R240, R194, R4 ;  /* 0x000000c2f004723c */ /* 0x010fec0000081004 */
[C---:B--2---:R-:W-:Y:S06]  /*1a250*/  HMMA.1688.F32.TF32 R36, R236.reuse, R214, R36 ;  /* 0x000000d6ec24723c */ /* 0x044fec0000081024 */
[C---:B------:R-:W-:Y:S06]  /*1a260*/  HMMA.1688.F32.TF32 R40, R236.reuse, R210, R40 ;  /* 0x000000d2ec28723c */ /* 0x040fec0000081028 */
[----:B------:R-:W-:-:S15]  /*1a270*/  HMMA.1688.F32.TF32 R236, R236, R218, R32 ;  /* 0x000000daecec723c */ /* 0x000fde0000081020 */
[----:B------:R-:W-:-:S02]  /*1a280*/  NOP ;  /* 0x0000000000007918 */ /* 0x000fc40000000000 */
[----:B------:R-:W-:Y:S01]  /*1a290*/  STL.64 [R1+0x360], R40 ;  /* 0x0003602801007387 */ /* 0x000fe20000100a00 */
[C---:B------:R-:W-:Y:S03]  /*1a2a0*/  HMMA.1688.F32.TF32 R28, R240.reuse, R190, R28 ;  /* 0x000000bef01c723c */ /* 0x040fe6000008101c */
[----:B------:R1:W-:Y:S04]  /*1a2b0*/  STL.64 [R1+0x368], R42 ;  /* 0x0003682a01007387 */ /* 0x0003e80000100a00 */
[----:B-1----:R-:W2:Y:S01]  /*1a2c0*/  LDL.LU.64 R42, [R1+0x1840] ;  /* 0x00184000012a7983 */ /* 0x002ea20000300a00 */
[C---:B------:R-:W-:Y:S03]  /*1a2d0*/  HMMA.1688.F32.TF32 R20, R240.reuse, R202, R20 ;  /* 0x000000caf014723c */ /* 0x040fe60000081014 */
[----:B------:R-:W2:Y:S04]  /*1a2e0*/  LDL.LU.64 R40, [R1+0x1838] ;  /* 0x0018380001287983 */ /* 0x000ea80000300a00 */
[----:B------:R-:W-:Y:S04]  /*1a2f0*/  STL.64 [R1+0x350], R36 ;  /* 0x0003502401007387 */ /* 0x000fe80000100a00 */
[----:B------:R1:W-:Y:S04]  /*1a300*/  STL.64 [R1+0x358], R38 ;  /* 0x0003582601007387 */ /* 0x0003e80000100a00 */
[----:B-1----:R-:W3:Y:S04]  /*1a310*/  LDL.LU.64 R38, [R1+0x1830] ;  /* 0x0018300001267983 */ /* 0x002ee80000300a00 */
[----:B------:R-:W3:Y:S04]  /*1a320*/  LDL.LU.64 R36, [R1+0x1828] ;  /* 0x0018280001247983 */ /* 0x000ee80000300a00 */
[----:B------:R-:W4:Y:S04]  /*1a330*/  LDL.LU.64 R34, [R1+0x1820] ;  /* 0x0018200001227983 */ /* 0x000f280000300a00 */
[----:B------:R-:W4:Y:S01]  /*1a340*/  LDL.LU.64 R32, [R1+0x1818] ;  /* 0x0018180001207983 */ /* 0x000f220000300a00 */
[C---:B------:R-:W-:Y:S03]  /*1a350*/  HMMA.1688.F32.TF32 R184, R240.reuse, R206, R184 ;  /* 0x000000cef0b8723c */ /* 0x040fe600000810b8 */
[----:B------:R1:W-:Y:S04]  /*1a360*/  STL.64 [R1+0x340], R236 ;  /* 0x000340ec01007387 */ /* 0x0003e80000100a00 */
[----:B------:R1:W-:Y:S01]  /*1a370*/  STL.64 [R1+0x348], R238 ;  /* 0x000348ee01007387 */ /* 0x0003e20000100a00 */
[C---:B------:R-:W-:Y:S03]  /*1a380*/  HMMA.1688.F32.TF32 R228, R240.reuse, R210, R228 ;  /* 0x000000d2f0e4723c */ /* 0x040fe600000810e4 */
[----:B-1----:R-:W2:Y:S04]  /*1a390*/  LDL.LU R236, [R1+0x20] ;  /* 0x0000200001ec7983 */ /* 0x002ea80000300800 */
[----:B------:R-:W2:Y:S04]  /*1a3a0*/  LDL.LU R237, [R1+0x24] ;  /* 0x0000240001ed7983 */ /* 0x000ea80000300800 */
[----:B------:R-:W2:Y:S04]  /*1a3b0*/  LDL.LU R238, [R1+0x28] ;  /* 0x0000280001ee7983 */ /* 0x000ea80000300800 */
[----:B------:R-:W2:Y:S04]  /*1a3c0*/  LDL.LU R239, [R1+0x2c] ;  /* 0x00002c0001ef7983 */ /* 0x000ea80000300800 */
[----:B------:R-:W-:Y:S04]  /*1a3d0*/  STL.64 [R1+0x330], R28 ;  /* 0x0003301c01007387 */ /* 0x000fe80000100a00 */
[----:B------:R1:W-:Y:S01]  /*1a3e0*/  STL.64 [R1+0x338], R30 ;  /* 0x0003381e01007387 */ /* 0x0003e20000100a00 */
[C---:B------:R-:W-:Y:S03]  /*1a3f0*/  HMMA.1688.F32.TF32 R224, R240.reuse, R214, R224 ;  /* 0x000000d6f0e0723c */ /* 0x040fe600000810e0 */
[----:B-1----:R-:W3:Y:S04]  /*1a400*/  LDL.LU.64 R30, [R1+0x1810] ;  /* 0x00181000011e7983 */ /* 0x002ee80000300a00 */
[----:B------:R-:W3:Y:S04]  /*1a410*/  LDL.LU.64 R28, [R1+0x1808] ;  /* 0x00180800011c7983 */ /* 0x000ee80000300a00 */
[----:B------:R-:W-:Y:S04]  /*1a420*/  STL.64 [R1+0x310], R4 ;  /* 0x0003100401007387 */ /* 0x000fe80000100a00 */
[----:B------:R1:W-:Y:S01]  /*1a430*/  STL.64 [R1+0x318], R6 ;  /* 0x0003180601007387 */ /* 0x0003e20000100a00 */
[----:B------:R-:W-:Y:S03]  /*1a440*/  HMMA.1688.F32.TF32 R240, R240, R218, R220 ;  /* 0x000000daf0f0723c */ /* 0x000fe600000810dc */
[----:B-1----:R-:W4:Y:S04]  /*1a450*/  LDL.LU.64 R6, [R1+0x1800] ;  /* 0x0018000001067983 */ /* 0x002f280000300a00 */
[----:B------:R-:W4:Y:S04]  /*1a460*/  LDL.LU.64 R4, [R1+0x17f8] ;  /* 0x0017f80001047983 */ /* 0x000f280000300a00 */
[----:B------:R1:W-:Y:S04]  /*1a470*/  STL.64 [R1+0x300], R16 ;  /* 0x0003001001007387 */ /* 0x0003e80000100a00 */
[----:B------:R1:W-:Y:S04]  /*1a480*/  STL.64 [R1+0x308], R18 ;  /* 0x0003081201007387 */ /* 0x0003e80000100a00 */
[----:B-1----:R-:W3:Y:S04]  /*1a490*/  LDL.LU R16, [R1+0x30] ;  /* 0x0000300001107983 */ /* 0x002ee80000300800 */
[----:B------:R1:W-:Y:S04]  /*1a4a0*/  STL.64 [R1+0x2f0], R20 ;  /* 0x0002f01401007387 */ /* 0x0003e80000100a00 */
[----:B------:R1:W-:Y:S04]  /*1a4b0*/  STL.64 [R1+0x2f8], R22 ;  /* 0x0002f81601007387 */ /* 0x0003e80000100a00 */
[----:B------:R-:W3:Y:S04]  /*1a4c0*/  LDL.LU R17, [R1+0x34] ;  /* 0x0000340001117983 */ /* 0x000ee80000300800 */
[----:B------:R-:W3:Y:S04]  /*1a4d0*/  LDL.LU R18, [R1+0x38] ;  /* 0x0000380001127983 */ /* 0x000ee80000300800 */
[----:B------:R-:W3:Y:S04]  /*1a4e0*/  LDL.LU R19, [R1+0x3c] ;  /* 0x00003c0001137983 */ /* 0x000ee80000300800 */
[----:B-1----:R-:W4:Y:S04]  /*1a4f0*/  LDL.LU R20, [R1+0x10] ;  /* 0x0000100001147983 */ /* 0x002f280000300800 */
[----:B------:R-:W4:Y:S04]  /*1a500*/  LDL.LU R21, [R1+0x14] ;  /* 0x0000140001157983 */ /* 0x000f280000300800 */
[----:B------:R-:W4:Y:S04]  /*1a510*/  LDL.LU R22, [R1+0x18] ;  /* 0x0000180001167983 */ /* 0x000f280000300800 */
[----:B------:R-:W4:Y:S04]  /*1a520*/  LDL.LU R23, [R1+0x1c] ;  /* 0x00001c0001177983 */ /* 0x000f280000300800 */
[----:B------:R-:W-:Y:S04]  /*1a530*/  STL.64 [R1+0x2d0], R184 ;  /* 0x0002d0b801007387 */ /* 0x000fe80000100a00 */
[----:B------:R1:W-:Y:S04]  /*1a540*/  STL.64 [R1+0x2d8], R186 ;  /* 0x0002d8ba01007387 */ /* 0x0003e80000100a00 */
[----:B-1----:R-:W4:Y:S04]  /*1a550*/  LDL.LU.64 R186, [R1+0x17f0] ;  /* 0x0017f00001ba7983 */ /* 0x002f280000300a00 */
[----:B------:R-:W4:Y:S04]  /*1a560*/  LDL.LU.64 R184, [R1+0x17e8] ;  /* 0x0017e80001b87983 */ /* 0x000f280000300a00 */
        /* <DEDUP_REMOVED lines=8> */
[----:B------:R-:W4:Y:S04]  /*1a5f0*/  LDL.LU.64 R222, [R1+0x17c0] ;  /* 0x0017c00001de7983 */ /* 0x000f280000300a00 */
[----:B------:R-:W4:Y:S04]  /*1a600*/  LDL.LU.64 R220, [R1+0x17b8] ;  /* 0x0017b80001dc7983 */ /* 0x000f280000300a00 */
[----:B------:R1:W-:Y:S04]  /*1a610*/  STL.64 [R1+0x2a0], R240 ;  /* 0x0002a0f001007387 */ /* 0x0003e80000100a00 */
[----:B------:R1:W-:Y:S04]  /*1a620*/  STL.64 [R1+0x2a8], R242 ;  /* 0x0002a8f201007387 */ /* 0x0003e80000100a00 */
[----:B-1----:R-:W3:Y:S04]  /*1a630*/  LDL.LU R240, [R1+0x40] ;  /* 0x0000400001f07983 */ /* 0x002ee80000300800 */
[----:B------:R-:W3:Y:S04]  /*1a640*/  LDL.LU R241, [R1+0x44] ;  /* 0x0000440001f17983 */ /* 0x000ee80000300800 */
[----:B------:R-:W3:Y:S04]  /*1a650*/  LDL.LU R242, [R1+0x48] ;  /* 0x0000480001f27983 */ /* 0x000ee80000300800 */
[----:B------:R-:W3:Y:S01]  /*1a660*/  LDL.LU R243, [R1+0x4c] ;  /* 0x00004c0001f37983 */ /* 0x000ee20000300800 */
[C---:B------:R-:W-:Y:S06]  /*1a670*/  HMMA.1688.F32.TF32 R24, R244.reuse, R190, R24 ;  /* 0x000000bef418723c */ /* 0x040fec0000081018 */
[C---:B------:R-:W-:Y:S06]  /*1a680*/  HMMA.1688.F32.TF32 R8, R244.reuse, R194, R8 ;  /* 0x000000c2f408723c */ /* 0x040fec0000081008 */
[C---:B------:R-:W-:Y:S06]  /*1a690*/  HMMA.1688.F32.TF32 R12, R244.reuse, R198, R12 ;  /* 0x000000c6f40c723c */ /* 0x040fec000008100c */
[C---:B------:R-:W-:Y:S05]  /*1a6a0*/  HMMA.1688.F32.TF32 R248, R244.reuse, R202, R248 ;  /* 0x000000caf4f8723c */ /* 0x040fea00000810f8 */
        /* <DEDUP_REMOVED lines=15> */
[----:B------:R-:W4:Y:S01]  /*1a7a0*/  LDL.LU.64 R248, [R1+0x1778] ;  /* 0x0017780001f87983 */ /* 0x000f220000300a00 */
[C---:B--2---:R-:W-:Y:S06]  /*1a7b0*/  HMMA.1688.F32.TF32 R236, R244.reuse, R210, R236 ;  /* 0x000000d2f4ec723c */ /* 0x044fec00000810ec */
[----:B---3--:R-:W-:-:S15]  /*1a7c0*/  HMMA.1688.F32.TF32 R240, R244, R206, R240 ;  /* 0x000000cef4f0723c */ /* 0x008fde00000810f0 */
[----:B------:R-:W-:-:S08]  /*1a7d0*/  NOP ;  /* 0x0000000000007918 */ /* 0x000fd00000000000 */
[----:B------:R-:W-:Y:S04]  /*1a7e0*/  STL.64 [R1+0x250], R240 ;  /* 0x000250f001007387 */ /* 0x000fe80000100a00 */
[----:B------:R1:W-:Y:S02]  /*1a7f0*/  STL.64 [R1+0x258], R242 ;  /* 0x000258f201007387 */ /* 0x0003e40000100a00 */
[----:B-1----:R-:W-:Y:S02]  /*1a800*/  HMMA.1688.F32.TF32 R240, R244, R214, R232 ;  /* 0x000000d6f4f0723c */ /* 0x002fe400000810e8 */
[----:B------:R-:W-:Y:S04]  /*1a810*/  LDS R232, [R0+UR12+0x2380] ;  /* 0x0023800c00e87984 */ /* 0x000fe80008000800 */
[----:B------:R-:W-:Y:S04]  /*1a820*/  LDS R234, [R0+UR12+0x3380] ;  /* 0x0033800c00ea7984 */ /* 0x000fe80008000800 */
[----:B------:R-:W-:Y:S04]  /*1a830*/  LDS R233, [R252+UR12+0x2380] ;  /* 0x0023800cfce97984 */ /* 0x000fe80008000800 */
[----:B------:R-:W1:Y:S04]  /*1a840*/  LDS R235, [R252+UR12+0x3380] ;  /* 0x0033800cfceb7984 */ /* 0x000e680008000800 */
[----:B------:R-:W-:Y:S04]  /*1a850*/  STL.64 [R1+0x240], R236 ;  /* 0x000240ec01007387 */ /* 0x000fe80000100a00 */
[----:B------:R2:W-:Y:S04]  /*1a860*/  STL.64 [R1+0x248], R238 ;  /* 0x000248ee01007387 */ /* 0x0005e80000100a00 */
[----:B------:R-:W-:Y:S04]  /*1a870*/  STL.64 [R1+0x230], R240 ;  /* 0x000230f001007387 */ /* 0x000fe80000100a00 */
[----:B------:R-:W-:Y:S04]  /*1a880*/  STL.64 [R1+0x238], R242 ;  /* 0x000238f201007387 */ /* 0x000fe80000100a00 */
[----:B------:R-:W-:Y:S04]  /*1a890*/  LDS R241, [R2+UR12+0x2080] ;  /* 0x0020800c02f17984 */ /* 0x000fe80008000800 */
[----:B------:R-:W-:Y:S01]  /*1a8a0*/  LDS R243, [R2+UR12+0x3080] ;  /* 0x0030800c02f37984 */ /* 0x000fe20008000800 */
[C---:B-1----:R-:W-:Y:S06]  /*1a8b0*/  HMMA.1688.F32.TF32 R16, R232.reuse, R190, R16 ;  /* 0x000000bee810723c */ /* 0x042fec0000081010 */
[----:B----4-:R-:W-:Y:S06]  /*1a8c0*/  HMMA.1688.F32.TF32 R20, R232, R194, R20 ;  /* 0x000000c2e814723c */ /* 0x010fec0000081014 */
[----:B--2---:R-:W-:Y:S01]  /*1a8d0*/  HMMA.1688.F32.TF32 R236, R244, R218, R248 ;  /* 0x000000daf4ec723c */ /* 0x004fe200000810f8 */
[----:B------:R-:W-:Y:S04]  /*1a8e0*/  LDS R245, [R2+UR12+0x2100] ;  /* 0x0021000c02f57984 */ /* 0x000fe80008000800 */
[----:B------:R-:W-:-:S15]  /*1a8f0*/  LDS R247, [R2+UR12+0x3100] ;  /* 0x0031000c02f77984 */ /* 0x000fde0008000800 */
[----:B------:R-:W-:-:S03]  /*1a900*/  NOP ;  /* 0x0000000000007918 */ /* 0x000fc60000000000 */
[----:B------:R-:W-:Y:S04]  /*1a910*/  STL.64 [R1+0x200], R236 ;  /* 0x000200ec01007387 */ /* 0x000fe80000100a00 */
[----:B------:R-:W-:Y:S04]  /*1a920*/  STL.64 [R1+0x208], R238 ;  /* 0x000208ee01007387 */ /* 0x000fe80000100a00 */
[----:B------:R-:W-:Y:S04]  /*1a930*/  STL.64 [R1+0x620], R16 ;  /* 0x0006201001007387 */ /* 0x000fe80000100a00 */
[----:B------:R1:W-:Y:S01]  /*1a940*/  STL.64 [R1+0x628], R18 ;  /* 0x0006281201007387 */ /* 0x0003e20000100a00 */
[----:B------:R-:W-:-:S03]  /*1a950*/  LOP3.LUT R251, R0, 0x40, RZ, 0x3c, !PT ;  /* 0x0000004000fb7812 */ /* 0x000fc600078e3cff */
[----:B------:R-:W-:Y:S04]  /*1a960*/  LDS R237, [R2+UR12+0x2000] ;  /* 0x0020000c02ed7984 */ /* 0x000fe80008000800 */
[----:B------:R-:W-:Y:S04]  /*1a970*/  LDS R236, [R251+UR12+0x2000] ;  /* 0x0020000cfbec7984 */ /* 0x000fe80008000800 */
[----:B-1----:R-:W2:Y:S04]  /*1a980*/  LDL.LU.64 R18, [R1+0x1770] ;  /* 0x0017700001127983 */ /* 0x002ea80000300a00 */
[----:B------:R-:W2:Y:S04]  /*1a990*/  LDL.LU.64 R16, [R1+0x1768] ;  /* 0x0017680001107983 */ /* 0x000ea80000300a00 */
[----:B------:R-:W-:Y:S04]  /*1a9a0*/  STL.64 [R1+0x220], R20 ;  /* 0x0002201401007387 */ /* 0x000fe80000100a00 */
[----:B------:R1:W-:Y:S04]  /*1a9b0*/  STL.64 [R1+0x228], R22 ;  /* 0x0002281601007387 */ /* 0x0003e80000100a00 */
[----:B------:R-:W-:Y:S04]  /*1a9c0*/  LDS R238, [R251+UR12+0x3000] ;  /* 0x0030000cfbee7984 */ /* 0x000fe80008000800 */
[----:B------:R-:W3:Y:S04]  /*1a9d0*/  LDS R239, [R2+UR12+0x3000] ;  /* 0x0030000c02ef7984 */ /* 0x000ee80008000800 */
[----:B-1----:R-:W4:Y:S04]  /*1a9e0*/  LDL.LU.64 R22, [R1+0x1760] ;  /* 0x0017600001167983 */ /* 0x002f280000300a00 */
[----:B------:R-:W4:Y:S04]  /*1a9f0*/  LDL.LU.64 R20, [R1+0x1758] ;  /* 0x0017580001147983 */ /* 0x000f280000300a00 */
[----:B------:R-:W-:Y:S04]  /*1aa00*/  LDS R240, [R251+UR12+0x2080] ;  /* 0x0020800cfbf07984 */ /* 0x000fe80008000800 */
[----:B------:R-:W1:Y:S04]  /*1aa10*/  LDS R242, [R251+UR12+0x3080] ;  /* 0x0030800cfbf27984 */ /* 0x000e680008000800 */
[----:B------:R-:W-:Y:S04]  /*1aa20*/  LDS R244, [R251+UR12+0x2100] ;  /* 0x0021000cfbf47984 */ /* 0x000fe80008000800 */
[----:B------:R-:W1:Y:S01]  /*1aa30*/  LDS R246, [R251+UR12+0x3100] ;  /* 0x0031000cfbf67984 */ /* 0x000e620008000800 */
[----:B----4-:R-:W-:-:S15]  /*1aa40*/  HMMA.1688.F32.TF32 R20, R232, R198, R20 ;  /* 0x000000c6e814723c */ /* 0x010fde0000081014 */
[----:B------:R-:W-:-:S08]  /*1aa50*/  NOP ;  /* 0x0000000000007918 */ /* 0x000fd00000000000 */
[----:B------:R-:W-:Y:S04]  /*1aa60*/  STL.64 [R1+0x210], R20 ;  /* 0x0002101401007387 */ /* 0x000fe80000100a00 */
[----:B------:R2:W-:Y:S02]  /*1aa70*/  STL.64 [R1+0x218], R22 ;  /* 0x0002181601007387 */ /* 0x0005e40000100a00 */
[C---:B--2---:R-:W-:Y:S06]  /*1aa80*/  HMMA.1688.F32.TF32 R20, R232.reuse, R202, R16 ;  /* 0x000000cae814723c */ /* 0x044fec0000081010 */
[C---:B------:R-:W-:Y:S06]  /*1aa90*/  HMMA.1688.F32.TF32 R16, R232.reuse, R206, R12 ;  /* 0x000000cee810723c */ /* 0x040fec000008100c */
[C---:B------:R-:W-:Y:S06]  /*1aaa0*/  HMMA.1688.F32.TF32 R12, R232.reuse, R210, R8 ;  /* 0x000000d2e80c723c */ /* 0x040fec0000081008 */
[C---:B------:R-:W-:Y:S05]  /*1aab0*/  HMMA.1688.F32.TF32 R8, R232.reuse, R214, R24 ;  /* 0x000000d6e808723c */ /* 0x040fea0000081018 */
[----:B------:R-:W-:Y:S04]  /*1aac0*/  STL.64 [R1+0x1f0], R20 ;  /* 0x0001f01401007387 */ /* 0x000fe80000100a00 */
[----:B------:R-:W-:Y:S04]  /*1aad0*/  STL.64 [R1+0x1f8], R22 ;  /* 0x0001f81601007387 */ /* 0x000fe80000100a00 */
[----:B------:R-:W-:Y:S04]  /*1aae0*/  STL.64 [R1+0x1e0], R16 ;  /* 0x0001e01001007387 */ /* 0x000fe80000100a00 */
[----:B------:R2:W-:Y:S04]  /*1aaf0*/  STL.64 [R1+0x1e8], R18 ;  /* 0x0001e81201007387 */ /* 0x0005e80000100a00 */
[----:B------:R-:W-:Y:S04]  /*1ab00*/  STL.64 [R1+0x1d0], R12 ;  /* 0x0001d00c01007387 */ /* 0x000fe80000100a00 */
[----:B------:R3:W-:Y:S01]  /*1ab10*/  STL.64 [R1+0x1d8], R14 ;  /* 0x0001d80e01007387 */ /* 0x0007e20000100a00 */
[----:B--2---:R-:W-:Y:S03]  /*1ab20*/  HMMA.1688.F32.TF32 R16, R232, R218, R220 ;  /* 0x000000dae810723c */ /* 0x004fe600000810dc */
[----:B------:R-:W-:Y:S04]  /*1ab30*/  STL.64 [R1+0x1c0], R8 ;  /* 0x0001c00801007387 */ /* 0x000fe80000100a00 */
[----:B------:R2:W-:Y:S01]  /*1ab40*/  STL.64 [R1+0x1c8], R10 ;  /* 0x0001c80a01007387 */ /* 0x0005e20000100a00 */
[C---:B---3--:R-:W-:Y:S03]  /*1ab50*/  HMMA.1688.F32.TF32 R12, R236.reuse, R190, R224 ;  /* 0x000000beec0c723c */ /* 0x048fe600000810e0 */
[----:B------:R-:W-:Y:S04]  /*1ab60*/  LDS R20, [R251+UR12+0x2200] ;  /* 0x0022000cfb147984 */ /* 0x000fe80008000800 */
[----:B------:R-:W-:Y:S01]  /*1ab70*/  LDS R22, [R251+UR12+0x3200] ;  /* 0x0032000cfb167984 */ /* 0x000fe20008000800 */
[C---:B--2---:R-:W-:Y:S03]  /*1ab80*/  HMMA.1688.F32.TF32 R8, R236.reuse, R194, R228 ;  /* 0x000000c2ec08723c */ /* 0x044fe600000810e4 */
[----:B------:R-:W-:Y:S04]  /*1ab90*/  LDS R21, [R2+UR12+0x2200] ;  /* 0x0022000c02157984 */ /* 0x000fe80008000800 */
[----:B------:R-:W-:Y:S04]  /*1aba0*/  LDS R23, [R2+UR12+0x3200] ;  /* 0x0032000c02177984 */ /* 0x000fe80008000800 */
        /* <DEDUP_REMOVED lines=8> */
[C---:B------:R-:W-:Y:S06]  /*1ac30*/  HMMA.1688.F32.TF32 R4, R236.reuse, R210, R32 ;  /* 0x000000d2ec04723c */ /* 0x040fec0000081020 */
[C---:B--2---:R-:W-:Y:S03]  /*1ac40*/  HMMA.1688.F32.TF32 R8, R236.reuse, R206, R28 ;  /* 0x000000ceec08723c */ /* 0x044fe6000008101c */
[----:B------:R-:W-:Y:S04]  /*1ac50*/  STL.64 [R1+0x180], R16 ;  /* 0x0001801001007387 */ /* 0x000fe80000100a00 */
[----:B------:R-:W-:Y:S04]  /*1ac60*/  STL.64 [R1+0x188], R18 ;  /* 0x0001881201007387 */ /* 0x000fe80000100a00 */
[----:B------:R-:W-:Y:S04]  /*1ac70*/  STL.64 [R1+0x170], R12 ;  /* 0x0001700c01007387 */ /* 0x000fe80000100a00 */
[----:B------:R2:W-:Y:S08]  /*1ac80*/  STL.64 [R1+0x178], R14 ;  /* 0x0001780e01007387 */ /* 0x0005f00000100a00 */
[----:B------:R-:W-:Y:S01]  /*1ac90*/  STL.64 [R1+0x160], R8 ;  /* 0x0001600801007387 */ /* 0x000fe20000100a00 */
[C---:B--2---:R-:W-:Y:S03]  /*1aca0*/  HMMA.1688.F32.TF32 R12, R236.reuse, R214, R36 ;  /* 0x000000d6ec0c723c */ /* 0x044fe60000081024 */
[----:B------:R2:W-:Y:S04]  /*1acb0*/  STL.64 [R1+0x168], R10 ;  /* 0x0001680a01007387 */ /* 0x0005e80000100a00 */
[----:B------:R-:W-:Y:S04]  /*1acc0*/  STL.64 [R1+0x150], R4 ;  /* 0x0001500401007387 */ /* 0x000fe80000100a00 */
[----:B------:R1:W-:Y:S01]  /*1acd0*/  STL.64 [R1+0x158], R6 ;  /* 0x0001580601007387 */ /* 0x0003e20000100a00 */
[----:B--2---:R-:W-:Y:S06]  /*1ace0*/  HMMA.1688.F32.TF32 R8, R236, R218, R40 ;  /* 0x000000daec08723c */ /* 0x004fec0000081028 */
[C---:B-1----:R-:W-:Y:S05]  /*1acf0*/  HMMA.1688.F32.TF32 R4, R240.reuse, R190, R44 ;  /* 0x000000bef004723c */ /* 0x042fea000008102c */
[----:B------:R-:W-:Y:S04]  /*1ad00*/  STL.64 [R1+0x140], R12 ;  /* 0x0001400c01007387 */ /* 0x000fe80000100a00 */
[----:B------:R1:W-:Y:S08]  /*1ad10*/  STL.64 [R1+0x148], R14 ;  /* 0x0001480e01007387 */ /* 0x0003f00000100a00 */
[----:B------:R-:W-:Y:S01]  /*1ad20*/  STL.64 [R1+0x130], R8 ;  /* 0x0001300801007387 */ /* 0x000fe20000100a00 */
[C---:B-1----:R-:W-:Y:S03]  /*1ad30*/  HMMA.1688.F32.TF32 R12, R240.reuse, R194, R48 ;  /* 0x000000c2f00c723c */ /* 0x042fe60000081030 */
[----:B------:R1:W-:Y:S04]  /*1ad40*/  STL.64 [R1+0x138], R10 ;  /* 0x0001380a01007387 */ /* 0x0003e80000100a00 */
[----:B------:R-:W-:Y:S04]  /*1ad50*/  STL.64 [R1+0x120], R4 ;  /* 0x0001200401007387 */ /* 0x000fe80000100a00 */
[----:B------:R2:W-:Y:S01]  /*1ad60*/  STL.64 [R1+0x128], R6 ;  /* 0x0001280601007387 */ /* 0x0005e20000100a00 */
[C---:B-1----:R-:W-:Y:S01]  /*1ad70*/  HMMA.1688.F32.TF32 R8, R240.reuse, R198, R52 ;  /* 0x000000c6f008723c */ /* 0x042fe20000081034 */
[----:B------:R-:W-:Y:S01]  /*1ad80*/  IMAD.MOV.U32 R220, RZ, RZ, R149 ;  /* 0x000000ffffdc7224 */ /* 0x000fe200078e0095 */
[----:B------:R-:W-:Y:S01]  /*1ad90*/  MOV R221, R150 ;  /* 0x0000009600dd7202 */ /* 0x000fe20000000f00 */
[----:B------:R-:W-:Y:S01]  /*1ada0*/  IMAD.MOV.U32 R222, RZ, RZ, R151 ;  /* 0x000000ffffde7224 */ /* 0x000fe200078e0097 */
[----:B------:R-:W-:Y:S01]  /*1adb0*/  MOV R248, R158 ;  /* 0x0000009e00f87202 */ /* 0x000fe20000000f00 */
[----:B------:R-:W-:Y:S01]  /*1adc0*/  IMAD.MOV.U32 R223, RZ, RZ, R155 ;  /* 0x000000ffffdf7224 */ /* 0x000fe200078e009b */
[----:B------:R-:W-:Y:S01]  /*1add0*/  LDS R52, [R251+UR12+0x2280] ;  /* 0x0022800cfb347984 */ /* 0x000fe20008000800 */
[----:B--2---:R-:W-:Y:S04]  /*1ade0*/  HMMA.1688.F32.TF32 R4, R240, R202, R56 ;  /* 0x000000caf004723c */ /* 0x004fe80000081038 */
[----:B------:R-:W-:Y:S04]  /*1adf0*/  STL.64 [R1+0x110], R12 ;  /* 0x0001100c01007387 */ /* 0x000fe80000100a00 */
[----:B------:R1:W-:Y:S01]  /*1ae00*/  STL.64 [R1+0x118], R14 ;  /* 0x0001180e01007387 */ /* 0x0003e20000100a00 */
[----:B------:R-:W-:-:S02]  /*1ae10*/  IMAD.MOV.U32 R249, RZ, RZ, R159 ;  /* 0x000000fffff97224 */ /* 0x000fc400078e009f */
[----:B------:R-:W-:Y:S01]  /*1ae20*/  IMAD.MOV.U32 R250, RZ, RZ, R163 ;  /* 0x000000fffffa7224 */ /* 0x000fe200078e00a3 */
[----:B------:R-:W-:Y:S04]  /*1ae30*/  LDS R54, [R251+UR12+0x3280] ;  /* 0x0032800cfb367984 */ /* 0x000fe80008000800 */
[----:B------:R-:W-:Y:S01]  /*1ae40*/  LDS R53, [R2+UR12+0x2280] ;  /* 0x0022800c02357984 */ /* 0x000fe20008000800 */
[C---:B-1----:R-:W-:Y:S03]  /*1ae50*/  HMMA.1688.F32.TF32 R12, R240.reuse, R206, R60 ;  /* 0x000000cef00c723c */ /* 0x042fe6000008103c */
[----:B------:R-:W-:Y:S04]  /*1ae60*/  STL.64 [R1+0x100], R8 ;  /* 0x0001000801007387 */ /* 0x000fe80000100a00 */
[----:B------:R1:W-:Y:S04]  /*1ae70*/  STL.64 [R1+0x108], R10 ;  /* 0x0001080a01007387 */ /* 0x0003e80000100a00 */
[----:B------:R-:W-:Y:S04]  /*1ae80*/  STL.64 [R1+0xf0], R4 ;  /* 0x0000f00401007387 */ /* 0x000fe80000100a00 */
[----:B------:R2:W-:Y:S01]  /*1ae90*/  STL.64 [R1+0xf8], R6 ;  /* 0x0000f80601007387 */ /* 0x0005e20000100a00 */
[C---:B-1----:R-:W-:Y:S03]  /*1aea0*/  HMMA.1688.F32.TF32 R8, R240.reuse, R210, R64 ;  /* 0x000000d2f008723c */ /* 0x042fe60000081040 */
[----:B------:R-:W1:Y:S03]  /*1aeb0*/  LDS R55, [R2+UR12+0x3280] ;  /* 0x0032800c02377984 */ /* 0x000e660008000800 */
[----:B--2---:R-:W-:Y:S01]  /*1aec0*/  HMMA.1688.F32.TF32 R4, R240, R214, R68 ;  /* 0x000000d6f004723c */ /* 0x004fe20000081044 */
[----:B------:R-:W-:Y:S04]  /*1aed0*/  STL.64 [R1+0xe0], R12 ;  /* 0x0000e00c01007387 */ /* 0x000fe80000100a00 */
[----:B------:R2:W-:-:S12]  /*1aee0*/  STL.64 [R1+0xe8], R14 ;  /* 0x0000e80e01007387 */ /* 0x0005d80000100a00 */
[----:B------:R-:W-:Y:S01]  /*1aef0*/  STL.64 [R1+0xd0], R8 ;  /* 0x0000d00801007387 */ /* 0x000fe20000100a00 */
[----:B--2---:R-:W-:Y:S03]  /*1af00*/  HMMA.1688.F32.TF32 R12, R240, R218, R72 ;  /* 0x000000daf00c723c */ /* 0x004fe60000081048 */
[----:B------:R2:W-:Y:S04]  /*1af10*/  STL.64 [R1+0xd8], R10 ;  /* 0x0000d80a01007387 */ /* 0x0005e80000100a00 */
[----:B------:R-:W-:Y:S04]  /*1af20*/  STL.64 [R1+0xc0], R4 ;  /* 0x0000c00401007387 */ /* 0x000fe80000100a00 */
[----:B------:R3:W-:Y:S01]  /*1af30*/  STL.64 [R1+0xc8], R6 ;  /* 0x0000c80601007387 */ /* 0x0007e20000100a00 */
[C---:B--2---:R-:W-:Y:S06]  /*1af40*/  HMMA.1688.F32.TF32 R8, R244.reuse, R190, R76 ;  /* 0x000000bef408723c */ /* 0x044fec000008104c */
[C---:B---3--:R-:W-:Y:S05]  /*1af50*/  HMMA.1688.F32.TF32 R4, R244.reuse, R194, R80 ;  /* 0x000000c2f404723c */ /* 0x048fea0000081050 */
[----:B------:R-:W-:Y:S04]  /*1af60*/  STL.64 [R1+0xb0], R12 ;  /* 0x0000b00c01007387 */ /* 0x000fe80000100a00 */
[----:B------:R2:W-:Y:S08]  /*1af70*/  STL.64 [R1+0xb8], R14 ;  /* 0x0000b80e01007387 */ /* 0x0005f00000100a00 */
[----:B------:R-:W-:Y:S01]  /*1af80*/  STL.64 [R1+0xa0], R8 ;  /* 0x0000a00801007387 */ /* 0x000fe20000100a00 */
[C---:B--2---:R-:W-:Y:S03]  /*1af90*/  HMMA.1688.F32.TF32 R12, R244.reuse, R198, R84 ;  /* 0x000000c6f40c723c */ /* 0x044fe60000081054 */
[----:B------:R2:W-:Y:S04]  /*1afa0*/  STL.64 [R1+0xa8], R10 ;  /* 0x0000a80a01007387 */ /* 0x0005e80000100a00 */
[----:B------:R-:W-:Y:S04]  /*1afb0*/  STL.64 [R1+0x90], R4 ;  /* 0x0000900401007387 */ /* 0x000fe80000100a00 */
[----:B------:R3:W-:Y:S01]  /*1afc0*/  STL.64 [R1+0x98], R6 ;  /* 0x0000980601007387 */ /* 0x0007e20000100a00 */
[C---:B--2---:R-:W-:Y:S03]  /*1afd0*/  HMMA.1688.F32.TF32 R8, R244.reuse, R202, R88 ;  /* 0x000000caf408723c */ /* 0x044fe60000081058 */
[----:B------:R-:W-:Y:S04]  /*1afe0*/  LDS R84, [R251+UR12+0x2300] ;  /* 0x0023000cfb547984 */ /* 0x000fe80008000800 */
[----:B------:R-:W-:Y:S01]  /*1aff0*/  LDS R86, [R251+UR12+0x3300] ;  /* 0x0033000cfb567984 */ /* 0x000fe20008000800 */
[----:B---3--:R-:W-:Y:S03]  /*1b000*/  HMMA.1688.F32.TF32 R4, R244, R206, R92 ;  /* 0x000000cef404723c */ /* 0x008fe6000008105c */
[----:B------:R-:W-:Y:S04]  /*1b010*/  STL.64 [R1+0x80], R12 ;  /* 0x0000800c01007387 */ /* 0x000fe80000100a00 */
[----:B------:R-:W-:Y:S01]  /*1b020*/  STL.64 [R1+0x88], R14 ;  /* 0x0000880e01007387 */ /* 0x000fe20000100a00 */
[C---:B-1----:R-:W-:Y:S03]  /*1b030*/  HMMA.1688.F32.TF32 R24, R52.reuse, R190, R172 ;  /* 0x000000be3418723c */ /* 0x042fe600000810ac */
[----:B------:R-:W-:Y:S03]  /*1b040*/  LDS R85, [R2+UR12+0x2300] ;  /* 0x0023000c02557984 */ /* 0x000fe60008000800 */
[C---:B------:R-:W-:Y:S01]  /*1b050*/  HMMA.1688.F32.TF32 R28, R52.reuse, R194, R176 ;  /* 0x000000c2341c723c */ /* 0x040fe200000810b0 */
[----:B------:R-:W-:Y:S04]  /*1b060*/  LDS R87, [R2+UR12+0x3300] ;  /* 0x0033000c02577984 */ /* 0x000fe80008000800 */
[----:B------:R-:W-:Y:S01]  /*1b070*/  LDS R93, [R2+UR12+0x2380] ;  /* 0x0023800c025d7984 */ /* 0x000fe20008000800 */
[----:B------:R-:W-:Y:S03]  /*1b080*/  HMMA.1688.F32.TF32 R32, R52, R198, R180 ;  /* 0x000000c63420723c */ /* 0x000fe600000810b4 */
[----:B------:R-:W-:Y:S04]  /*1b090*/  LDS R95, [R2+UR12+0x3380] ;  /* 0x0033800c025f7984 */ /* 0x000fe80008000800 */
[----:B------:R-:W-:Y:S01]  /*1b0a0*/  STL.64 [R1+0x60], R4 ;  /* 0x0000600401007387 */ /* 0x000fe20000100a00 */
[----:B------:R-:W-:-:S03]  /*1b0b0*/  IMAD.MOV.U32 R252, RZ, RZ, R7 ;  /* 0x000000fffffc7224 */ /* 0x000fc600078e0007 */
[----:B------:R-:W-:Y:S04]  /*1b0c0*/  STL.64 [R1+0x70], R8 ;  /* 0x0000700801007387 */ /* 0x000fe80000100a00 */
[----:B------:R-:W-:Y:S04]  /*1b0d0*/  STL.64 [R1+0x78], R10 ;  /* 0x0000780a01007387 */ /* 0x000fe80000100a00 */
[----:B------:R1:W-:Y:S01]  /*1b0e0*/  STL [R1+0x68], R6 ;  /* 0x0000680601007387 */ /* 0x0003e20000100800 */
[----:B------:R-:W-:Y:S03]  /*1b0f0*/  HMMA.1688.F32.TF32 R36, R52, R202, R220 ;  /* 0x000000ca3424723c */ /* 0x000fe600000810dc */
[----:B------:R-:W-:Y:S04]  /*1b100*/  LDS R88, [R0+UR12+0x4100] ;  /* 0x0041000c00587984 */ /* 0x000fe80008000800 */
[----:B------:R-:W-:Y:S01]  /*1b110*/  LDS R90, [R0+UR12+0x5100] ;  /* 0x0051000c005a7984 */ /* 0x000fe20008000800 */
[----:B-1----:R-:W-:-:S15]  /*1b120*/  HMMA.1688.F32.TF32 R4, R244, R210, R96 ;  /* 0x000000d2f404723c */ /* 0x002fde0000081060 */
[----:B------:R-:W-:-:S08]  /*1b130*/  NOP ;  /* 0x0000000000007918 */ /* 0x000fd00000000000 */
[----:B------:R-:W-:Y:S04]  /*1b140*/  STL.64 [R1+0x50], R4 ;  /* 0x0000500401007387 */ /* 0x000fe80000100a00 */
[----:B------:R-:W-:Y:S04]  /*1b150*/  STL.64 [R1+0x58], R6 ;  /* 0x0000580601007387 */ /* 0x000fe80000100a00 */
[----:B------:R-:W-:Y:S04]  /*1b160*/  LDS R4, [R251+UR12+0x2180] ;  /* 0x0021800cfb047984 */ /* 0x000fe80008000800 */
[----:B------:R1:W-:Y:S04]  /*1b170*/  LDS R6, [R251+UR12+0x3180] ;  /* 0x0031800cfb067984 */ /* 0x0003e80008000800 */
[----:B------:R-:W-:Y:S04]  /*1b180*/  LDS R5, [R2+UR12+0x2180] ;  /* 0x0021800c02057984 */ /* 0x000fe80008000800 */
[----:B------:R-:W2:Y:S01]  /*1b190*/  LDS R7, [R2+UR12+0x3180] ;  /* 0x0031800c02077984 */ /* 0x000ea20008000800 */
[C---:B------:R-:W-:Y:S06]  /*1b1a0*/  HMMA.1688.F32.TF32 R12, R244.reuse, R214, R100 ;  /* 0x000000d6f40c723c */ /* 0x040fec0000081064 */
[----:B------:R-:W-:Y:S01]  /*1b1b0*/  HMMA.1688.F32.TF32 R8, R244, R218, R104 ;  /* 0x000000daf408723c */ /* 0x000fe20000081068 */
[----:B-1----:R-:W-:Y:S01]  /*1b1c0*/  MOV R251, R167 ;  /* 0x000000a700fb7202 */ /* 0x002fe20000000f00 */
[----:B------:R-:W-:Y:S01]  /*1b1d0*/  IMAD.MOV.U32 R96, RZ, RZ, R205 ;  /* 0x000000ffff607224 */ /* 0x000fe200078e00cd */
[----:B------:R-:W-:Y:S01]  /*1b1e0*/  MOV R98, R188 ;  /* 0x000000bc00627202 */ /* 0x000fe20000000f00 */
[----:B------:R-:W-:Y:S01]  /*1b1f0*/  IMAD.MOV.U32 R97, RZ, RZ, R192 ;  /* 0x000000ffff617224 */ /* 0x000fe200078e00c0 */
[----:B------:R-:W-:Y:S01]  /*1b200*/  LDS R100, [R0+UR12+0x4000] ;  /* 0x0040000c00647984 */ /* 0x000fe20008000800 */
[----:B------:R-:W-:-:S03]  /*1b210*/  IMAD.MOV.U32 R99, RZ, RZ, R212 ;  /* 0x000000ffff637224 */ /* 0x000fc600078e00d4 */
[----:B------:R-:W-:Y:S08]  /*1b220*/  LDS R102, [R0+UR12+0x5000] ;  /* 0x0050000c00667984 */ /* 0x000ff00008000800 */
[----:B------:R-:W-:Y:S04]  /*1b230*/  STL.64 [R1+0x40], R12 ;  /* 0x0000400c01007387 */ /* 0x000fe80000100a00 */
[----:B------:R1:W-:Y:S04]  /*1b240*/  STL.64 [R1+0x48], R14 ;  /* 0x0000480e01007387 */ /* 0x0003e80000100a00 */
[----:B------:R-:W-:Y:S04]  /*1b250*/  STL.64 [R1+0x30], R8 ;  /* 0x0000300801007387 */ /* 0x000fe80000100a00 */
[----:B------:R3:W-:Y:S01]  /*1b260*/  STL.64 [R1+0x38], R10 ;  /* 0x0000380a01007387 */ /* 0x0007e20000100a00 */
[C---:B--2---:R-:W-:Y:S06]  /*1b270*/  HMMA.1688.F32.TF32 R16, R4.reuse, R190, R108 ;  /* 0x000000be0410723c */ /* 0x044fec000008106c */
[C---:B-1----:R-:W-:Y:S06]  /*1b280*/  HMMA.1688.F32.TF32 R12, R4.reuse, R194, R112 ;  /* 0x000000c2040c723c */ /* 0x042fec0000081070 */
[C---:B---3--:R-:W-:Y:S11]  /*1b290*/  HMMA.1688.F32.TF32 R8, R4.reuse, R198, R116 ;  /* 0x000000c60408723c */ /* 0x048ff60000081074 */
[----:B------:R-:W-:Y:S04]  /*1b2a0*/  STL.64 [R1+0x700], R16 ;  /* 0x0007001001007387 */ /* 0x000fe80000100a00 */
[----:B------:R1:W-:Y:S04]  /*1b2b0*/  STL.64 [R1+0x708], R18 ;  /* 0x0007081201007387 */ /* 0x0003e80000100a00 */
[----:B------:R-:W-:Y:S04]  /*1b2c0*/  STL.64 [R1+0x6f0], R12 ;  /* 0x0006f00c01007387 */ /* 0x000fe80000100a00 */
[----:B------:R2:W-:Y:S01]  /*1b2d0*/  STL.64 [R1+0x6f8], R14 ;  /* 0x0006f80e01007387 */ /* 0x0005e20000100a00 */
[C---:B-1----:R-:W-:Y:S03]  /*1b2e0*/  HMMA.1688.F32.TF32 R16, R4.reuse, R202, R120 ;  /* 0x000000ca0410723c */ /* 0x042fe60000081078 */
[----:B------:R-:W-:Y:S04]  /*1b2f0*/  STL.64 [R1+0x6e0], R8 ;  /* 0x0006e00801007387 */ /* 0x000fe80000100a00 */
[----:B------:R1:W-:Y:S01]  /*1b300*/  STL.64 [R1+0x6e8], R10 ;  /* 0x0006e80a01007387 */ /* 0x0003e20000100a00 */
[C---:B--2---:R-:W-:Y:S06]  /*1b310*/  HMMA.1688.F32.TF32 R12, R4.reuse, R206, R124 ;  /* 0x000000ce040c723c */ /* 0x044fec000008107c */
[C---:B-1----:R-:W-:Y:S09]  /*1b320*/  HMMA.1688.F32.TF32 R8, R4.reuse, R210, R128 ;  /* 0x000000d20408723c */ /* 0x042ff20000081080 */
[----:B------:R-:W-:Y:S04]  /*1b330*/  STL.64 [R1+0x6d0], R16 ;  /* 0x0006d01001007387 */ /* 0x000fe80000100a00 */
[----:B------:R1:W-:Y:S04]  /*1b340*/  STL.64 [R1+0x6d8], R18 ;  /* 0x0006d81201007387 */ /* 0x0003e80000100a00 */
[----:B------:R-:W-:Y:S04]  /*1b350*/  STL.64 [R1+0x6c0], R12 ;  /* 0x0006c00c01007387 */ /* 0x000fe80000100a00 */
[----:B------:R2:W-:Y:S01]  /*1b360*/  STL.64 [R1+0x6c8], R14 ;  /* 0x0006c80e01007387 */ /* 0x0005e20000100a00 */
[C---:B-1----:R-:W-:Y:S03]  /*1b370*/  HMMA.1688.F32.TF32 R16, R4.reuse, R214, R132 ;  /* 0x000000d60410723c */ /* 0x042fe60000081084 */
[----:B------:R-:W-:Y:S04]  /*1b380*/  STL.64 [R1+0x6b0], R8 ;  /* 0x0006b00801007387 */ /* 0x000fe80000100a00 */
[----:B------:R1:W-:Y:S01]  /*1b390*/  STL.64 [R1+0x6b8], R10 ;  /* 0x0006b80a01007387 */ /* 0x0003e20000100a00 */
[----:B--2---:R-:W-:Y:S06]  /*1b3a0*/  HMMA.1688.F32.TF32 R12, R4, R218, R136 ;  /* 0x000000da040c723c */ /* 0x004fec0000081088 */
[C---:B------:R-:W-:Y:S06]  /*1b3b0*/  HMMA.1688.F32.TF32 R4, R20.reuse, R194, R144 ;  /* 0x000000c21404723c */ /* 0x040fec0000081090 */
[C---:B-1----:R-:W-:Y:S03]  /*1b3c0*/  HMMA.1688.F32.TF32 R8, R20.reuse, R190, R140 ;  /* 0x000000be1408723c */ /* 0x042fe6000008108c */
[----:B------:R-:W-:Y:S04]  /*1b3d0*/  STL.64 [R1+0x6a0], R16 ;  /* 0x0006a01001007387 */ /* 0x000fe80000100a00 */
[----:B------:R-:W-:Y:S04]  /*1b3e0*/  STL.64 [R1+0x6a8], R18 ;  /* 0x0006a81201007387 */ /* 0x000fe80000100a00 */
[----:B------:R-:W-:Y:S04]  /*1b3f0*/  STL.64 [R1+0x20], R12 ;  /* 0x0000200c01007387 */ /* 0x000fe80000100a00 */
[----:B------:R-:W-:Y:S08]  /*1b400*/  STL.64 [R1+0x28], R14 ;  /* 0x0000280e01007387 */ /* 0x000ff00000100a00 */
[----:B------:R-:W-:Y:S04]  /*1b410*/  STL.64 [R1+0x10], R8 ;  /* 0x0000100801007387 */ /* 0x000fe80000100a00 */
[----:B------:R-:W-:Y:S04]  /*1b420*/  STL.64 [R1+0x18], R10 ;  /* 0x0000180a01007387 */ /* 0x000fe80000100a00 */
[----:B------:R-:W2:Y:S04]  /*1b430*/  LDL.LU R149, [R1+0x1750] ;  /* 0x0017500001957983 */ /* 0x000ea80000300800 */
[----:B------:R-:W-:Y:S04]  /*1b440*/  STL.64 [R1], R4 ;  /* 0x0000000401007387 */ /* 0x000fe80000100a00 */
[----:B------:R1:W-:Y:S04]  /*1b450*/  STL.64 [R1+0x8], R6 ;  /* 0x0000080601007387 */ /* 0x0003e80000100a00 */
[----:B------:R-:W2:Y:S04]  /*1b460*/  LDL.LU R150, [R1+0x174c] ;  /* 0x00174c0001967983 */ /* 0x000ea80000300800 */
[----:B------:R-:W2:Y:S04]  /*1b470*/  LDL.LU R151, [R1+0x1748] ;  /* 0x0017480001977983 */ /* 0x000ea80000300800 */
[----:B------:R-:W1:Y:S04]  /*1b480*/  LDL.LU R155, [R1+0x1744] ;  /* 0x00174400019b7983 */ /* 0x000e680000300800 */
[----:B------:R-:W3:Y:S04]  /*1b490*/  LDL.LU R158, [R1+0x1740] ;  /* 0x00174000019e7983 */ /* 0x000ee80000300800 */
[----:B------:R-:W3:Y:S04]  /*1b4a0*/  LDL.LU R159, [R1+0x173c] ;  /* 0x00173c00019f7983 */ /* 0x000ee80000300800 */
[----:B------:R-:W4:Y:S04]  /*1b4b0*/  LDL.LU R163, [R1+0x1738] ;  /* 0x0017380001a37983 */ /* 0x000f280000300800 */
[----:B------:R-:W4:Y:S01]  /*1b4c0*/  LDL.LU R167, [R1+0x1734] ;  /* 0x0017340001a77983 */ /* 0x000f220000300800 */
[C---:B--2---:R-:W-:Y:S06]  /*1b4d0*/  HMMA.1688.F32.TF32 R148, R20.reuse, R198, R148 ;  /* 0x000000c61494723c */ /* 0x044fec0000081094 */
[C---:B-1----:R-:W-:Y:S06]  /*1b4e0*/  HMMA.1688.F32.TF32 R4, R20.reuse, R202, R152 ;  /* 0x000000ca1404723c */ /* 0x042fec0000081098 */
[C---:B---3--:R-:W-:Y:S06]  /*1b4f0*/  HMMA.1688.F32.TF32 R8, R20.reuse, R206, R156 ;  /* 0x000000ce1408723c */ /* 0x048fec000008109c */
[C---:B----4-:R-:W-:Y:S06]  /*1b500*/  HMMA.1688.F32.TF32 R12, R20.reuse, R210, R160 ;  /* 0x000000d2140c723c */ /* 0x050fec00000810a0 */
[C---:B------:R-:W-:Y:S01]  /*1b510*/  HMMA.1688.F32.TF32 R16, R20.reuse, R214, R164 ;  /* 0x000000d61410723c */ /* 0x040fe200000810a4 */
[----:B------:R-:W-:Y:S05]  /*1b520*/  STL.64 [R1+0x14b8], R150 ;  /* 0x0014b89601007387 */ /* 0x000fea0000100a00 */
[----:B------:R-:W-:Y:S01]  /*1b530*/  HMMA.1688.F32.TF32 R20, R20, R218, R168 ;  /* 0x000000da1414723c */ /* 0x000fe200000810a8 */
[----:B------:R1:W-:Y:S04]  /*1b540*/  STL.64 [R1+0x14b0], R148 ;  /* 0x0014b09401007387 */ /* 0x0003e80000100a00 */
[----:B------:R-:W-:Y:S04]  /*1b550*/  STL.64 [R1+0x14c8], R6 ;  /* 0x0014c80601007387 */ /* 0x000fe80000100a00 */
[----:B------:R2:W-:Y:S04]  /*1b560*/  STL.64 [R1+0x14c0], R4 ;  /* 0x0014c00401007387 */ /* 0x0005e80000100a00 */
[----:B------:R-:W-:Y:S04]  /*1b570*/  STL.64 [R1+0x14d8], R10 ;  /* 0x0014d80a01007387 */ /* 0x000fe80000100a00 */
[----:B------:R-:W-:Y:S04]  /*1b580*/  STL.64 [R1+0x14d0], R8 ;  /* 0x0014d00801007387 */ /* 0x000fe80000100a00 */
[----:B------:R-:W-:Y:S04]  /*1b590*/  STL.64 [R1+0x14e8], R14 ;  /* 0x0014e80e01007387 */ /* 0x000fe80000100a00 */
[----:B------:R3:W-:Y:S04]  /*1b5a0*/  STL.64 [R1+0x14e0], R12 ;  /* 0x0014e00c01007387 */ /* 0x0007e80000100a00 */
        /* <DEDUP_REMOVED lines=52> */
[----:B------:R-:W-:Y:S03]  /*1b8f0*/  HMMA.1688.F32.TF32 R40, R52, R206, R248 ;  /* 0x000000ce3428723c */ /* 0x000fe600000810f8 */
[----:B------:R-:W4:Y:S04]  /*1b900*/  LDL.LU R248, [R1+0x4d0] ;  /* 0x0004d00001f87983 */ /* 0x000f280000300800 */
[----:B------:R-:W4:Y:S04]  /*1b910*/  LDL.LU R249, [R1+0x4d4] ;  /* 0x0004d40001f97983 */ /* 0x000f280000300800 */
[----:B------:R-:W4:Y:S04]  /*1b920*/  LDL.LU R250, [R1+0x4d8] ;  /* 0x0004d80001fa7983 */ /* 0x000f280000300800 */
[----:B------:R-:W4:Y:S01]  /*1b930*/  LDL.LU R251, [R1+0x4dc] ;  /* 0x0004dc0001fb7983 */ /* 0x000f220000300800 */
[----:B------:R-:W-:Y:S01]  /*1b940*/  IMAD.MOV.U32 R132, RZ, RZ, R217 ;  /* 0x000000ffff847224 */ /* 0x000fe200078e00d9 */
[----:B------:R-:W-:Y:S01]  /*1b950*/  MOV R134, R201 ;  /* 0x000000c900867202 */ /* 0x000fe20000000f00 */
[----:B------:R-:W-:-:S02]  /*1b960*/  IMAD.MOV.U32 R133, RZ, RZ, R3 ;  /* 0x000000ffff857224 */ /* 0x000fc400078e0003 */
[----:B------:R-:W-:Y:S01]  /*1b970*/  IMAD.MOV.U32 R135, RZ, RZ, R204 ;  /* 0x000000ffff877224 */ /* 0x000fe200078e00cc */
[----:B------:R-:W-:Y:S01]  /*1b980*/  MOV R136, R209 ;  /* 0x000000d100887202 */ /* 0x000fe20000000f00 */
[----:B------:R-:W-:Y:S01]  /*1b990*/  IMAD.MOV.U32 R137, RZ, RZ, R189 ;  /* 0x000000ffff897224 */ /* 0x000fe200078e00bd */
[----:B------:R-:W-:Y:S04]  /*1b9a0*/  STL.64 [R1+0x1558], R42 ;  /* 0x0015582a01007387 */ /* 0x000fe80000100a00 */
[----:B------:R-:W-:Y:S01]  /*1b9b0*/  STL.64 [R1+0x1550], R40 ;  /* 0x0015502801007387 */ /* 0x000fe20000100a00 */
[----:B------:R-:W-:Y:S01]  /*1b9c0*/  IMAD.MOV.U32 R138, RZ, RZ, R197 ;  /* 0x000000ffff8a7224 */ /* 0x000fe200078e00c5 */
[----:B------:R-:W-:Y:S01]  /*1b9d0*/  MOV R139, R216 ;  /* 0x000000d8008b7202 */ /* 0x000fe20000000f00 */
[----:B------:R-:W-:Y:S01]  /*1b9e0*/  IMAD.MOV.U32 R143, RZ, RZ, R208 ;  /* 0x000000ffff8f7224 */ /* 0x000fe200078e00d0 */
[----:B------:R-:W-:Y:S04]  /*1b9f0*/  LDS R164, [R0+UR12+0x4080] ;  /* 0x0040800c00a47984 */ /* 0x000fe80008000800 */
[----:B------:R-:W-:Y:S01]  /*1ba00*/  LDS R166, [R0+UR12+0x5080] ;  /* 0x0050800c00a67984 */ /* 0x000fe20008000800 */
[C---:B--2---:R-:W-:Y:S06]  /*1ba10*/  HMMA.1688.F32.TF32 R80, R84.reuse, R214, R220 ;  /* 0x000000d65450723c */ /* 0x044fec00000810dc */
[----:B---3--:R-:W-:Y:S06]  /*1ba20*/  HMMA.1688.F32.TF32 R64, R84, R198, R184 ;  /* 0x000000c65440723c */ /* 0x008fec00000810b8 */
[C---:B----4-:R-:W-:Y:S06]  /*1ba30*/  HMMA.1688.F32.TF32 R48, R52.reuse, R214, R48 ;  /* 0x000000d63430723c */ /* 0x050fec0000081030 */
[C---:B------:R-:W-:Y:S06]  /*1ba40*/  HMMA.1688.F32.TF32 R44, R52.reuse, R210, R44 ;  /* 0x000000d2342c723c */ /* 0x040fec000008102c */
[----:B------:R-:W-:Y:S06]  /*1ba50*/  HMMA.1688.F32.TF32 R52, R52, R218, R60 ;  /* 0x000000da3434723c */ /* 0x000fec000008103c */
[C---:B------:R-:W-:Y:S11]  /*1ba60*/  HMMA.1688.F32.TF32 R56, R84.reuse, R190, R56 ;  /* 0x000000be5438723c */ /* 0x040ff60000081038 */
[----:B------:R-:W-:Y:S01]  /*1ba70*/  STL.64 [R1+0x1568], R46 ;  /* 0x0015682e01007387 */ /* 0x000fe20000100a00 */
[C---:B------:R-:W-:Y:S03]  /*1ba80*/  HMMA.1688.F32.TF32 R60, R84.reuse, R194, R236 ;  /* 0x000000c2543c723c */ /* 0x040fe600000810ec */
[----:B------:R-:W-:Y:S03]  /*1ba90*/  STL.64 [R1+0x1560], R44 ;  /* 0x0015602c01007387 */ /* 0x000fe60000100a00 */
[C---:B------:R-:W-:Y:S01]  /*1baa0*/  HMMA.1688.F32.TF32 R68, R84.reuse, R202, R228 ;  /* 0x000000ca5444723c */ /* 0x040fe200000810e4 */
[----:B------:R-:W-:Y:S05]  /*1bab0*/  STL.64 [R1+0x1578], R50 ;  /* 0x0015783201007387 */ /* 0x000fea0000100a00 */
[C---:B------:R-:W-:Y:S01]  /*1bac0*/  HMMA.1688.F32.TF32 R72, R84.reuse, R206, R224 ;  /* 0x000000ce5448723c */ /* 0x040fe200000810e0 */
[----:B------:R-:W-:Y:S04]  /*1bad0*/  STL.64 [R1+0x1570], R48 ;  /* 0x0015703001007387 */ /* 0x000fe80000100a00 */
[----:B------:R-:W-:Y:S01]  /*1bae0*/  STL.64 [R1+0x1588], R54 ;  /* 0x0015883601007387 */ /* 0x000fe20000100a00 */
[----:B------:R-:W-:Y:S03]  /*1baf0*/  HMMA.1688.F32.TF32 R76, R84, R210, R232 ;  /* 0x000000d2544c723c */ /* 0x000fe600000810e8 */
        /* <DEDUP_REMOVED lines=15> */
[----:B------:R-:W-:-:S03]  /*1bbf0*/  IMAD.MOV.U32 R184, RZ, RZ, R213 ;  /* 0x000000ffffb87224 */ /* 0x000fc600078e00d5 */
[----:B------:R-:W2:Y:S01]  /*1bc00*/  LDL.LU R217, [R1+0x1730] ;  /* 0x0017300001d97983 */ /* 0x000ea20000300800 */
[----:B------:R-:W-:-:S03]  /*1bc10*/  MOV R185, R196 ;  /* 0x000000c400b97202 */ /* 0x000fc60000000f00 */
[----:B------:R-:W3:Y:S01]  /*1bc20*/  LDL.LU R3, [R1+0x172c] ;  /* 0x00172c0001037983 */ /* 0x000ee20000300800 */
[----:B------:R-:W-:-:S03]  /*1bc30*/  IMAD.MOV.U32 R186, RZ, RZ, R193 ;  /* 0x000000ffffba7224 */ /* 0x000fc600078e00c1 */
[----:B------:R-:W4:Y:S04]  /*1bc40*/  LDL.LU R201, [R1+0x1728] ;  /* 0x0017280001c97983 */ /* 0x000f280000300800 */
[----:B------:R-:W4:Y:S04]  /*1bc50*/  LDL.LU R204, [R1+0x1724] ;  /* 0x0017240001cc7983 */ /* 0x000f280000300800 */
[----:B------:R-:W4:Y:S04]  /*1bc60*/  LDL.LU R213, [R1+0x1720] ;  /* 0x0017200001d57983 */ /* 0x000f280000300800 */
[----:B------:R-:W4:Y:S04]  /*1bc70*/  LDL.LU R196, [R1+0x171c] ;  /* 0x00171c0001c47983 */ /* 0x000f280000300800 */
[----:B------:R-:W4:Y:S01]  /*1bc80*/  LDL.LU R193, [R1+0x1718] ;  /* 0x0017180001c17983 */ /* 0x000f220000300800 */
[----:B------:R-:W-:-:S03]  /*1bc90*/  IMAD.MOV.U32 R187, RZ, RZ, R200 ;  /* 0x000000ffffbb7224 */ /* 0x000fc600078e00c8 */
        /* <DEDUP_REMOVED lines=9> */
[----:B--2---:R-:W-:Y:S01]  /*1bd30*/  IMAD.MOV.U32 R142, RZ, RZ, R217 ;  /* 0x000000ffff8e7224 */ /* 0x004fe200078e00d9 */
[----:B---3--:R-:W-:Y:S01]  /*1bd40*/  MOV R141, R3 ;  /* 0x00000003008d7202 */ /* 0x008fe20000000f00 */
[----:B----4-:R-:W-:-:S02]  /*1bd50*/  IMAD.MOV.U32 R140, RZ, RZ, R201 ;  /* 0x000000ffff8c7224 */ /* 0x010fc400078e00c9 */
[----:B------:R-:W2:Y:S04]  /*1bd60*/  LDL.LU R201, [R1+0x16f0] ;  /* 0x0016f00001c97983 */ /* 0x000ea80000300800 */
[----:B------:R-:W3:Y:S04]  /*1bd70*/  LDL.LU R3, [R1+0x16ec] ;  /* 0x0016ec0001037983 */ /* 0x000ee80000300800 */
[----:B------:R-:W4:Y:S01]  /*1bd80*/  LDL.LU R217, [R1+0x16e8] ;  /* 0x0016e80001d97983 */ /* 0x000f220000300800 */
[----:B------:R-:W-:Y:S02]  /*1bd90*/  IMAD.MOV.U32 R106, RZ, RZ, R213 ;  /* 0x000000ffff6a7224 */ /* 0x000fe400078e00d5 */
[----:B------:R-:W-:Y:S01]  /*1bda0*/  IMAD.MOV.U32 R105, RZ, RZ, R196 ;  /* 0x000000ffff697224 */ /* 0x000fe200078e00c4 */
[----:B------:R-:W4:Y:S01]  /*1bdb0*/  LDL.LU R208, [R1+0x16e4] ;  /* 0x0016e40001d07983 */ /* 0x000f220000300800 */
[----:B------:R-:W-:-:S03]  /*1bdc0*/  MOV R104, R193 ;  /* 0x000000c100687202 */ /* 0x000fc60000000f00 */
[----:B------:R-:W4:Y:S04]  /*1bdd0*/  LDL.LU R193, [R1+0x16e0] ;  /* 0x0016e00001c17983 */ /* 0x000f280000300800 */
[----:B------:R-:W4:Y:S04]  /*1bde0*/  LDL.LU R196, [R1+0x16dc] ;  /* 0x0016dc0001c47983 */ /* 0x000f280000300800 */
[----:B------:R-:W4:Y:S01]  /*1bdf0*/  LDL.LU R213, [R1+0x16d8] ;  /* 0x0016d80001d57983 */ /* 0x000f220000300800 */
[----:B------:R-:W-:Y:S01]  /*1be00*/  MOV R107, R204 ;  /* 0x000000cc006b7202 */ /* 0x000fe20000000f00 */
[----:B------:R-:W-:-:S02]  /*1be10*/  IMAD.MOV.U32 R109, RZ, RZ, R189 ;  /* 0x000000ffff6d7224 */ /* 0x000fc400078e00bd */
[----:B------:R-:W4:Y:S01]  /*1be20*/  LDL.LU R204, [R1+0x16d4] ;  /* 0x0016d40001cc7983 */ /* 0x000f220000300800 */
[----:B------:R-:W-:Y:S01]  /*1be30*/  IMAD.MOV.U32 R108, RZ, RZ, R197 ;  /* 0x000000ffff6c7224 */ /* 0x000fe200078e00c5 */
[----:B------:R-:W-:Y:S02]  /*1be40*/  MOV R110, R209 ;  /* 0x000000d1006e7202 */ /* 0x000fe40000000f00 */
[----:B------:R-:W4:Y:S01]  /*1be50*/  LDL.LU R197, [R1+0x16d0] ;  /* 0x0016d00001c57983 */ /* 0x000f220000300800 */
[----:B------:R-:W-:-:S03]  /*1be60*/  IMAD.MOV.U32 R111, RZ, RZ, R200 ;  /* 0x000000ffff6f7224 */ /* 0x000fc600078e00c8 */
[----:B------:R-:W4:Y:S04]  /*1be70*/  LDL.LU R189, [R1+0x16cc] ;  /* 0x0016cc0001bd7983 */ /* 0x000f280000300800 */
[----:B------:R-:W4:Y:S01]  /*1be80*/  LDL.LU R209, [R1+0x16c8] ;  /* 0x0016c80001d17983 */ /* 0x000f220000300800 */
[----:B------:R-:W-:Y:S01]  /*1be90*/  IMAD.MOV.U32 R130, RZ, RZ, R205 ;  /* 0x000000ffff827224 */ /* 0x000fe200078e00cd */
[----:B------:R-:W-:Y:S02]  /*1bea0*/  MOV R129, R192 ;  /* 0x000000c000817202 */ /* 0x000fe40000000f00 */
[----:B------:R-:W4:Y:S01]  /*1beb0*/  LDL.LU R200, [R1+0x16c4] ;  /* 0x0016c40001c87983 */ /* 0x000f220000300800 */
[----:B------:R-:W-:-:S03]  /*1bec0*/  IMAD.MOV.U32 R128, RZ, RZ, R188 ;  /* 0x000000ffff807224 */ /* 0x000fc600078e00bc */
[----:B------:R-:W4:Y:S01]  /*1bed0*/  LDL.LU R188, [R1+0x16c0] ;  /* 0x0016c00001bc7983 */ /* 0x000f220000300800 */
[----:B------:R-:W-:-:S03]  /*1bee0*/  IMAD.MOV.U32 R131, RZ, RZ, R216 ;  /* 0x000000ffff837224 */ /* 0x000fc600078e00d8 */
[----:B------:R-:W4:Y:S04]  /*1bef0*/  LDL.LU R192, [R1+0x16bc] ;  /* 0x0016bc0001c07983 */ /* 0x000f280000300800 */
[----:B------:R-:W4:Y:S01]  /*1bf00*/  LDL.LU R205, [R1+0x16b8] ;  /* 0x0016b80001cd7983 */ /* 0x000f220000300800 */
[----:B------:R-:W-:-:S03]  /*1bf10*/  MOV R127, R212 ;  /* 0x000000d4007f7202 */ /* 0x000fc60000000f00 */
[----:B------:R-:W4:Y:S01]  /*1bf20*/  LDL.LU R216, [R1+0x16b4] ;  /* 0x0016b40001d87983 */ /* 0x000f220000300800 */
[----:B--2---:R-:W-:Y:S02]  /*1bf30*/  IMAD.MOV.U32 R126, RZ, RZ, R201 ;  /* 0x000000ffff7e7224 */ /* 0x004fe400078e00c9 */
[----:B---3--:R-:W-:Y:S01]  /*1bf40*/  IMAD.MOV.U32 R125, RZ, RZ, R3 ;  /* 0x000000ffff7d7224 */ /* 0x008fe200078e0003 */
[----:B----4-:R-:W-:Y:S02]  /*1bf50*/  MOV R124, R217 ;  /* 0x000000d9007c7202 */ /* 0x010fe40000000f00 */
[----:B------:R-:W2:Y:S04]  /*1bf60*/  LDL.LU R217, [R1+0x16b0] ;  /* 0x0016b00001d97983 */ /* 0x000ea80000300800 */
[----:B------:R-:W3:Y:S04]  /*1bf70*/  LDL.LU R3, [R1+0x16ac] ;  /* 0x0016ac0001037983 */ /* 0x000ee80000300800 */
[----:B------:R-:W4:Y:S01]  /*1bf80*/  LDL.LU R201, [R1+0x16a8] ;  /* 0x0016a80001c97983 */ /* 0x000f220000300800 */
[----:B------:R-:W-:Y:S01]  /*1bf90*/  MOV R122, R193 ;  /* 0x000000c1007a7202 */ /* 0x000fe20000000f00 */
[----:B------:R-:W-:-:S02]  /*1bfa0*/  IMAD.MOV.U32 R121, RZ, RZ, R196 ;  /* 0x000000ffff797224 */ /* 0x000fc400078e00c4 */
[----:B------:R-:W2:Y:S01]  /*1bfb0*/  LDL.LU R212, [R1+0x16a4] ;  /* 0x0016a40001d47983 */ /* 0x000ea20000300800 */
[----:B------:R-:W-:-:S03]  /*1bfc0*/  IMAD.MOV.U32 R120, RZ, RZ, R213 ;  /* 0x000000ffff787224 */ /* 0x000fc600078e00d5 */
[----:B------:R-:W2:Y:S04]  /*1bfd0*/  LDL.LU R213, [R1+0x16a0] ;  /* 0x0016a00001d57983 */ /* 0x000ea80000300800 */
[----:B------:R-:W2:Y:S04]  /*1bfe0*/  LDL.LU R196, [R1+0x169c] ;  /* 0x00169c0001c47983 */ /* 0x000ea80000300800 */
[----:B------:R-:W1:Y:S01]  /*1bff0*/  LDL.LU R193, [R1+0x1698] ;  /* 0x0016980001c17983 */ /* 0x000e620000300800 */
[----:B------:R-:W-:Y:S01]  /*1c000*/  IMAD.MOV.U32 R123, RZ, RZ, R208 ;  /* 0x000000ffff7b7224 */ /* 0x000fe200078e00d0 */
[----:B------:R-:W-:-:S02]  /*1c010*/  MOV R117, R189 ;  /* 0x000000bd00757202 */ /* 0x000fc40000000f00 */
[----:B------:R-:W2:Y:S01]  /*1c020*/  LDL.LU R208, [R1+0x1694] ;  /* 0x0016940001d07983 */ /* 0x000ea20000300800 */
[----:B------:R-:W-:-:S03]  /*1c030*/  IMAD.MOV.U32 R116, RZ, RZ, R209 ;  /* 0x000000ffff747224 */ /* 0x000fc600078e00d1 */
[----:B------:R-:W2:Y:S01]  /*1c040*/  LDL.LU R209, [R1+0x1690] ;  /* 0x0016900001d17983 */ /* 0x000ea20000300800 */
[----:B------:R-:W-:Y:S02]  /*1c050*/  IMAD.MOV.U32 R118, RZ, RZ, R197 ;  /* 0x000000ffff767224 */ /* 0x000fe400078e00c5 */
[----:B------:R-:W-:Y:S01]  /*1c060*/  IMAD.MOV.U32 R119, RZ, RZ, R204 ;  /* 0x000000ffff777224 */ /* 0x000fe200078e00cc */
[----:B------:R-:W2:Y:S04]  /*1c070*/  LDL.LU R189, [R1+0x168c] ;  /* 0x00168c0001bd7983 */ /* 0x000ea80000300800 */
[----:B------:R-:W2:Y:S01]  /*1c080*/  LDL.LU R197, [R1+0x1688] ;  /* 0x0016880001c57983 */ /* 0x000ea20000300800 */
[----:B------:R-:W-:Y:S02]  /*1c090*/  IMAD.MOV.U32 R114, RZ, RZ, R188 ;  /* 0x000000ffff727224 */ /* 0x000fe400078e00bc */
[----:B------:R-:W-:Y:S01]  /*1c0a0*/  IMAD.MOV.U32 R113, RZ, RZ, R192 ;  /* 0x000000ffff717224 */ /* 0x000fe200078e00c0 */
[----:B------:R-:W2:Y:S01]  /*1c0b0*/  LDL.LU R204, [R1+0x1684] ;  /* 0x0016840001cc7983 */ /* 0x000ea20000300800 */
[----:B------:R-:W-:-:S03]  /*1c0c0*/  MOV R112, R205 ;  /* 0x000000cd00707202 */ /* 0x000fc60000000f00 */
[----:B------:R-:W2:Y:S01]  /*1c0d0*/  LDL.LU R205, [R1+0x1680] ;  /* 0x0016800001cd7983 */ /* 0x000ea20000300800 */
[----:B------:R-:W-:-:S03]  /*1c0e0*/  MOV R115, R200 ;  /* 0x000000c800737202 */ /* 0x000fc60000000f00 */
[----:B------:R-:W2:Y:S04]  /*1c0f0*/  LDL.LU R192, [R1+0x167c] ;  /* 0x00167c0001c07983 */ /* 0x000ea80000300800 */
[----:B------:R-:W2:Y:S04]  /*1c100*/  LDL.LU R188, [R1+0x1678] ;  /* 0x0016780001bc7983 */ /* 0x000ea80000300800 */
[----:B------:R-:W2:Y:S01]  /*1c110*/  LDL.LU R200, [R1+0x1674] ;  /* 0x0016740001c87983 */ /* 0x000ea20000300800 */
[----:B---3--:R-:W-:Y:S02]  /*1c120*/  IMAD.MOV.U32 R145, RZ, RZ, R3 ;  /* 0x000000ffff917224 */ /* 0x008fe400078e0003 */
[----:B----4-:R-:W-:-:S02]  /*1c130*/  IMAD.MOV.U32 R144, RZ, RZ, R201 ;  /* 0x000000ffff907224 */ /* 0x010fc400078e00c9 */
[----:B------:R-:W3:Y:S04]  /*1c140*/  LDL.LU R201, [R1+0x1670] ;  /* 0x0016700001c97983 */ /* 0x000ee80000300800 */
[----:B------:R-:W4:Y:S01]  /*1c150*/  LDL.LU R3, [R1+0x166c] ;  /* 0x00166c0001037983 */ /* 0x000f220000300800 */
[----:B-1----:R-:W-:-:S03]  /*1c160*/  IMAD.MOV.U32 R148, RZ, RZ, R193 ;  /* 0x000000ffff947224 */ /* 0x002fc600078e00c1 */
[----:B------:R-:W3:Y:S01]  /*1c170*/  LDL.LU R193, [R1+0x1668] ;  /* 0x0016680001c17983 */ /* 0x000ee20000300800 */
[----:B--2---:R-:W-:-:S03]  /*1c180*/  MOV R149, R196 ;  /* 0x000000c400957202 */ /* 0x004fc60000000f00 */
[----:B------:R-:W2:Y:S01]  /*1c190*/  LDL.LU R196, [R1+0x1664] ;  /* 0x0016640001c47983 */ /* 0x000ea20000300800 */
[----:B------:R-:W-:Y:S01]  /*1c1a0*/  IMAD.MOV.U32 R153, RZ, RZ, R189 ;  /* 0x000000ffff997224 */ /* 0x000fe200078e00bd */
[----:B------:R-:W-:Y:S02]  /*1c1b0*/  MOV R152, R197 ;  /* 0x000000c500987202 */ /* 0x000fe40000000f00 */
[----:B------:R-:W2:Y:S04]  /*1c1c0*/  LDL.LU R197, [R1+0x1660] ;  /* 0x0016600001c57983 */ /* 0x000ea80000300800 */
[----:B------:R-:W2:Y:S01]  /*1c1d0*/  LDL.LU R189, [R1+0x165c] ;  /* 0x00165c0001bd7983 */ /* 0x000ea20000300800 */
[----:B------:R-:W-:Y:S02]  /*1c1e0*/  IMAD.MOV.U32 R5, RZ, RZ, R192 ;  /* 0x000000ffff057224 */ /* 0x000fe400078e00c0 */
[----:B------:R-:W-:-:S02]  /*1c1f0*/  IMAD.MOV.U32 R4, RZ, RZ, R188 ;  /* 0x000000ffff047224 */ /* 0x000fc400078e00bc */
[----:B------:R-:W2:Y:S04]  /*1c200*/  LDL.LU R188, [R1+0x1658] ;  /* 0x0016580001bc7983 */ /* 0x000ea80000300800 */
[----:B------:R-:W2:Y:S01]  /*1c210*/  LDL.LU R192, [R1+0x1654] ;  /* 0x0016540001c07983 */ /* 0x000ea20000300800 */
[----:B----4-:R-:W-:Y:S01]  /*1c220*/  MOV R157, R3 ;  /* 0x00000003009d7202 */ /* 0x010fe20000000f00 */
[----:B---3--:R-:W-:Y:S02]  /*1c230*/  IMAD.MOV.U32 R156, RZ, RZ, R193 ;  /* 0x000000ffff9c7224 */ /* 0x008fe400078e00c1 */
[----:B------:R-:W3:Y:S04]  /*1c240*/  LDL.LU R193, [R1+0x1650] ;  /* 0x0016500001c17983 */ /* 0x000ee80000300800 */
[----:B------:R-:W4:Y:S01]  /*1c250*/  LDL.LU R3, [R1+0x164c] ;  /* 0x00164c0001037983 */ /* 0x000f220000300800 */
[----:B--2---:R-:W-:Y:S01]  /*1c260*/  IMAD.MOV.U32 R161, RZ, RZ, R189 ;  /* 0x000000ffffa17224 */ /* 0x004fe200078e00bd */
[----:B------:R-:W-:-:S02]  /*1c270*/  MOV R160, R188 ;  /* 0x000000bc00a07202 */ /* 0x000fc40000000f00 */
[----:B------:R-:W2:Y:S04]  /*1c280*/  LDL.LU R188, [R1+0x1648] ;  /* 0x0016480001bc7983 */ /* 0x000ea80000300800 */
[----:B------:R-:W3:Y:S04]  /*1c290*/  LDL.LU R189, [R1+0x1644] ;  /* 0x0016440001bd7983 */ /* 0x000ee80000300800 */
[----:B------:R-:W3:Y:S01]  /*1c2a0*/  LDL.LU R12, [R1+0x750] ;  /* 0x00075000010c7983 */ /* 0x000ee20000300800 */
[----:B----4-:R-:W-:-:S03]  /*1c2b0*/  IMAD.MOV.U32 R13, RZ, RZ, R3 ;  /* 0x000000ffff0d7224 */ /* 0x010fc600078e0003 */
[----:B------:R-:W4:Y:S04]  /*1c2c0*/  LDL.LU R3, [R1+0x1640] ;  /* 0x0016400001037983 */ /* 0x000f280000300800 */
[----:B------:R-:W4:Y:S04]  /*1c2d0*/  LDL.LU R16, [R1+0x760] ;  /* 0x0007600001107983 */ /* 0x000f280000300800 */
[----:B------:R-:W4:Y:S01]  /*1c2e0*/  LDL.LU R17, [R1+0x764] ;  /* 0x0007640001117983 */ /* 0x000f220000300800 */
[C---:B------:R-:W-:Y:S01]  /*1c2f0*/  LOP3.LUT R11, R0.reuse, 0x40, RZ, 0x3c, !PT ;  /* 0x00000040000b7812 */ /* 0x040fe200078e3cff */
[----:B------:R-:W-:Y:S01]  /*1c300*/  HMMA.1688.F32.TF32 R84, R84, R218, R248 ;  /* 0x000000da5454723c */ /* 0x000fe200000810f8 */
[----:B------:R-:W-:-:S03]  /*1c310*/  LOP3.LUT R10, R0, 0x20, RZ, 0x3c, !PT ;  /* 0x00000020000a7812 */ /* 0x000fc600078e3cff */
[----:B------:R-:W-:Y:S04]  /*1c320*/  LDS R92, [R11+UR12+0x2380] ;  /* 0x0023800c0b5c7984 */ /* 0x000fe80008000800 */
[----:B------:R-:W1:Y:S04]  /*1c330*/  LDS R94, [R11+UR12+0x3380] ;  /* 0x0033800c0b5e7984 */ /* 0x000e680008000800 */
[----:B------:R-:W-:Y:S04]  /*1c340*/  LDS R165, [R10+UR12+0x4080] ;  /* 0x0040800c0aa57984 */ /* 0x000fe80008000800 */
[----:B------:R-:W-:Y:S01]  /*1c350*/  LDS R167, [R10+UR12+0x5080] ;  /* 0x0050800c0aa77984 */ /* 0x000fe20008000800 */
[----:B--2---:R-:W-:-:S03]  /*1c360*/  IMAD.MOV.U32 R19, RZ, RZ, R188 ;  /* 0x000000ffff137224 */ /* 0x004fc600078e00bc */
[----:B------:R-:W-:Y:S01]  /*1c370*/  LDS R101, [R10+UR12+0x4000] ;  /* 0x0040000c0a657984 */ /* 0x000fe20008000800 */
[----:B---3--:R-:W-:-:S03]  /*1c380*/  IMAD.MOV.U32 R18, RZ, RZ, R189 ;  /* 0x000000ffff127224 */ /* 0x008fc600078e00bd */
[----:B------:R-:W-:Y:S01]  /*1c390*/  LDS R103, [R10+UR12+0x5000] ;  /* 0x0050000c0a677984 */ /* 0x000fe20008000800 */
[----:B------:R-:W-:Y:S01]  /*1c3a0*/  IMAD.MOV.U32 R14, RZ, RZ, R193 ;  /* 0x000000ffff0e7224 */ /* 0x000fe200078e00c1 */
[----:B------:R-:W-:Y:S01]  /*1c3b0*/  MOV R15, R192 ;  /* 0x000000c0000f7202 */ /* 0x000fe20000000f00 */
[----:B------:R-:W-:Y:S01]  /*1c3c0*/  IMAD.MOV.U32 R162, RZ, RZ, R197 ;  /* 0x000000ffffa27224 */ /* 0x000fe200078e00c5 */
[----:B------:R-:W-:Y:S01]  /*1c3d0*/  MOV R163, R196 ;  /* 0x000000c400a37202 */ /* 0x000fe20000000f00 */
[----:B------:R-:W-:Y:S01]  /*1c3e0*/  STL.64 [R1+0x1608], R86 ;  /* 0x0016085601007387 */ /* 0x000fe20000100a00 */
[----:B------:R-:W-:Y:S02]  /*1c3f0*/  IMAD.MOV.U32 R150, RZ, RZ, R213 ;  /* 0x000000ffff967224 */ /* 0x000fe400078e00d5 */
[----:B------:R-:W-:Y:S01]  /*1c400*/  IMAD.MOV.U32 R151, RZ, RZ, R212 ;  /* 0x000000ffff977224 */ /* 0x000fe200078e00d4 */
[----:B------:R-:W-:Y:S01]  /*1c410*/  MOV R146, R217 ;  /* 0x000000d900927202 */ /* 0x000fe20000000f00 */
[----:B------:R-:W-:Y:S01]  /*1c420*/  IMAD.MOV.U32 R147, RZ, RZ, R216 ;  /* 0x000000ffff937224 */ /* 0x000fe200078e00d8 */
[----:B------:R-:W-:Y:S01]  /*1c430*/  MOV R6, R205 ;  /* 0x000000cd00067202 */ /* 0x000fe20000000f00 */
[----:B------:R-:W-:Y:S01]  /*1c440*/  IMAD.MOV.U32 R7, RZ, RZ, R204 ;  /* 0x000000ffff077224 */ /* 0x000fe200078e00cc */
[----:B------:R-:W-:Y:S01]  /*1c450*/  MOV R155, R208 ;  /* 0x000000d0009b7202 */ /* 0x000fe20000000f00 */
[----:B------:R-:W-:Y:S01]  /*1c460*/  IMAD.MOV.U32 R158, RZ, RZ, R201 ;  /* 0x000000ffff9e7224 */ /* 0x000fe200078e00c9 */
[----:B------:R-:W-:Y:S01]  /*1c470*/  LDS R89, [R10+UR12+0x4100] ;  /* 0x0041000c0a597984 */ /* 0x000fe20008000800 */
[----:B------:R-:W-:-:S02]  /*1c480*/  IMAD.MOV.U32 R159, RZ, RZ, R200 ;  /* 0x000000ffff9f7224 */ /* 0x000fc400078e00c8 */
[----:B------:R-:W-:Y:S01]  /*1c490*/  IMAD.MOV.U32 R154, RZ, RZ, R209 ;  /* 0x000000ffff9a7224 */ /* 0x000fe200078e00d1 */
[----:B------:R-:W-:Y:S01]  /*1c4a0*/  LDS R91, [R10+UR12+0x5100] ;  /* 0x0051000c0a5b7984 */ /* 0x000fe20008000800 */
[C---:B-1----:R-:W-:Y:S06]  /*1c4b0*/  HMMA.1688.F32.TF32 R192, R92.reuse, R194, R12 ;  /* 0x000000c25cc0723c */ /* 0x042fec000008100c */
[C---:B------:R-:W-:Y:S01]  /*1c4c0*/  HMMA.1688.F32.TF32 R196, R92.reuse, R198, R160 ;  /* 0x000000c65cc4723c */ /* 0x040fe200000810a0 */
[----:B------:R-:W-:Y:S05]  /*1c4d0*/  STL.64 [R1+0x1600], R84 ;  /* 0x0016005401007387 */ /* 0x000fea0000100a00 */
[C---:B------:R-:W-:Y:S06]  /*1c4e0*/  HMMA.1688.F32.TF32 R212, R92.reuse, R214, R148 ;  /* 0x000000d65cd4723c */ /* 0x040fec0000081094 */
[----:B------:R-:W-:Y:S01]  /*1c4f0*/  HMMA.1688.F32.TF32 R216, R92, R218, R144 ;  /* 0x000000da5cd8723c */ /* 0x000fe20000081090 */
[----:B----4-:R-:W-:-:S05]  /*1c500*/  LOP3.LUT R248, R3, 0x40, RZ, 0x3c, !PT ;  /* 0x0000004003f87812 */ /* 0x010fca00078e3cff */
[----:B------:R-:W1:Y:S04]  /*1c510*/  LDSM.16.M88.4 R228, [R248+UR17+0x10800] ;  /* 0x01080011f8e4783b */ /* 0x000e680008000200 */
[----:B------:R-:W2:Y:S04]  /*1c520*/  LDSM.16.M88.4 R220, [R248+UR17+0x10000] ;  /* 0x01000011f8dc783b */ /* 0x000ea80008000200 */
[----:B------:R-:W3:Y:S04]  /*1c530*/  LDSM.16.M88.4 R224, [R248+UR17+0x10400] ;  /* 0x01040011f8e0783b */ /* 0x000ee80008000200 */
[----:B------:R-:W4:Y:S04]  /*1c540*/  LDSM.16.M88.4 R232, [R248+UR17+0x10c00] ;  /* 0x010c0011f8e8783b */ /* 0x000f280008000200 */
[----:B------:R-:W4:Y:S04]  /*1c550*/  LDSM.16.M88.4 R236, [R248+UR17+0x11000] ;  /* 0x01100011f8ec783b */ /* 0x000f280008000200 */
[----:B------:R-:W4:Y:S04]  /*1c560*/  LDSM.16.M88.4 R240, [R248+UR17+0x11400] ;  /* 0x01140011f8f0783b */ /* 0x000f280008000200 */
[----:B------:R-:W4:Y:S04]  /*1c570*/  LDSM.16.M88.4 R244, [R248+UR17+0x11800] ;  /* 0x01180011f8f4783b */ /* 0x000f280008000200 */
[----:B------:R-:W4:Y:S01]  /*1c580*/  LDSM.16.M88.4 R248, [R248+UR17+0x11c00] ;  /* 0x011c0011f8f8783b */ /* 0x000f220008000200 */
[----:B------:R-:W-:Y:S06]  /*1c590*/  HMMA.1688.F32.TF32 R188, R92, R190, R16 ;  /* 0x000000be5cbc723c */ /* 0x000fec0000081010 */
[----:B-1----:R-:W-:Y:S01]  /*1c5a0*/  HMMA.1688.F32.TF32 R184, R164, R228, R184 ;  /* 0x000000e4a4b8723c */ /* 0x002fe200000810b8 */
[----:B------:R-:W-:-:S15]  /*1c5b0*/  STL [R1+0x133c], R3 ;  /* 0x00133c0301007387 */ /* 0x000fde0000100800 */
[----:B------:R-:W-:-:S01]  /*1c5c0*/  NOP ;  /* 0x0000000000007918 */ /* 0x000fc20000000000 */
[----:B------:R-:W-:Y:S04]  /*1c5d0*/  STL.64 [R1+0x1618], R190 ;  /* 0x001618be01007387 */ /* 0x000fe80000100a00 */
[----:B------:R-:W-:Y:S04]  /*1c5e0*/  STL.64 [R1+0x1610], R188 ;  /* 0x001610bc01007387 */ /* 0x000fe80000100a00 */
[----:B------:R-:W-:Y:S04]  /*1c5f0*/  STL.64 [R1+0x1628], R194 ;  /* 0x001628c201007387 */ /* 0x000fe80000100a00 */
[----:B------:R-:W-:Y:S04]  /*1c600*/  STL.64 [R1+0x1620], R192 ;  /* 0x001620c001007387 */ /* 0x000fe80000100a00 */
[----:B------:R-:W-:Y:S01]  /*1c610*/  STL.64 [R1+0x1638], R198 ;  /* 0x001638c601007387 */ /* 0x000fe20000100a00 */
[C---:B--2---:R-:W-:Y:S03]  /*1c620*/  HMMA.1688.F32.TF32 R112, R100.reuse, R220, R112 ;  /* 0x000000dc6470723c */ /* 0x044fe60000081070 */
[----:B------:R-:W-:Y:S04]  /*1c630*/  STL.64 [R1+0x1630], R196 ;  /* 0x001630c401007387 */ /* 0x000fe80000100a00 */
[----:B------:R-:W-:Y:S01]  /*1c640*/  STL [R1+0x1470], R184 ;  /* 0x001470b801007387 */ /* 0x000fe20000100800 */
[C---:B---3--:R-:W-:Y:S03]  /*1c650*/  HMMA.1688.F32.TF32 R116, R100.reuse, R224, R116 ;  /* 0x000000e06474723c */ /* 0x048fe60000081074 */
[----:B------:R1:W-:Y:S03]  /*1c660*/  STL [R1+0x146c], R185 ;  /* 0x00146cb901007387 */ /* 0x0003e60000100800 */
[C---:B------:R-:W-:Y:S01]  /*1c670*/  HMMA.1688.F32.TF32 R120, R100.reuse, R228, R120 ;  /* 0x000000e46478723c */ /* 0x040fe20000081078 */
[----:B------:R2:W-:Y:S04]  /*1c680*/  STL [R1+0x1468], R186 ;  /* 0x001468ba01007387 */ /* 0x0005e80000100800 */
[----:B------:R-:W-:Y:S01]  /*1c690*/  STL [R1+0x1464], R187 ;  /* 0x001464bb01007387 */ /* 0x000fe20000100800 */
[C---:B----4-:R-:W-:Y:S06]  /*1c6a0*/  HMMA.1688.F32.TF32 R124, R100.reuse, R232, R124 ;  /* 0x000000e8647c723c */ /* 0x050fec000008107c */
[C---:B------:R-:W-:Y:S06]  /*1c6b0*/  HMMA.1688.F32.TF32 R128, R100.reuse, R236, R128 ;  /* 0x000000ec6480723c */ /* 0x040fec0000081080 */
[C---:B------:R-:W-:Y:S06]  /*1c6c0*/  HMMA.1688.F32.TF32 R108, R100.reuse, R240, R108 ;  /* 0x000000f0646c723c */ /* 0x040fec000008106c */
[C---:B------:R-:W-:Y:S06]  /*1c6d0*/  HMMA.1688.F32.TF32 R104, R100.reuse, R244, R104 ;  /* 0x000000f46468723c */ /* 0x040fec0000081068 */
[----:B------:R-:W-:Y:S01]  /*1c6e0*/  HMMA.1688.F32.TF32 R100, R100, R248, R140 ;  /* 0x000000f86464723c */ /* 0x000fe2000008108c */
[----:B------:R-:W3:Y:S04]  /*1c6f0*/  LDL.LU R140, [R1+0x320] ;  /* 0x00032000018c7983 */ /* 0x000ee80000300800 */
[----:B------:R-:W3:Y:S04]  /*1c700*/  LDL.LU R141, [R1+0x324] ;  /* 0x00032400018d7983 */ /* 0x000ee80000300800 */
[----:B------:R-:W3:Y:S04]  /*1c710*/  LDL.LU R142, [R1+0x328] ;  /* 0x00032800018e7983 */ /* 0x000ee80000300800 */
[----:B------:R-:W3:Y:S04]  /*1c720*/  LDL.LU R143, [R1+0x32c] ;  /* 0x00032c00018f7983 */ /* 0x000ee80000300800 */
[----:B------:R-:W4:Y:S04]  /*1c730*/  LDL.LU R148, [R1+0x2e0] ;  /* 0x0002e00001947983 */ /* 0x000f280000300800 */
[----:B------:R-:W4:Y:S04]  /*1c740*/  LDL.LU R149, [R1+0x2e4] ;  /* 0x0002e40001957983 */ /* 0x000f280000300800 */
[----:B------:R-:W4:Y:S04]  /*1c750*/  LDL.LU R150, [R1+0x2e8] ;  /* 0x0002e80001967983 */ /* 0x000f280000300800 */
[----:B------:R-:W4:Y:S01]  /*1c760*/  LDL.LU R151, [R1+0x2ec] ;  /* 0x0002ec0001977983 */ /* 0x000f220000300800 */
[----:B------:R-:W-:Y:S03]  /*1c770*/  HMMA.1688.F32.TF32 R180, R164, R232, R132 ;  /* 0x000000e8a4b4723c */ /* 0x000fe60000081084 */
[----:B------:R-:W2:Y:S04]  /*1c780*/  LDL.LU R144, [R1+0x390] ;  /* 0x0003900001907983 */ /* 0x000ea80000300800 */
[----:B------:R-:W2:Y:S04]  /*1c790*/  LDL.LU R145, [R1+0x394] ;  /* 0x0003940001917983 */ /* 0x000ea80000300800 */
[----:B------:R-:W2:Y:S04]  /*1c7a0*/  LDL.LU R146, [R1+0x398] ;  /* 0x0003980001927983 */ /* 0x000ea80000300800 */
[----:B------:R-:W2:Y:S04]  /*1c7b0*/  LDL.LU R147, [R1+0x39c] ;  /* 0x00039c0001937983 */ /* 0x000ea80000300800 */
[----:B------:R-:W3:Y:S04]  /*1c7c0*/  LDL.LU R132, [R1+0x400] ;  /* 0x0004000001847983 */ /* 0x000ee80000300800 */
[----:B------:R-:W3:Y:S04]  /*1c7d0*/  LDL.LU R133, [R1+0x404] ;  /* 0x0004040001857983 */ /* 0x000ee80000300800 */
[----:B------:R-:W3:Y:S04]  /*1c7e0*/  LDL.LU R134, [R1+0x408] ;  /* 0x0004080001867983 */ /* 0x000ee80000300800 */
[----:B------:R-:W3:Y:S01]  /*1c7f0*/  LDL.LU R135, [R1+0x40c] ;  /* 0x00040c0001877983 */ /* 0x000ee20000300800 */
[C---:B------:R-:W-:Y:S03]  /*1c800*/  HMMA.1688.F32.TF32 R204, R92.reuse, R206, R4 ;  /* 0x000000ce5ccc723c */ /* 0x040fe60000081004 */
[----:B------:R-:W4:Y:S04]  /*1c810*/  LDL.LU R4, [R1+0x3b0] ;  /* 0x0003b00001047983 */ /* 0x000f280000300800 */
[----:B------:R-:W4:Y:S04]  /*1c820*/  LDL.LU R5, [R1+0x3b4] ;  /* 0x0003b40001057983 */ /* 0x000f280000300800 */
[----:B------:R-:W4:Y:S04]  /*1c830*/  LDL.LU R6, [R1+0x3b8] ;  /* 0x0003b80001067983 */ /* 0x000f280000300800 */
[----:B------:R-:W4:Y:S01]  /*1c840*/  LDL.LU R7, [R1+0x3bc] ;  /* 0x0003bc0001077983 */ /* 0x000f220000300800 */
[C---:B------:R-:W-:Y:S03]  /*1c850*/  HMMA.1688.F32.TF32 R200, R92.reuse, R202, R156 ;  /* 0x000000ca5cc8723c */ /* 0x040fe6000008109c */
        /* <DEDUP_REMOVED lines=18> */
[----:B------:R-:W4:Y:S01]  /*1c980*/  LDL.LU R153, [R1+0x3a4] ;  /* 0x0003a40001997983 */ /* 0x000f220000300800 */
[C---:B------:R-:W-:Y:S03]  /*1c990*/  HMMA.1688.F32.TF32 R92, R164.reuse, R224, R136 ;  /* 0x000000e0a45c723c */ /* 0x040fe60000081088 */
[----:B------:R-:W4:Y:S04]  /*1c9a0*/  LDL.LU R154, [R1+0x3a8] ;  /* 0x0003a800019a7983 */ /* 0x000f280000300800 */
[----:B------:R-:W4:Y:S04]  /*1c9b0*/  LDL.LU R155, [R1+0x3ac] ;  /* 0x0003ac00019b7983 */ /* 0x000f280000300800 */
[----:B------:R-:W4:Y:S04]  /*1c9c0*/  LDL.LU R136, [R1+0x380] ;  /* 0x0003800001887983 */ /* 0x000f280000300800 */
[----:B------:R-:W4:Y:S04]  /*1c9d0*/  LDL.LU R137, [R1+0x384] ;  /* 0x0003840001897983 */ /* 0x000f280000300800 */
[----:B------:R-:W4:Y:S04]  /*1c9e0*/  LDL.LU R138, [R1+0x388] ;  /* 0x00038800018a7983 */ /* 0x000f280000300800 */
[----:B------:R-:W4:Y:S04]  /*1c9f0*/  LDL.LU R139, [R1+0x38c] ;  /* 0x00038c00018b7983 */ /* 0x000f280000300800 */
[----:B------:R-:W-:Y:S04]  /*1ca00*/  STL [R1+0x147c], R180 ;  /* 0x00147cb401007387 */ /* 0x000fe80000100800 */
[----:B------:R-:W-:Y:S04]  /*1ca10*/  STL [R1+0x1478], R181 ;  /* 0x001478b501007387 */ /* 0x000fe80000100800 */
[----:B------:R-:W-:Y:S04]  /*1ca20*/  STL [R1+0x1474], R182 ;  /* 0x001474b601007387 */ /* 0x000fe80000100800 */
[----:B------:R1:W-:Y:S01]  /*1ca30*/  STL [R1+0x1460], R183 ;  /* 0x001460b701007387 */ /* 0x0003e20000100800 */
[C---:B---3--:R-:W-:Y:S03]  /*1ca40*/  HMMA.1688.F32.TF32 R176, R164.reuse, R236, R132 ;  /* 0x000000eca4b0723c */ /* 0x048fe60000081084 */
[----:B------:R-:W3:Y:S04]  /*1ca50*/  LDL.LU R132, [R1+0x370] ;  /* 0x0003700001847983 */ /* 0x000ee80000300800 */
[----:B------:R-:W3:Y:S04]  /*1ca60*/  LDL.LU R133, [R1+0x374] ;  /* 0x0003740001857983 */ /* 0x000ee80000300800 */
[----:B------:R-:W3:Y:S04]  /*1ca70*/  LDL.LU R134, [R1+0x378] ;  /* 0x0003780001867983 */ /* 0x000ee80000300800 */
[----:B------:R-:W3:Y:S01]  /*1ca80*/  LDL.LU R135, [R1+0x37c] ;  /* 0x00037c0001877983 */ /* 0x000ee20000300800 */
[C---:B------:R-:W-:Y:S06]  /*1ca90*/  HMMA.1688.F32.TF32 R96, R164.reuse, R220, R96 ;  /* 0x000000dca460723c */ /* 0x040fec0000081060 */
[C---:B--2---:R-:W-:Y:S06]  /*1caa0*/  HMMA.1688.F32.TF32 R172, R164.reuse, R240, R16 ;  /* 0x000000f0a4ac723c */ /* 0x044fec0000081010 */
[C---:B----4-:R-:W-:Y:S06]  /*1cab0*/  HMMA.1688.F32.TF32 R168, R164.reuse, R244, R12 ;  /* 0x000000f4a4a8723c */ /* 0x050fec000008100c */
[----:B------:R-:W-:Y:S06]  /*1cac0*/  HMMA.1688.F32.TF32 R164, R164, R248, R160 ;  /* 0x000000f8a4a4723c */ /* 0x000fec00000810a0 */
[C---:B------:R-:W-:Y:S06]  /*1cad0*/  HMMA.1688.F32.TF32 R160, R88.reuse, R220, R156 ;  /* 0x000000dc58a0723c */ /* 0x040fec000008109c */
[C---:B------:R-:W-:Y:S06]  /*1cae0*/  HMMA.1688.F32.TF32 R156, R88.reuse, R224, R4 ;  /* 0x000000e0589c723c */ /* 0x040fec0000081004 */
[C---:B------:R-:W-:Y:S01]  /*1caf0*/  HMMA.1688.F32.TF32 R4, R88.reuse, R240, R140 ;  /* 0x000000f05804723c */ /* 0x040fe2000008108c */
[----:B------:R2:W-:Y:S04]  /*1cb00*/  STL [R1+0x148c], R176 ;  /* 0x00148cb001007387 */ /* 0x0005e80000100800 */
[----:B------:R-:W-:Y:S01]  /*1cb10*/  LDS R140, [R0+UR12+0x4300] ;  /* 0x0043000c008c7984 */ /* 0x000fe20008000800 */
[C---:B------:R-:W-:Y:S03]  /*1cb20*/  HMMA.1688.F32.TF32 R12, R88.reuse, R236, R148 ;  /* 0x000000ec580c723c */ /* 0x040fe60000081094 */
[----:B------:R-:W-:Y:S03]  /*1cb30*/  LDS R142, [R0+UR12+0x5300] ;  /* 0x0053000c008e7984 */ /* 0x000fe60008000800 */
[----:B------:R-:W-:Y:S01]  /*1cb40*/  HMMA.1688.F32.TF32 R152, R88, R228, R152 ;  /* 0x000000e45898723c */ /* 0x000fe20000081098 */
[----:B------:R-:W-:Y:S04]  /*1cb50*/  LDS R141, [R10+UR12+0x4300] ;  /* 0x0043000c0a8d7984 */ /* 0x000fe80008000800 */
[----:B------:R-:W-:Y:S07]  /*1cb60*/  LDS R143, [R10+UR12+0x5300] ;  /* 0x0053000c0a8f7984 */ /* 0x000fee0008000800 */
[----:B-1----:R-:W-:Y:S01]  /*1cb70*/  MOV R185, R4 ;  /* 0x0000000400b97202 */ /* 0x002fe20000000f00 */
[----:B------:R-:W-:Y:S01]  /*1cb80*/  IMAD.MOV.U32 R186, RZ, RZ, R5 ;  /* 0x000000ffffba7224 */ /* 0x000fe200078e0005 */
[----:B------:R-:W-:Y:S01]  /*1cb90*/  MOV R183, R7 ;  /* 0x0000000700b77202 */ /* 0x000fe20000000f00 */
[----:B------:R-:W-:-:S02]  /*1cba0*/  IMAD.MOV.U32 R187, RZ, RZ, R6 ;  /* 0x000000ffffbb7224 */ /* 0x000fc400078e0006 */
[C---:B------:R-:W-:Y:S01]  /*1cbb0*/  HMMA.1688.F32.TF32 R4, R88.reuse, R244, R136 ;  /* 0x000000f45804723c */ /* 0x040fe20000081088 */
[----:B------:R1:W-:Y:S04]  /*1cbc0*/  STL [R1+0x1488], R177 ;  /* 0x001488b101007387 */ /* 0x0003e80000100800 */
[----:B------:R4:W-:Y:S04]  /*1cbd0*/  STL [R1+0x1484], R178 ;  /* 0x001484b201007387 */ /* 0x0009e80000100800 */
[----:B------:R4:W-:Y:S01]  /*1cbe0*/  STL [R1+0x1480], R179 ;  /* 0x001480b301007387 */ /* 0x0009e20000100800 */
[----:B------:R-:W-:Y:S03]  /*1cbf0*/  HMMA.1688.F32.TF32 R144, R88, R232, R144 ;  /* 0x000000e85890723c */ /* 0x000fe60000081090 */
[----:B------:R-:W-:Y:S04]  /*1cc00*/  LDS R136, [R0+UR12+0x4280] ;  /* 0x0042800c00887984 */ /* 0x000fe80008000800 */
[----:B------:R-:W-:Y:S04]  /*1cc10*/  LDS R138, [R0+UR12+0x5280] ;  /* 0x0052800c008a7984 */ /* 0x000fe80008000800 */
[----:B------:R-:W-:Y:S03]  /*1cc20*/  LDS R137, [R10+UR12+0x4280] ;  /* 0x0042800c0a897984 */ /* 0x000fe60008000800 */
[----:B------:R-:W-:Y:S01]  /*1cc30*/  IMAD.MOV.U32 R180, RZ, RZ, R4 ;  /* 0x000000ffffb47224 */ /* 0x000fe200078e0004 */
[----:B------:R-:W-:Y:S01]  /*1cc40*/  MOV R182, R6 ;  /* 0x0000000600b67202 */ /* 0x000fe20000000f00 */
[----:B------:R-:W-:Y:S01]  /*1cc50*/  IMAD.MOV.U32 R181, RZ, RZ, R5 ;  /* 0x000000ffffb57224 */ /* 0x000fe200078e0005 */
[----:B------:R-:W-:Y:S01]  /*1cc60*/  LDS R139, [R10+UR12+0x5280] ;  /* 0x0052800c0a8b7984 */ /* 0x000fe20008000800 */
[----:B------:R-:W-:-:S03]  /*1cc70*/  IMAD.MOV.U32 R184, RZ, RZ, R7 ;  /* 0x000000ffffb87224 */ /* 0x000fc600078e0007 */
        /* <DEDUP_REMOVED lines=8> */
[----:B------:R4:W-:Y:S04]  /*1cd00*/  STL.64 [R1+0x2e0], R12 ;  /* 0x0002e00c01007387 */ /* 0x0009e80000100a00 */
[----:B------:R4:W-:Y:S04]  /*1cd10*/  STL.64 [R1+0x2e8], R14 ;  /* 0x0002e80e01007387 */ /* 0x0009e80000100a00 */
[----:B------:R-:W4:Y:S04]  /*1cd20*/  LDL.LU R148, [R1+0x570] ;  /* 0x0005700001947983 */ /* 0x000f280000300800 */
[----:B------:R-:W4:Y:S04]  /*1cd30*/  LDL.LU R149, [R1+0x574] ;  /* 0x0005740001957983 */ /* 0x000f280000300800 */
[----:B------:R-:W4:Y:S04]  /*1cd40*/  LDL.LU R150, [R1+0x578] ;  /* 0x0005780001967983 */ /* 0x000f280000300800 */
[----:B------:R-:W4:Y:S01]  /*1cd50*/  LDL.LU R151, [R1+0x57c] ;  /* 0x00057c0001977983 */ /* 0x000f220000300800 */
[----:B---3--:R-:W-:Y:S03]  /*1cd60*/  HMMA.1688.F32.TF32 R4, R88, R248, R132 ;  /* 0x000000f85804723c */ /* 0x008fe60000081084 */
[----:B------:R-:W-:Y:S04]  /*1cd70*/  LDS R88, [R0+UR12+0x4180] ;  /* 0x0041800c00587984 */ /* 0x000fe80008000800 */
[----:B------:R-:W-:Y:S04]  /*1cd80*/  LDS R90, [R0+UR12+0x5180] ;  /* 0x0051800c005a7984 */ /* 0x000fe80008000800 */
[----:B------:R-:W-:Y:S04]  /*1cd90*/  LDS R89, [R10+UR12+0x4180] ;  /* 0x0041800c0a597984 */ /* 0x000fe80008000800 */
[----:B------:R-:W3:Y:S04]  /*1cda0*/  LDS R91, [R10+UR12+0x5180] ;  /* 0x0051800c0a5b7984 */ /* 0x000ee80008000800 */
[----:B------:R-:W-:Y:S04]  /*1cdb0*/  LDS R132, [R0+UR12+0x4200] ;  /* 0x0042000c00847984 */ /* 0x000fe80008000800 */
[----:B------:R-:W-:Y:S01]  /*1cdc0*/  LDS R134, [R0+UR12+0x5200] ;  /* 0x0052000c00867984 */ /* 0x000fe20008000800 */
[----:B--2---:R-:W-:Y:S01]  /*1cdd0*/  IMAD.MOV.U32 R176, RZ, RZ, R4 ;  /* 0x000000ffffb07224 */ /* 0x004fe200078e0004 */
[----:B-1----:R-:W-:-:S02]  /*1cde0*/  MOV R177, R5 ;  /* 0x0000000500b17202 */ /* 0x002fc40000000f00 */
[----:B------:R-:W2:Y:S01]  /*1cdf0*/  LDL.LU R4, [R1+0x580] ;  /* 0x0005800001047983 */ /* 0x000ea20000300800 */
[----:B----4-:R-:W-:Y:S02]  /*1ce00*/  IMAD.MOV.U32 R178, RZ, RZ, R6 ;  /* 0x000000ffffb27224 */ /* 0x010fe400078e0006 */
[----:B------:R-:W-:Y:S01]  /*1ce10*/  IMAD.MOV.U32 R179, RZ, RZ, R7 ;  /* 0x000000ffffb37224 */ /* 0x000fe200078e0007 */
        /* <DEDUP_REMOVED lines=31> */
[----:B------:R-:W-:Y:S04]  /*1d010*/  LDS R133, [R10+UR12+0x4200] ;  /* 0x0042000c0a857984 */ /* 0x000fe80008000800 */
[----:B------:R-:W1:Y:S01]  /*1d020*/  LDS R135, [R10+UR12+0x5200] ;  /* 0x0052000c0a877984 */ /* 0x000e620008000800 */
[----:B---3--:R-:W-:-:S15]  /*1d030*/  HMMA.1688.F32.TF32 R32, R88, R224, R32 ;  /* 0x000000e05820723c */ /* 0x008fde0000081020 */
[----:B------:R-:W-:-:S09]  /*1d040*/  NOP ;  /* 0x0000000000007918 */ /* 0x000fd20000000000 */
[----:B------:R-:W-:Y:S01]  /*1d050*/  IMAD.MOV.U32 R168, RZ, RZ, R32 ;  /* 0x000000ffffa87224 */ /* 0x000fe200078e0020 */
[----:B------:R-:W-:Y:S01]  /*1d060*/  MOV R170, R34 ;  /* 0x0000002200aa7202 */ /* 0x000fe20000000f00 */
[----:B------:R-:W-:Y:S02]  /*1d070*/  IMAD.MOV.U32 R169, RZ, RZ, R33 ;  /* 0x000000ffffa97224 */ /* 0x000fe400078e0021 */
[----:B------:R-:W-:Y:S02]  /*1d080*/  IMAD.MOV.U32 R171, RZ, RZ, R35 ;  /* 0x000000ffffab7224 */ /* 0x000fe400078e0023 */
[C---:B----4-:R-:W-:Y:S06]  /*1d090*/  HMMA.1688.F32.TF32 R32, R88.reuse, R228, R28 ;  /* 0x000000e45820723c */ /* 0x050fec000008101c */
[C---:B--2---:R-:W-:Y:S06]  /*1d0a0*/  HMMA.1688.F32.TF32 R28, R88.reuse, R232, R24 ;  /* 0x000000e8581c723c */ /* 0x044fec0000081018 */
[C---:B------:R-:W-:Y:S06]  /*1d0b0*/  HMMA.1688.F32.TF32 R24, R88.reuse, R236, R20 ;  /* 0x000000ec5818723c */ /* 0x040fec0000081014 */
[C---:B------:R-:W-:Y:S06]  /*1d0c0*/  HMMA.1688.F32.TF32 R20, R88.reuse, R240, R16 ;  /* 0x000000f05814723c */ /* 0x040fec0000081010 */
[C---:B------:R-:W-:Y:S06]  /*1d0d0*/  HMMA.1688.F32.TF32 R16, R88.reuse, R244, R12 ;  /* 0x000000f45810723c */ /* 0x040fec000008100c */
[----:B------:R-:W-:Y:S06]  /*1d0e0*/  HMMA.1688.F32.TF32 R12, R88, R248, R4 ;  /* 0x000000f8580c723c */ /* 0x000fec0000081004 */
[-C--:B-1----:R-:W-:Y:S01]  /*1d0f0*/  HMMA.1688.F32.TF32 R4, R132, R220.reuse, R148 ;  /* 0x000000dc8404723c */ /* 0x082fe20000081094 */
        /* <DEDUP_REMOVED lines=11> */
[----:B-1----:R-:W3:Y:S04]  /*1d1b0*/  LDL.LU R16, [R1+0x230] ;  /* 0x0002300001107983 */ /* 0x002ee80000300800 */
[----:B------:R-:W-:Y:S04]  /*1d1c0*/  STL.64 [R1+0x3c0], R12 ;  /* 0x0003c00c01007387 */ /* 0x000fe80000100a00 */
[----:B------:R-:W-:Y:S04]  /*1d1d0*/  STL.64 [R1+0x3c8], R14 ;  /* 0x0003c80e01007387 */ /* 0x000fe80000100a00 */
[----:B------:R1:W-:Y:S04]  /*1d1e0*/  STL.64 [R1+0x3e0], R4 ;  /* 0x0003e00401007387 */ /* 0x0003e80000100a00 */
[----:B------:R4:W-:Y:S04]  /*1d1f0*/  STL.64 [R1+0x3e8], R6 ;  /* 0x0003e80601007387 */ /* 0x0009e80000100a00 */
        /* <DEDUP_REMOVED lines=11> */
[----:B------:R-:W-:-:S03]  /*1d2b0*/  MOV R172, R36 ;  /* 0x0000002400ac7202 */ /* 0x000fc60000000f00 */
[----:B------:R-:W2:Y:S01]  /*1d2c0*/  LDL.LU R32, [R1+0x270] ;  /* 0x0002700001207983 */ /* 0x000ea20000300800 */
[----:B------:R-:W-:-:S03]  /*1d2d0*/  IMAD.MOV.U32 R173, RZ, RZ, R37 ;  /* 0x000000ffffad7224 */ /* 0x000fc600078e0025 */
[----:B------:R-:W2:Y:S01]  /*1d2e0*/  LDL.LU R33, [R1+0x274] ;  /* 0x0002740001217983 */ /* 0x000ea20000300800 */
[----:B------:R-:W-:-:S03]  /*1d2f0*/  IMAD.MOV.U32 R174, RZ, RZ, R38 ;  /* 0x000000ffffae7224 */ /* 0x000fc600078e0026 */
[----:B------:R-:W2:Y:S01]  /*1d300*/  LDL.LU R34, [R1+0x278] ;  /* 0x0002780001227983 */ /* 0x000ea20000300800 */
[----:B------:R-:W-:-:S03]  /*1d310*/  MOV R175, R39 ;  /* 0x0000002700af7202 */ /* 0x000fc60000000f00 */
        /* <DEDUP_REMOVED lines=17> */
[----:B-1----:R-:W3:Y:S04]  /*1d430*/  LDL.LU R4, [R1+0x310] ;  /* 0x0003100001047983 */ /* 0x002ee80000300800 */
[----:B------:R-:W3:Y:S04]  /*1d440*/  LDL.LU R5, [R1+0x314] ;  /* 0x0003140001057983 */ /* 0x000ee80000300800 */
[----:B----4-:R-:W3:Y:S04]  /*1d450*/  LDL.LU R6, [R1+0x318] ;  /* 0x0003180001067983 */ /* 0x010ee80000300800 */
        /* <DEDUP_REMOVED lines=57> */
[C---:B---3--:R-:W-:Y:S06]  /*1d7f0*/  HMMA.1688.F32.TF32 R88, R132.reuse, R224, R192 ;  /* 0x000000e08458723c */ /* 0x048fec00000810c0 */
[C---:B--2---:R-:W-:Y:S06]  /*1d800*/  HMMA.1688.F32.TF32 R192, R132.reuse, R228, R188 ;  /* 0x000000e484c0723c */ /* 0x044fec00000810bc */
[C---:B----4-:R-:W-:Y:S11]  /*1d810*/  HMMA.1688.F32.TF32 R188, R132.reuse, R232, R84 ;  /* 0x000000e884bc723c */ /* 0x050ff60000081054 */
[----:B------:R-:W-:Y:S01]  /*1d820*/  STL.64 [R1+0x470], R88 ;  /* 0x0004705801007387 */ /* 0x000fe20000100a00 */
[C---:B------:R-:W-:Y:S03]  /*1d830*/  HMMA.1688.F32.TF32 R84, R132.reuse, R240, R76 ;  /* 0x000000f08454723c */ /* 0x040fe6000008104c */
[----:B------:R1:W-:Y:S03]  /*1d840*/  STL.64 [R1+0x478], R90 ;  /* 0x0004785a01007387 */ /* 0x0003e60000100a00 */
[C---:B------:R-:W-:Y:S06]  /*1d850*/  HMMA.1688.F32.TF32 R76, R132.reuse, R248, R68 ;  /* 0x000000f8844c723c */ /* 0x040fec0000081044 */
[C---:B-1----:R-:W-:Y:S06]  /*1d860*/  HMMA.1688.F32.TF32 R88, R132.reuse, R236, R80 ;  /* 0x000000ec8458723c */ /* 0x042fec0000081050 */
[----:B------:R-:W-:Y:S01]  /*1d870*/  HMMA.1688.F32.TF32 R80, R132, R244, R72 ;  /* 0x000000f48450723c */ /* 0x000fe20000081048 */
[----:B------:R-:W-:Y:S04]  /*1d880*/  STL.64 [R1+0x550], R192 ;  /* 0x000550c001007387 */ /* 0x000fe80000100a00 */
[----:B------:R-:W-:Y:S01]  /*1d890*/  LDS R132, [R11+UR12+0x4000] ;  /* 0x0040000c0b847984 */ /* 0x000fe20008000800 */
[C---:B------:R-:W-:Y:S03]  /*1d8a0*/  HMMA.1688.F32.TF32 R72, R136.reuse, R220, R64 ;  /* 0x000000dc8848723c */ /* 0x040fe60000081040 */
[----:B------:R-:W-:Y:S03]  /*1d8b0*/  LDS R134, [R11+UR12+0x5000] ;  /* 0x0050000c0b867984 */ /* 0x000fe60008000800 */
[C---:B------:R-:W-:Y:S01]  /*1d8c0*/  HMMA.1688.F32.TF32 R68, R136.reuse, R224, R4 ;  /* 0x000000e08844723c */ /* 0x040fe20000081004 */
[----:B------:R-:W-:Y:S04]  /*1d8d0*/  LDS R133, [R2+UR12+0x4000] ;  /* 0x0040000c02857984 */ /* 0x000fe80008000800 */
[----:B------:R-:W-:Y:S01]  /*1d8e0*/  LDS R135, [R2+UR12+0x5000] ;  /* 0x0050000c02877984 */ /* 0x000fe20008000800 */
[C---:B------:R-:W-:Y:S03]  /*1d8f0*/  HMMA.1688.F32.TF32 R64, R136.reuse, R228, R148 ;  /* 0x000000e48840723c */ /* 0x040fe60000081094 */
        /* <DEDUP_REMOVED lines=14> */
[----:B------:R-:W-:Y:S04]  /*1d9e0*/  STL.64 [R1+0x5b0], R68 ;  /* 0x0005b04401007387 */ /* 0x000fe80000100a00 */
[----:B------:R-:W-:Y:S04]  /*1d9f0*/  STL.64 [R1+0x5b8], R70 ;  /* 0x0005b84601007387 */ /* 0x000fe80000100a00 */
[----:B------:R-:W-:Y:S04]  /*1da00*/  STL.64 [R1+0x5a0], R64 ;  /* 0x0005a04001007387 */ /* 0x000fe80000100a00 */
[----:B------:R-:W-:Y:S04]  /*1da10*/  STL.64 [R1+0x5a8], R66 ;  /* 0x0005a84201007387 */ /* 0x000fe80000100a00 */
        /* <DEDUP_REMOVED lines=8> */
[----:B------:R-:W-:Y:S03]  /*1daa0*/  LDS R88, [R0+UR12+0x4380] ;  /* 0x0043800c00587984 */ /* 0x000fe60008000800 */
[C---:B------:R-:W-:Y:S01]  /*1dab0*/  HMMA.1688.F32.TF32 R56, R136.reuse, R236, R56 ;  /* 0x000000ec8838723c */ /* 0x040fe20000081038 */
[----:B------:R-:W-:Y:S04]  /*1dac0*/  LDS R90, [R0+UR12+0x5380] ;  /* 0x0053800c005a7984 */ /* 0x000fe80008000800 */
[----:B------:R-:W-:Y:S01]  /*1dad0*/  LDS R89, [R10+UR12+0x4380] ;  /* 0x0043800c0a597984 */ /* 0x000fe20008000800 */
[C---:B------:R-:W-:Y:S03]  /*1dae0*/  HMMA.1688.F32.TF32 R52, R136.reuse, R240, R52 ;  /* 0x000000f08834723c */ /* 0x040fe60000081034 */
[----:B------:R-:W2:Y:S03]  /*1daf0*/  LDS R91, [R10+UR12+0x5380] ;  /* 0x0053800c0a5b7984 */ /* 0x000ea60008000800 */
[C---:B------:R-:W-:Y:S06]  /*1db00*/  HMMA.1688.F32.TF32 R48, R136.reuse, R244, R48 ;  /* 0x000000f48830723c */ /* 0x040fec0000081030 */
[----:B------:R-:W-:Y:S06]  /*1db10*/  HMMA.1688.F32.TF32 R44, R136, R248, R44 ;  /* 0x000000f8882c723c */ /* 0x000fec000008102c */
[C---:B------:R-:W-:Y:S06]  /*1db20*/  HMMA.1688.F32.TF32 R40, R140.reuse, R220, R40 ;  /* 0x000000dc8c28723c */ /* 0x040fec0000081028 */
[C---:B------:R-:W-:Y:S06]  /*1db30*/  HMMA.1688.F32.TF32 R36, R140.reuse, R224, R36 ;  /* 0x000000e08c24723c */ /* 0x040fec0000081024 */
[C---:B------:R-:W-:Y:S06]  /*1db40*/  HMMA.1688.F32.TF32 R32, R140.reuse, R228, R32 ;  /* 0x000000e48c20723c */ /* 0x040fec0000081020 */
[C---:B------:R-:W-:Y:S01]  /*1db50*/  HMMA.1688.F32.TF32 R28, R140.reuse, R232, R28 ;  /* 0x000000e88c1c723c */ /* 0x040fe2000008101c */
[----:B------:R-:W-:Y:S05]  /*1db60*/  STL.64 [R1+0x590], R60 ;  /* 0x0005903c01007387 */ /* 0x000fea0000100a00 */
[C---:B------:R-:W-:Y:S01]  /*1db70*/  HMMA.1688.F32.TF32 R24, R140.reuse, R236, R24 ;  /* 0x000000ec8c18723c */ /* 0x040fe20000081018 */
[----:B------:R-:W-:Y:S05]  /*1db80*/  STL.64 [R1+0x598], R62 ;  /* 0x0005983e01007387 */ /* 0x000fea0000100a00 */
[C---:B------:R-:W-:Y:S01]  /*1db90*/  HMMA.1688.F32.TF32 R20, R140.reuse, R240, R20 ;  /* 0x000000f08c14723c */ /* 0x040fe20000081014 */
[----:B------:R-:W-:Y:S05]  /*1dba0*/  STL.64 [R1+0x580], R56 ;  /* 0x0005803801007387 */ /* 0x000fea0000100a00 */
[C---:B------:R-:W-:Y:S01]  /*1dbb0*/  HMMA.1688.F32.TF32 R16, R140.reuse, R244, R16 ;  /* 0x000000f48c10723c */ /* 0x040fe20000081010 */
[----:B------:R-:W-:Y:S05]  /*1dbc0*/  STL.64 [R1+0x588], R58 ;  /* 0x0005883a01007387 */ /* 0x000fea0000100a00 */
[----:B------:R-:W-:Y:S01]  /*1dbd0*/  HMMA.1688.F32.TF32 R12, R140, R248, R12 ;  /* 0x000000f88c0c723c */ /* 0x000fe2000008100c */
        /* <DEDUP_REMOVED lines=22> */
[----:B------:R-:W-:Y:S04]  /*1dd40*/  LDS R136, [R11+UR12+0x4080] ;  /* 0x0040800c0b887984 */ /* 0x000fe80008000800 */
[----:B------:R-:W-:Y:S04]  /*1dd50*/  LDS R138, [R11+UR12+0x5080] ;  /* 0x0050800c0b8a7984 */ /* 0x000fe80008000800 */
[----:B------:R-:W-:Y:S04]  /*1dd60*/  LDS R140, [R11+UR12+0x4100] ;  /* 0x0041000c0b8c7984 */ /* 0x000fe80008000800 */
[----:B------:R3:W-:Y:S04]  /*1dd70*/  LDS R142, [R11+UR12+0x5100] ;  /* 0x0051000c0b8e7984 */ /* 0x0007e80008000800 */
[----:B------:R-:W-:Y:S04]  /*1dd80*/  LDS R137, [R2+UR12+0x4080] ;  /* 0x0040800c02897984 */ /* 0x000fe80008000800 */
[----:B------:R-:W1:Y:S04]  /*1dd90*/  LDS R139, [R2+UR12+0x5080] ;  /* 0x0050800c028b7984 */ /* 0x000e680008000800 */
[----:B------:R-:W-:Y:S04]  /*1dda0*/  LDS R141, [R2+UR12+0x4100] ;  /* 0x0041000c028d7984 */ /* 0x000fe80008000800 */
[----:B------:R-:W4:Y:S01]  /*1ddb0*/  LDS R143, [R2+UR12+0x5100] ;  /* 0x0051000c028f7984 */ /* 0x000f220008000800 */
[C---:B--2---:R-:W-:Y:S03]  /*1ddc0*/  HMMA.1688.F32.TF32 R12, R88.reuse, R220, R4 ;  /* 0x000000dc580c723c */ /* 0x044fe60000081004 */
[----:B------:R-:W2:Y:S03]  /*1ddd0*/  LDL.LU R4, [R1+0x70] ;  /* 0x0000700001047983 */ /* 0x000ea60000300800 */
[----:B---3--:R-:W-:-:S15]  /*1dde0*/  HMMA.1688.F32.TF32 R8, R88, R224, R148 ;  /* 0x000000e05808723c */ /* 0x008fde0000081094 */
[----:B------:R-:W-:-:S02]  /*1ddf0*/  NOP ;  /* 0x0000000000007918 */ /* 0x000fc40000000000 */
[----:B------:R-:W-:Y:S04]  /*1de00*/  STL.64 [R1+0x690], R12 ;  /* 0x0006900c01007387 */ /* 0x000fe80000100a00 */
[----:B------:R-:W-:Y:S04]  /*1de10*/  STL.64 [R1+0x698], R14 ;  /* 0x0006980e01007387 */ /* 0x000fe80000100a00 */
[----:B------:R3:W-:Y:S04]  /*1de20*/  STL.64 [R1+0x680], R8 ;  /* 0x0006800801007387 */ /* 0x0007e80000100a00 */
[----:B------:R1:W-:Y:S04]  /*1de30*/  STL.64 [R1+0x688], R10 ;  /* 0x0006880a01007387 */ /* 0x0003e80000100a00 */
[----:B------:R-:W2:Y:S04]  /*1de40*/  LDL.LU R5, [R1+0x74] ;  /* 0x0000740001057983 */ /* 0x000ea80000300800 */
[----:B------:R-:W2:Y:S04]  /*1de50*/  LDL.LU R6, [R1+0x78] ;  /* 0x0000780001067983 */ /* 0x000ea80000300800 */
[----:B------:R-:W2:Y:S04]  /*1de60*/  LDL.LU R7, [R1+0x7c] ;  /* 0x00007c0001077983 */ /* 0x000ea80000300800 */
[----:B---3--:R-:W4:Y:S04]  /*1de70*/  LDL.LU R8, [R1+0x80] ;  /* 0x0000800001087983 */ /* 0x008f280000300800 */
[----:B------:R-:W4:Y:S04]  /*1de80*/  LDL.LU R9, [R1+0x84] ;  /* 0x0000840001097983 */ /* 0x000f280000300800 */
[----:B-1----:R-:W4:Y:S04]  /*1de90*/  LDL.LU R10, [R1+0x88] ;  /* 0x00008800010a7983 */ /* 0x002f280000300800 */
        /* <DEDUP_REMOVED lines=92> */
[----:B------:R-:W-:Y:S01]  /*1e460*/  IMAD.MOV.U32 R151, RZ, RZ, R252 ;  /* 0x000000ffff977224 */ /* 0x000fe200078e00fc */
[C---:B---3--:R-:W-:Y:S06]  /*1e470*/  HMMA.1688.F32.TF32 R48, R132.reuse, R244, R48 ;  /* 0x000000f48430723c */ /* 0x048fec0000081030 */
[C---:B--2---:R-:W-:Y:S06]  /*1e480*/  HMMA.1688.F32.TF32 R52, R132.reuse, R240, R52 ;  /* 0x000000f08434723c */ /* 0x044fec0000081034 */
[C---:B----4-:R-:W-:Y:S06]  /*1e490*/  HMMA.1688.F32.TF32 R60, R132.reuse, R232, R60 ;  /* 0x000000e8843c723c */ /* 0x050fec000008103c */
[----:B------:R-:W-:Y:S06]  /*1e4a0*/  HMMA.1688.F32.TF32 R64, R132, R228, R64 ;  /* 0x000000e48440723c */ /* 0x000fec0000081040 */
[C---:B------:R-:W-:Y:S06]  /*1e4b0*/  HMMA.1688.F32.TF32 R84, R88.reuse, R240, R84 ;  /* 0x000000f05854723c */ /* 0x040fec0000081054 */
[C---:B------:R-:W-:Y:S06]  /*1e4c0*/  HMMA.1688.F32.TF32 R192, R88.reuse, R232, R192 ;  /* 0x000000e858c0723c */ /* 0x040fec00000810c0 */
[C---:B------:R-:W-:Y:S06]  /*1e4d0*/  HMMA.1688.F32.TF32 R196, R88.reuse, R228, R196 ;  /* 0x000000e458c4723c */ /* 0x040fec00000810c4 */
[----:B------:R-:W-:-:S15]  /*1e4e0*/  HMMA.1688.F32.TF32 R188, R88, R236, R188 ;  /* 0x000000ec58bc723c */ /* 0x000fde00000810bc */
[----:B------:R-:W-:-:S02]  /*1e4f0*/  NOP ;  /* 0x0000000000007918 */ /* 0x000fc40000000000 */
[----:B------:R-:W-:Y:S01]  /*1e500*/  STL.64 [R1+0x670], R196 ;  /* 0x000670c401007387 */ /* 0x000fe20000100a00 */
[C---:B------:R-:W-:Y:S03]  /*1e510*/  HMMA.1688.F32.TF32 R80, R88.reuse, R244, R80 ;  /* 0x000000f45850723c */ /* 0x040fe60000081050 */
[----:B------:R1:W-:Y:S03]  /*1e520*/  STL.64 [R1+0x678], R198 ;  /* 0x000678c601007387 */ /* 0x0003e60000100a00 */
[----:B------:R-:W-:Y:S01]  /*1e530*/  HMMA.1688.F32.TF32 R88, R88, R248, R76 ;  /* 0x000000f85858723c */ /* 0x000fe2000008104c */
[----:B-1----:R-:W2:Y:S04]  /*1e540*/  LDL.LU.64 R198, [R1+0x1638] ;  /* 0x0016380001c67983 */ /* 0x002ea80000300a00 */
[----:B------:R-:W2:Y:S04]  /*1e550*/  LDL.LU.64 R196, [R1+0x1630] ;  /* 0x0016300001c47983 */ /* 0x000ea80000300a00 */
[----:B------:R-:W-:Y:S04]  /*1e560*/  STL.64 [R1+0x660], R192 ;  /* 0x000660c001007387 */ /* 0x000fe80000100a00 */
[----:B------:R1:W-:Y:S01]  /*1e570*/  STL.64 [R1+0x668], R194 ;  /* 0x000668c201007387 */ /* 0x0003e20000100a00 */
[----:B------:R-:W-:Y:S01]  /*1e580*/  IMAD.MOV.U32 R252, RZ, RZ, R87 ;  /* 0x000000fffffc7224 */ /* 0x000fe200078e0057 */
[----:B------:R-:W-:Y:S01]  /*1e590*/  HMMA.1688.F32.TF32 R68, R132, R224, R68 ;  /* 0x000000e08444723c */ /* 0x000fe20000081044 */
[----:B------:R-:W-:-:S05]  /*1e5a0*/  MOV R3, R86 ;  /* 0x0000005600037202 */ /* 0x000fca0000000f00 */
[C---:B------:R-:W-:Y:S01]  /*1e5b0*/  HMMA.1688.F32.TF32 R72, R132.reuse, R220, R72 ;  /* 0x000000dc8448723c */ /* 0x040fe20000081048 */
[----:B-1----:R-:W3:Y:S04]  /*1e5c0*/  LDL.LU.64 R194, [R1+0x1628] ;  /* 0x0016280001c27983 */ /* 0x002ee80000300a00 */
[----:B------:R-:W3:Y:S04]  /*1e5d0*/  LDL.LU.64 R192, [R1+0x1620] ;  /* 0x0016200001c07983 */ /* 0x000ee80000300a00 */
[----:B------:R-:W-:Y:S04]  /*1e5e0*/  STL.64 [R1+0x650], R188 ;  /* 0x000650bc01007387 */ /* 0x000fe80000100a00 */
[----:B------:R1:W-:Y:S04]  /*1e5f0*/  STL.64 [R1+0x658], R190 ;  /* 0x000658be01007387 */ /* 0x0003e80000100a00 */
[----:B-1----:R-:W4:Y:S04]  /*1e600*/  LDL.LU.64 R190, [R1+0x1618] ;  /* 0x0016180001be7983 */ /* 0x002f280000300a00 */
[----:B------:R-:W4:Y:S04]  /*1e610*/  LDL.LU.64 R188, [R1+0x1610] ;  /* 0x0016100001bc7983 */ /* 0x000f280000300a00 */
[----:B------:R1:W-:Y:S04]  /*1e620*/  STL.64 [R1+0x640], R84 ;  /* 0x0006405401007387 */ /* 0x0003e80000100a00 */
[----:B------:R-:W2:Y:S04]  /*1e630*/  LDL.LU.64 R86, [R1+0x1608] ;  /* 0x0016080001567983 */ /* 0x000ea80000300a00 */
[----:B-1----:R-:W2:Y:S04]  /*1e640*/  LDL.LU.64 R84, [R1+0x1600] ;  /* 0x0016000001547983 */ /* 0x002ea80000300a00 */
[----:B------:R-:W-:Y:S04]  /*1e650*/  STL [R1+0x1454], R252 ;  /* 0x001454fc01007387 */ /* 0x000fe80000100800 */
[----:B------:R-:W-:Y:S04]  /*1e660*/  STL [R1+0x1450], R3 ;  /* 0x0014500301007387 */ /* 0x000fe80000100800 */
[----:B------:R-:W-:Y:S04]  /*1e670*/  STL.64 [R1+0x630], R80 ;  /* 0x0006305001007387 */ /* 0x000fe80000100a00 */
[----:B------:R1:W-:Y:S01]  /*1e680*/  STL.64 [R1+0x638], R82 ;  /* 0x0006385201007387 */ /* 0x0003e20000100a00 */
[C---:B------:R-:W-:Y:S03]  /*1e690*/  HMMA.1688.F32.TF32 R56, R132.reuse, R236, R56 ;  /* 0x000000ec8438723c */ /* 0x040fe60000081038 */
[----:B-1----:R-:W3:Y:S04]  /*1e6a0*/  LDL.LU.64 R82, [R1+0x15f8] ;  /* 0x0015f80001527983 */ /* 0x002ee80000300a00 */
[----:B------:R-:W3:Y:S04]  /*1e6b0*/  LDL.LU.64 R80, [R1+0x15f0] ;  /* 0x0015f00001507983 */ /* 0x000ee80000300a00 */
[----:B------:R-:W4:Y:S04]  /*1e6c0*/  LDL.LU.64 R78, [R1+0x15e8] ;  /* 0x0015e800014e7983 */ /* 0x000f280000300a00 */
[----:B------:R-:W4:Y:S04]  /*1e6d0*/  LDL.LU.64 R76, [R1+0x15e0] ;  /* 0x0015e000014c7983 */ /* 0x000f280000300a00 */
[----:B------:R1:W-:Y:S04]  /*1e6e0*/  STL.64 [R1+0x620], R88 ;  /* 0x0006205801007387 */ /* 0x0003e80000100a00 */
[----:B------:R1:W-:Y:S04]  /*1e6f0*/  STL.64 [R1+0x628], R90 ;  /* 0x0006285a01007387 */ /* 0x0003e80000100a00 */
[----:B-1----:R-:W2:Y:S04]  /*1e700*/  LDL.LU R88, [R1+0xf0] ;  /* 0x0000f00001587983 */ /* 0x002ea80000300800 */
[----:B------:R-:W2:Y:S04]  /*1e710*/  LDL.LU R89, [R1+0xf4] ;  /* 0x0000f40001597983 */ /* 0x000ea80000300800 */
[----:B------:R-:W2:Y:S04]  /*1e720*/  LDL.LU R90, [R1+0xf8] ;  /* 0x0000f800015a7983 */ /* 0x000ea80000300800 */
[----:B------:R-:W2:Y:S04]  /*1e730*/  LDL.LU R91, [R1+0xfc] ;  /* 0x0000fc00015b7983 */ /* 0x000ea80000300800 */
[----:B------:R-:W-:Y:S04]  /*1e740*/  STL.64 [R1+0x4b0], R72 ;  /* 0x0004b04801007387 */ /* 0x000fe80000100a00 */
[----:B------:R1:W-:Y:S01]  /*1e750*/  STL.64 [R1+0x4b8], R74 ;  /* 0x0004b84a01007387 */ /* 0x0003e20000100a00 */
[----:B------:R-:W-:Y:S03]  /*1e760*/  HMMA.1688.F32.TF32 R132, R132, R248, R44 ;  /* 0x000000f88484723c */ /* 0x000fe6000008102c */
[----:B-1----:R-:W3:Y:S04]  /*1e770*/  LDL.LU.64 R74, [R1+0x15d8] ;  /* 0x0015d800014a7983 */ /* 0x002ee80000300a00 */
[----:B------:R-:W3:Y:S04]  /*1e780*/  LDL.LU.64 R72, [R1+0x15d0] ;  /* 0x0015d00001487983 */ /* 0x000ee80000300a00 */
[----:B------:R-:W-:Y:S04]  /*1e790*/  STL.64 [R1+0x4a0], R68 ;  /* 0x0004a04401007387 */ /* 0x000fe80000100a00 */
[----:B------:R1:W-:Y:S04]  /*1e7a0*/  STL.64 [R1+0x4a8], R70 ;  /* 0x0004a84601007387 */ /* 0x0003e80000100a00 */
[----:B-1----:R-:W3:Y:S04]  /*1e7b0*/  LDL.LU.64 R70, [R1+0x15c8] ;  /* 0x0015c80001467983 */ /* 0x002ee80000300a00 */
[----:B------:R-:W3:Y:S04]  /*1e7c0*/  LDL.LU.64 R68, [R1+0x15c0] ;  /* 0x0015c00001447983 */ /* 0x000ee80000300a00 */
[----:B------:R-:W-:Y:S04]  /*1e7d0*/  STL.64 [R1+0x490], R64 ;  /* 0x0004904001007387 */ /* 0x000fe80000100a00 */
[----:B------:R1:W-:Y:S04]  /*1e7e0*/  STL.64 [R1+0x498], R66 ;  /* 0x0004984201007387 */ /* 0x0003e80000100a00 */
[----:B-1----:R-:W4:Y:S04]  /*1e7f0*/  LDL.LU.64 R66, [R1+0x15b8] ;  /* 0x0015b80001427983 */ /* 0x002f280000300a00 */
[----:B------:R-:W4:Y:S04]  /*1e800*/  LDL.LU.64 R64, [R1+0x15b0] ;  /* 0x0015b00001407983 */ /* 0x000f280000300a00 */
        /* <DEDUP_REMOVED lines=16> */
[----:B------:R-:W3:Y:S04]  /*1e910*/  LDL.LU.64 R46, [R1+0x1568] ;  /* 0x00156800012e7983 */ /* 0x000ee80000300a00 */
[----:B------:R-:W3:Y:S04]  /*1e920*/  LDL.LU.64 R44, [R1+0x1560] ;  /* 0x00156000012c7983 */ /* 0x000ee80000300a00 */
[----:B------:R1:W-:Y:S04]  /*1e930*/  STL.64 [R1+0x3a0], R132 ;  /* 0x0003a08401007387 */ /* 0x0003e80000100a00 */
[----:B------:R1:W-:Y:S04]  /*1e940*/  STL.64 [R1+0x3a8], R134 ;  /* 0x0003a88601007387 */ /* 0x0003e80000100a00 */
[----:B-1----:R-:W2:Y:S04]  /*1e950*/  LDL.LU R132, [R1+0x100] ;  /* 0x0001000001847983 */ /* 0x002ea80000300800 */
[----:B------:R-:W2:Y:S04]  /*1e960*/  LDL.LU R133, [R1+0x104] ;  /* 0x0001040001857983 */ /* 0x000ea80000300800 */
[----:B------:R-:W2:Y:S04]  /*1e970*/  LDL.LU R134, [R1+0x108] ;  /* 0x0001080001867983 */ /* 0x000ea80000300800 */
[----:B------:R-:W2:Y:S01]  /*1e980*/  LDL.LU R135, [R1+0x10c] ;  /* 0x00010c0001877983 */ /* 0x000ea20000300800 */
[C---:B------:R-:W-:Y:S06]  /*1e990*/  HMMA.1688.F32.TF32 R40, R136.reuse, R220, R40 ;  /* 0x000000dc8828723c */ /* 0x040fec0000081028 */
[----:B------:R-:W-:-:S15]  /*1e9a0*/  HMMA.1688.F32.TF32 R36, R136, R224, R36 ;  /* 0x000000e08824723c */ /* 0x000fde0000081024 */
[----:B------:R-:W-:-:S02]  /*1e9b0*/  NOP ;  /* 0x0000000000007918 */ /* 0x000fc40000000000 */
[----:B------:R-:W-:Y:S04]  /*1e9c0*/  STL.64 [R1+0x390], R40 ;  /* 0x0003902801007387 */ /* 0x000fe80000100a00 */
[----:B------:R1:W-:Y:S04]  /*1e9d0*/  STL.64 [R1+0x398], R42 ;  /* 0x0003982a01007387 */ /* 0x0003e80000100a00 */
[----:B-1----:R-:W4:Y:S04]  /*1e9e0*/  LDL.LU.64 R42, [R1+0x1558] ;  /* 0x00155800012a7983 */ /* 0x002f280000300a00 */
[----:B------:R-:W4:Y:S04]  /*1e9f0*/  LDL.LU.64 R40, [R1+0x1550] ;  /* 0x0015500001287983 */ /* 0x000f280000300a00 */
[----:B------:R-:W-:Y:S04]  /*1ea00*/  STL.64 [R1+0x360], R36 ;  /* 0x0003602401007387 */ /* 0x000fe80000100a00 */
[----:B------:R1:W-:Y:S04]  /*1ea10*/  STL.64 [R1+0x368], R38 ;  /* 0x0003682601007387 */ /* 0x0003e80000100a00 */
[----:B-1----:R-:W3:Y:S04]  /*1ea20*/  LDL.LU.64 R38, [R1+0x1548] ;  /* 0x0015480001267983 */ /* 0x002ee80000300a00 */
[----:B------:R-:W3:Y:S01]  /*1ea30*/  LDL.LU.64 R36, [R1+0x1540] ;  /* 0x0015400001247983 */ /* 0x000ee20000300a00 */
[-C--:B------:R-:W-:Y:S06]  /*1ea40*/  HMMA.1688.F32.TF32 R8, R140, R228.reuse, R8 ;  /* 0x000000e48c08723c */ /* 0x080fec0000081008 */
[----:B--2---:R-:W-:-:S15]  /*1ea50*/  HMMA.1688.F32.TF32 R132, R136, R228, R132 ;  /* 0x000000e48884723c */ /* 0x004fde0000081084 */
[----:B------:R-:W-:-:S08]  /*1ea60*/  NOP ;  /* 0x0000000000007918 */ /* 0x000fd00000000000 */
[----:B------:R-:W-:Y:S04]  /*1ea70*/  STL.64 [R1+0x350], R132 ;  /* 0x0003508401007387 */ /* 0x000fe80000100a00 */
[----:B------:R1:W-:Y:S02]  /*1ea80*/  STL.64 [R1+0x358], R134 ;  /* 0x0003588601007387 */ /* 0x0003e40000100a00 */
[C---:B-1----:R-:W-:Y:S06]  /*1ea90*/  HMMA.1688.F32.TF32 R132, R136.reuse, R232, R88 ;  /* 0x000000e88884723c */ /* 0x042fec0000081058 */
[C---:B------:R-:W-:Y:S06]  /*1eaa0*/  HMMA.1688.F32.TF32 R88, R136.reuse, R236, R32 ;  /* 0x000000ec8858723c */ /* 0x040fec0000081020 */
[C---:B------:R-:W-:Y:S06]  /*1eab0*/  HMMA.1688.F32.TF32 R32, R136.reuse, R240, R28 ;  /* 0x000000f08820723c */ /* 0x040fec000008101c */
[C---:B------:R-:W-:Y:S06]  /*1eac0*/  HMMA.1688.F32.TF32 R28, R136.reuse, R244, R24 ;  /* 0x000000f4881c723c */ /* 0x040fec0000081018 */
[----:B------:R-:W-:Y:S06]  /*1ead0*/  HMMA.1688.F32.TF32 R24, R136, R248, R20 ;  /* 0x000000f88818723c */ /* 0x000fec0000081014 */
[C---:B------:R-:W-:Y:S06]  /*1eae0*/  HMMA.1688.F32.TF32 R20, R140.reuse, R220, R16 ;  /* 0x000000dc8c14723c */ /* 0x040fec0000081010 */
[C---:B------:R-:W-:Y:S06]  /*1eaf0*/  HMMA.1688.F32.TF32 R16, R140.reuse, R224, R12 ;  /* 0x000000e08c10723c */ /* 0x040fec000008100c */
[C---:B------:R-:W-:Y:S01]  /*1eb00*/  HMMA.1688.F32.TF32 R12, R140.reuse, R232, R4 ;  /* 0x000000e88c0c723c */ /* 0x040fe20000081004 */
[----:B------:R-:W-:Y:S05]  /*1eb10*/  STL.64 [R1+0x340], R132 ;  /* 0x0003408401007387 */ /* 0x000fea0000100a00 */
        /* <DEDUP_REMOVED lines=16> */
[----:B-1----:R-:W4:Y:S04]  /*1ec20*/  LDL.LU R8, [R1+0x6a0] ;  /* 0x0006a00001087983 */ /* 0x002f280000300800 */
[----:B------:R1:W-:Y:S04]  /*1ec30*/  STL.64 [R1+0x2a0], R12 ;  /* 0x0002a00c01007387 */ /* 0x0003e80000100a00 */
[----:B------:R3:W-:Y:S04]  /*1ec40*/  STL.64 [R1+0x2a8], R14 ;  /* 0x0002a80e01007387 */ /* 0x0007e80000100a00 */
[----:B------:R3:W-:Y:S04]  /*1ec50*/  STL.64 [R1+0x290], R4 ;  /* 0x0002900401007387 */ /* 0x0007e80000100a00 */
[----:B------:R3:W-:Y:S04]  /*1ec60*/  STL.64 [R1+0x298], R6 ;  /* 0x0002980601007387 */ /* 0x0007e80000100a00 */
[----:B------:R-:W4:Y:S04]  /*1ec70*/  LDL.LU R9, [R1+0x6a4] ;  /* 0x0006a40001097983 */ /* 0x000f280000300800 */
[----:B--2---:R-:W4:Y:S04]  /*1ec80*/  LDL.LU R10, [R1+0x6a8] ;  /* 0x0006a800010a7983 */ /* 0x004f280000300800 */
[----:B------:R-:W4:Y:S04]  /*1ec90*/  LDL.LU R11, [R1+0x6ac] ;  /* 0x0006ac00010b7983 */ /* 0x000f280000300800 */
[----:B-1----:R-:W2:Y:S04]  /*1eca0*/  LDL.LU R12, [R1+0x6b0] ;  /* 0x0006b000010c7983 */ /* 0x002ea80000300800 */
[----:B------:R-:W2:Y:S04]  /*1ecb0*/  LDL.LU R13, [R1+0x6b4] ;  /* 0x0006b400010d7983 */ /* 0x000ea80000300800 */
[----:B---3--:R-:W2:Y:S04]  /*1ecc0*/  LDL.LU R14, [R1+0x6b8] ;  /* 0x0006b800010e7983 */ /* 0x008ea80000300800 */
        /* <DEDUP_REMOVED lines=37> */
[----:B---3--:R-:W-:Y:S03]  /*1ef20*/  HMMA.1688.F32.TF32 R136, R140, R240, R148 ;  /* 0x000000f08c88723c */ /* 0x008fe60000081094 */
[----:B------:R-:W3:-:S15]  /*1ef30*/  LDL.LU R148, [R1+0x10] ;  /* 0x0000100001947983 */ /* 0x000ede0000300800 */
[----:B------:R-:W-:-:S05]  /*1ef40*/  NOP ;  /* 0x0000000000007918 */ /* 0x000fca0000000000 */
[----:B------:R-:W-:Y:S04]  /*1ef50*/  STL.64 [R1+0x280], R136 ;  /* 0x0002808801007387 */ /* 0x000fe80000100a00 */
[----:B------:R2:W-:Y:S04]  /*1ef60*/  STL.64 [R1+0x288], R138 ;  /* 0x0002888a01007387 */ /* 0x0005e80000100a00 */
[----:B------:R-:W3:Y:S04]  /*1ef70*/  LDL.LU R149, [R1+0x14] ;  /* 0x0000140001957983 */ /* 0x000ee80000300800 */
[----:B------:R-:W3:Y:S04]  /*1ef80*/  LDL.LU R150, [R1+0x18] ;  /* 0x0000180001967983 */ /* 0x000ee80000300800 */
[----:B------:R-:W3:Y:S01]  /*1ef90*/  LDL.LU R151, [R1+0x1c] ;  /* 0x00001c0001977983 */ /* 0x000ee20000300800 */
[----:B------:R-:W-:Y:S01]  /*1efa0*/  LOP3.LUT R252, R0, 0x40, RZ, 0x3c, !PT ;  /* 0x0000004000fc7812 */ /* 0x000fe200078e3cff */
[C---:B--2---:R-:W-:Y:S06]  /*1efb0*/  HMMA.1688.F32.TF32 R136, R140.reuse, R244, R132 ;  /* 0x000000f48c88723c */ /* 0x044fec0000081084 */
[----:B----4-:R-:W-:Y:S01]  /*1efc0*/  HMMA.1688.F32.TF32 R132, R140, R248, R88 ;  /* 0x000000f88c84723c */ /* 0x010fe20000081058 */
[----:B------:R-:W-:Y:S04]  /*1efd0*/  LDS R88, [R252+UR12+0x4180] ;  /* 0x0041800cfc587984 */ /* 0x000fe80008000800 */
[----:B------:R-:W-:Y:S04]  /*1efe0*/  LDS R90, [R252+UR12+0x5180] ;  /* 0x0051800cfc5a7984 */ /* 0x000fe80008000800 */
[----:B------:R-:W-:Y:S04]  /*1eff0*/  LDS R89, [R2+UR12+0x4180] ;  /* 0x0041800c02597984 */ /* 0x000fe80008000800 */
[----:B------:R-:W1:Y:S04]  /*1f000*/  LDS R91, [R2+UR12+0x5180] ;  /* 0x0051800c025b7984 */ /* 0x000e680008000800 */
[----:B------:R-:W-:Y:S04]  /*1f010*/  STL.64 [R1+0x270], R136 ;  /* 0x0002708801007387 */ /* 0x000fe80000100a00 */
[----:B------:R-:W-:Y:S04]  /*1f020*/  STL.64 [R1+0x278], R138 ;  /* 0x0002788a01007387 */ /* 0x000fe80000100a00 */
[----:B------:R-:W-:Y:S04]  /*1f030*/  STL.64 [R1+0x240], R132 ;  /* 0x0002408401007387 */ /* 0x000fe80000100a00 */
[----:B------:R-:W-:Y:S04]  /*1f040*/  STL.64 [R1+0x248], R134 ;  /* 0x0002488601007387 */ /* 0x000fe80000100a00 */
[----:B------:R-:W-:Y:S04]  /*1f050*/  LDS R132, [R252+UR12+0x4200] ;  /* 0x0042000cfc847984 */ /* 0x000fe80008000800 */
[----:B------:R-:W-:Y:S04]  /*1f060*/  LDS R134, [R252+UR12+0x5200] ;  /* 0x0052000cfc867984 */ /* 0x000fe80008000800 */
[----:B------:R-:W-:Y:S04]  /*1f070*/  LDS R133, [R2+UR12+0x4200] ;  /* 0x0042000c02857984 */ /* 0x000fe80008000800 */
[----:B------:R-:W3:Y:S04]  /*1f080*/  LDS R135, [R2+UR12+0x5200] ;  /* 0x0052000c02877984 */ /* 0x000ee80008000800 */
[----:B------:R-:W-:Y:S01]  /*1f090*/  LDS R136, [R252+UR12+0x4280] ;  /* 0x0042800cfc887984 */ /* 0x000fe20008000800 */
[C---:B-1----:R-:W-:Y:S03]  /*1f0a0*/  HMMA.1688.F32.TF32 R32, R88.reuse, R220, R32 ;  /* 0x000000dc5820723c */ /* 0x042fe60000081020 */
[----:B------:R-:W-:Y:S04]  /*1f0b0*/  LDS R138, [R252+UR12+0x5280] ;  /* 0x0052800cfc8a7984 */ /* 0x000fe80008000800 */
[----:B------:R-:W-:Y:S01]  /*1f0c0*/  LDS R137, [R2+UR12+0x4280] ;  /* 0x0042800c02897984 */ /* 0x000fe20008000800 */
[C---:B------:R-:W-:Y:S03]  /*1f0d0*/  HMMA.1688.F32.TF32 R28, R88.reuse, R224, R28 ;  /* 0x000000e0581c723c */ /* 0x040fe6000008101c */
[----:B------:R-:W1:Y:S03]  /*1f0e0*/  LDS R139, [R2+UR12+0x5280] ;  /* 0x0052800c028b7984 */ /* 0x000e660008000800 */
[C---:B------:R-:W-:Y:S01]  /*1f0f0*/  HMMA.1688.F32.TF32 R24, R88.reuse, R228, R24 ;  /* 0x000000e45818723c */ /* 0x040fe20000081018 */
[----:B------:R-:W-:Y:S04]  /*1f100*/  LDS R140, [R252+UR12+0x4300] ;  /* 0x0043000cfc8c7984 */ /* 0x000fe80008000800 */
[----:B------:R-:W-:Y:S01]  /*1f110*/  LDS R142, [R252+UR12+0x5300] ;  /* 0x0053000cfc8e7984 */ /* 0x000fe20008000800 */
[C---:B------:R-:W-:Y:S03]  /*1f120*/  HMMA.1688.F32.TF32 R20, R88.reuse, R232, R20 ;  /* 0x000000e85814723c */ /* 0x040fe60000081014 */
[----:B------:R-:W-:Y:S03]  /*1f130*/  LDS R141, [R2+UR12+0x4300] ;  /* 0x0043000c028d7984 */ /* 0x000fe60008000800 */
[C---:B------:R-:W-:Y:S01]  /*1f140*/  HMMA.1688.F32.TF32 R16, R88.reuse, R236, R16 ;  /* 0x000000ec5810723c */ /* 0x040fe20000081010 */
[----:B------:R-:W-:Y:S04]  /*1f150*/  STL.64 [R1+0x230], R32 ;  /* 0x0002302001007387 */ /* 0x000fe80000100a00 */
[----:B------:R-:W2:Y:S01]  /*1f160*/  LDS R143, [R2+UR12+0x5300] ;  /* 0x0053000c028f7984 */ /* 0x000ea20008000800 */
[C---:B------:R-:W-:Y:S03]  /*1f170*/  HMMA.1688.F32.TF32 R12, R88.reuse, R240, R12 ;  /* 0x000000f0580c723c */ /* 0x040fe6000008100c */
[----:B------:R4:W-:Y:S03]  /*1f180*/  STL.64 [R1+0x238], R34 ;  /* 0x0002382201007387 */ /* 0x0009e60000100a00 */
[C---:B------:R-:W-:Y:S01]  /*1f190*/  HMMA.1688.F32.TF32 R8, R88.reuse, R244, R8 ;  /* 0x000000f45808723c */ /* 0x040fe20000081008 */
[----:B----4-:R-:W4:Y:S04]  /*1f1a0*/  LDL.LU.64 R34, [R1+0x1538] ;  /* 0x0015380001227983 */ /* 0x010f280000300a00 */
[----:B------:R-:W4:Y:S01]  /*1f1b0*/  LDL.LU.64 R32, [R1+0x1530] ;  /* 0x0015300001207983 */ /* 0x000f220000300a00 */
[----:B------:R-:W-:Y:S03]  /*1f1c0*/  HMMA.1688.F32.TF32 R88, R88, R248, R4 ;  /* 0x000000f85858723c */ /* 0x000fe60000081004 */
[----:B------:R-:W-:Y:S04]  /*1f1d0*/  STL.64 [R1+0x220], R28 ;  /* 0x0002201c01007387 */ /* 0x000fe80000100a00 */
[----:B------:R1:W-:Y:S04]  /*1f1e0*/  STL.64 [R1+0x228], R30 ;  /* 0x0002281e01007387 */ /* 0x0003e80000100a00 */
[----:B-1----:R-:W2:Y:S04]  /*1f1f0*/  LDL.LU.64 R30, [R1+0x1528] ;  /* 0x00152800011e7983 */ /* 0x002ea80000300a00 */
[----:B------:R-:W2:Y:S04]  /*1f200*/  LDL.LU.64 R28, [R1+0x1520] ;  /* 0x00152000011c7983 */ /* 0x000ea80000300a00 */
[----:B------:R-:W-:Y:S04]  /*1f210*/  STL.64 [R1+0x210], R24 ;  /* 0x0002101801007387 */ /* 0x000fe80000100a00 */
[----:B------:R1:W-:Y:S04]  /*1f220*/  STL.64 [R1+0x218], R26 ;  /* 0x0002181a01007387 */ /* 0x0003e80000100a00 */
[----:B-1----:R-:W4:Y:S04]  /*1f230*/  LDL.LU.64 R26, [R1+0x1518] ;  /* 0x00151800011a7983 */ /* 0x002f280000300a00 */
[----:B------:R-:W4:Y:S04]  /*1f240*/  LDL.LU.64 R24, [R1+0x1510] ;  /* 0x0015100001187983 */ /* 0x000f280000300a00 */
        /* <DEDUP_REMOVED lines=16> */
[----:B------:R-:W2:Y:S04]  /*1f350*/  LDL.LU.64 R6, [R1+0x14c8] ;  /* 0x0014c80001067983 */ /* 0x000ea80000300a00 */
[----:B------:R-:W2:Y:S04]  /*1f360*/  LDL.LU.64 R4, [R1+0x14c0] ;  /* 0x0014c00001047983 */ /* 0x000ea80000300a00 */
[----:B------:R1:W-:Y:S04]  /*1f370*/  STL.64 [R1+0x1a0], R88 ;  /* 0x0001a05801007387 */ /* 0x0003e80000100a00 */
[----:B------:R1:W-:Y:S04]  /*1f380*/  STL.64 [R1+0x1a8], R90 ;  /* 0x0001a85a01007387 */ /* 0x0003e80000100a00 */
[----:B-1----:R-:W4:Y:S04]  /*1f390*/  LDL.LU R88, [R1] ;  /* 0x0000000001587983 */ /* 0x002f280000300800 */
[----:B------:R-:W4:Y:S04]  /*1f3a0*/  LDL.LU R89, [R1+0x4] ;  /* 0x0000040001597983 */ /* 0x000f280000300800 */
[----:B------:R-:W4:Y:S04]  /*1f3b0*/  LDL.LU R90, [R1+0x8] ;  /* 0x00000800015a7983 */ /* 0x000f280000300800 */
[----:B------:R-:W4:Y:S01]  /*1f3c0*/  LDL.LU R91, [R1+0xc] ;  /* 0x00000c00015b7983 */ /* 0x000f220000300800 */
[----:B---3--:R-:W-:-:S15]  /*1f3d0*/  HMMA.1688.F32.TF32 R148, R132, R220, R148 ;  /* 0x000000dc8494723c */ /* 0x008fde0000081094 */
[----:B------:R-:W-:-:S08]  /*1f3e0*/  NOP ;  /* 0x0000000000007918 */ /* 0x000fd00000000000 */
[----:B------:R-:W-:Y:S04]  /*1f3f0*/  STL.64 [R1+0x260], R148 ;  /* 0x0002609401007387 */ /* 0x000fe80000100a00 */
[----:B------:R1:W-:Y:S04]  /*1f400*/  STL.64 [R1+0x268], R150 ;  /* 0x0002689601007387 */ /* 0x0003e80000100a00 */
[----:B-1----:R-:W3:Y:S04]  /*1f410*/  LDL.LU.64 R150, [R1+0x14b8] ;  /* 0x0014b80001967983 */ /* 0x002ee80000300a00 */
[----:B------:R-:W3:Y:S01]  /*1f420*/  LDL.LU.64 R148, [R1+0x14b0] ;  /* 0x0014b00001947983 */ /* 0x000ee20000300a00 */
[C---:B--2---:R-:W-:Y:S06]  /*1f430*/  HMMA.1688.F32.TF32 R4, R132.reuse, R232, R4 ;  /* 0x000000e88404723c */ /* 0x044fec0000081004 */
[----:B----4-:R-:W-:-:S15]  /*1f440*/  HMMA.1688.F32.TF32 R88, R132, R224, R88 ;  /* 0x000000e08458723c */ /* 0x010fde0000081058 */
[----:B------:R-:W-:-:S08]  /*1f450*/  NOP ;  /* 0x0000000000007918 */ /* 0x000fd00000000000 */
[----:B------:R-:W-:Y:S04]  /*1f460*/  STL.64 [R1+0x250], R88 ;  /* 0x0002505801007387 */ /* 0x000fe80000100a00 */
[----:B------:R1:W-:Y:S02]  /*1f470*/  STL.64 [R1+0x258], R90 ;  /* 0x0002585a01007387 */ /* 0x0003e40000100a00 */
[C---:B-1----:R-:W-:Y:S06]  /*1f480*/  HMMA.1688.F32.TF32 R88, R132.reuse, R236, R8 ;  /* 0x000000ec8458723c */ /* 0x042fec0000081008 */
[C---:B---3--:R-:W-:Y:S06]  /*1f490*/  HMMA.1688.F32.TF32 R148, R132.reuse, R228, R148 ;  /* 0x000000e48494723c */ /* 0x048fec0000081094 */
[C---:B------:R-:W-:Y:S06]  /*1f4a0*/  HMMA.1688.F32.TF32 R8, R132.reuse, R240, R12 ;  /* 0x000000f08408723c */ /* 0x040fec000008100c */
[C---:B------:R-:W-:Y:S11]  /*1f4b0*/  HMMA.1688.F32.TF32 R12, R132.reuse, R248, R20 ;  /* 0x000000f8840c723c */ /* 0x040ff60000081014 */
[----:B------:R-:W-:Y:S04]  /*1f4c0*/  STL.64 [R1+0x1c0], R148 ;  /* 0x0001c09401007387 */ /* 0x000fe80000100a00 */
[----:B------:R-:W-:Y:S04]  /*1f4d0*/  STL.64 [R1+0x1c8], R150 ;  /* 0x0001c89601007387 */ /* 0x000fe80000100a00 */
[----:B------:R-:W-:Y:S04]  /*1f4e0*/  STL.64 [R1+0x1b0], R4 ;  /* 0x0001b00401007387 */ /* 0x000fe80000100a00 */
[----:B------:R1:W-:Y:S04]  /*1f4f0*/  STL.64 [R1+0x1b8], R6 ;  /* 0x0001b80601007387 */ /* 0x0003e80000100a00 */
[----:B------:R-:W-:Y:S01]  /*1f500*/  STL.64 [R1+0x190], R88 ;  /* 0x0001905801007387 */ /* 0x000fe20000100a00 */
[----:B-1----:R-:W-:Y:S03]  /*1f510*/  HMMA.1688.F32.TF32 R4, R132, R244, R16 ;  /* 0x000000f48404723c */ /* 0x002fe60000081010 */
[----:B------:R-:W-:Y:S04]  /*1f520*/  STL.64 [R1+0x198], R90 ;  /* 0x0001985a01007387 */ /* 0x000fe80000100a00 */
[----:B------:R-:W-:Y:S04]  /*1f530*/  STL.64 [R1+0x180], R8 ;  /* 0x0001800801007387 */ /* 0x000fe80000100a00 */
[----:B------:R1:W-:Y:S04]  /*1f540*/  STL.64 [R1+0x188], R10 ;  /* 0x0001880a01007387 */ /* 0x0003e80000100a00 */
[----:B------:R-:W-:Y:S04]  /*1f550*/  LDS R17, [R2+UR12+0x4380] ;  /* 0x0043800c02117984 */ /* 0x000fe80008000800 */
[----:B------:R-:W-:Y:S01]  /*1f560*/  LDS R19, [R2+UR12+0x5380] ;  /* 0x0053800c02137984 */ /* 0x000fe20008000800 */
[----:B-1----:R-:W-:Y:S01]  /*1f570*/  HMMA.1688.F32.TF32 R8, R136, R220, R24 ;  /* 0x000000dc8808723c */ /* 0x002fe20000081018 */
[----:B------:R-:W-:-:S02]  /*1f580*/  MOV R88, R168 ;  /* 0x000000a800587202 */ /* 0x000fc40000000f00 */
[----:B------:R-:W-:Y:S04]  /*1f590*/  STL.64 [R1+0x170], R4 ;  /* 0x0001700401007387 */ /* 0x000fe80000100a00 */
[----:B------:R1:W-:Y:S04]  /*1f5a0*/  STL.64 [R1+0x178], R6 ;  /* 0x0001780601007387 */ /* 0x0003e80000100a00 */
[----:B------:R-:W-:Y:S01]  /*1f5b0*/  STL.64 [R1+0x160], R12 ;  /* 0x0001600c01007387 */ /* 0x000fe20000100a00 */
[----:B------:R-:W-:-:S03]  /*1f5c0*/  IMAD.MOV.U32 R89, RZ, RZ, R169 ;  /* 0x000000ffff597224 */ /* 0x000fc600078e00a9 */
[----:B------:R-:W-:Y:S01]  /*1f5d0*/  LDS R132, [R0+UR12+0x6100] ;  /* 0x0061000c00847984 */ /* 0x000fe20008000800 */
[C---:B-1----:R-:W-:Y:S03]  /*1f5e0*/  HMMA.1688.F32.TF32 R4, R136.reuse, R224, R28 ;  /* 0x000000e08804723c */ /* 0x042fe6000008101c */
[----:B------:R1:W-:Y:S04]  /*1f5f0*/  STL.64 [R1+0x168], R14 ;  /* 0x0001680e01007387 */ /* 0x0003e80000100a00 */
[----:B------:R-:W-:Y:S04]  /*1f600*/  STL.64 [R1+0x150], R8 ;  /* 0x0001500801007387 */ /* 0x000fe80000100a00 */
[----:B------:R2:W-:Y:S01]  /*1f610*/  STL.64 [R1+0x158], R10 ;  /* 0x0001580a01007387 */ /* 0x0005e20000100a00 */
[C---:B-1----:R-:W-:Y:S03]  /*1f620*/  HMMA.1688.F32.TF32 R12, R136.reuse, R228, R32 ;  /* 0x000000e4880c723c */ /* 0x042fe60000081020 */
[----:B------:R-:W-:Y:S03]  /*1f630*/  LDS R134, [R0+UR12+0x7100] ;  /* 0x0071000c00867984 */ /* 0x000fe60008000800 */
[C---:B--2---:R-:W-:Y:S05]  /*1f640*/  HMMA.1688.F32.TF32 R8, R136.reuse, R232, R36 ;  /* 0x000000e88808723c */ /* 0x044fea0000081024 */
[----:B------:R-:W-:Y:S04]  /*1f650*/  STL.64 [R1+0x140], R4 ;  /* 0x0001400401007387 */ /* 0x000fe80000100a00 */
[----:B------:R1:W-:Y:S02]  /*1f660*/  STL.64 [R1+0x148], R6 ;  /* 0x0001480601007387 */ /* 0x0003e40000100a00 */
[C---:B-1----:R-:W-:Y:S06]  /*1f670*/  HMMA.1688.F32.TF32 R4, R136.reuse, R236, R40 ;  /* 0x000000ec8804723c */ /* 0x042fec0000081028 */
[----:B------:R-:W-:Y:S04]  /*1f680*/  STL.64 [R1+0x130], R12 ;  /* 0x0001300c01007387 */ /* 0x000fe80000100a00 */
[----:B------:R1:W-:Y:S04]  /*1f690*/  STL.64 [R1+0x138], R14 ;  /* 0x0001380e01007387 */ /* 0x0003e80000100a00 */
[----:B------:R-:W-:Y:S04]  /*1f6a0*/  STL.64 [R1+0x120], R8 ;  /* 0x0001200801007387 */ /* 0x000fe80000100a00 */
[----:B------:R2:W-:Y:S01]  /*1f6b0*/  STL.64 [R1+0x128], R10 ;  /* 0x0001280a01007387 */ /* 0x0005e20000100a00 */
[C---:B-1----:R-:W-:Y:S06]  /*1f6c0*/  HMMA.1688.F32.TF32 R12, R136.reuse, R240, R44 ;  /* 0x000000f0880c723c */ /* 0x042fec000008102c */
[C---:B--2---:R-:W-:Y:S01]  /*1f6d0*/  HMMA.1688.F32.TF32 R8, R136.reuse, R244, R48 ;  /* 0x000000f48808723c */ /* 0x044fe20000081030 */
[----:B------:R-:W-:Y:S04]  /*1f6e0*/  STL.64 [R1+0x110], R4 ;  /* 0x0001100401007387 */ /* 0x000fe80000100a00 */
[----:B------:R1:W-:Y:S02]  /*1f6f0*/  STL.64 [R1+0x118], R6 ;  /* 0x0001180601007387 */ /* 0x0003e40000100a00 */
[----:B-1----:R-:W-:Y:S10]  /*1f700*/  HMMA.1688.F32.TF32 R4, R136, R248, R52 ;  /* 0x000000f88804723c */ /* 0x002ff40000081034 */
[----:B------:R-:W-:Y:S04]  /*1f710*/  STL.64 [R1+0x100], R12 ;  /* 0x0001000c01007387 */ /* 0x000fe80000100a00 */
[----:B------:R1:W-:Y:S04]  /*1f720*/  STL.64 [R1+0x108], R14 ;  /* 0x0001080e01007387 */ /* 0x0003e80000100a00 */
[----:B------:R-:W-:Y:S04]  /*1f730*/  STL.64 [R1+0xf0], R8 ;  /* 0x0000f00801007387 */ /* 0x000fe80000100a00 */
[----:B------:R2:W-:Y:S01]  /*1f740*/  STL.64 [R1+0xf8], R10 ;  /* 0x0000f80a01007387 */ /* 0x0005e20000100a00 */
[----:B-1----:R-:W-:Y:S01]  /*1f750*/  HMMA.1688.F32.TF32 R12, R140, R220, R56 ;  /* 0x000000dc8c0c723c */ /* 0x002fe20000081038 */
[----:B------:R-:W-:-:S05]  /*1f760*/  LOP3.LUT R91, R0, 0x40, RZ, 0x3c, !PT ;  /* 0x00000040005b7812 */ /* 0x000fca00078e3cff */
[----:B------:R-:W-:Y:S01]  /*1f770*/  LDS R16, [R91+UR12+0x4380] ;  /* 0x0043800c5b107984 */ /* 0x000fe20008000800 */
[C---:B--2---:R-:W-:Y:S03]  /*1f780*/  HMMA.1688.F32.TF32 R8, R140.reuse, R224, R60 ;  /* 0x000000e08c08723c */ /* 0x044fe6000008103c */
[----:B------:R-:W1:Y:S04]  /*1f790*/  LDS R18, [R91+UR12+0x5380] ;  /* 0x0053800c5b127984 */ /* 0x000e680008000800 */
[----:B------:R-:W-:Y:S04]  /*1f7a0*/  STL.64 [R1+0xe0], R4 ;  /* 0x0000e00401007387 */ /* 0x000fe80000100a00 */
[----:B------:R2:W-:Y:S05]  /*1f7b0*/  STL.64 [R1+0xe8], R6 ;  /* 0x0000e80601007387 */ /* 0x0005ea0000100a00 */
[----:B------:R-:W-:Y:S01]  /*1f7c0*/  STL.64 [R1+0xd0], R12 ;  /* 0x0000d00c01007387 */ /* 0x000fe20000100a00 */
[C---:B--2---:R-:W-:Y:S03]  /*1f7d0*/  HMMA.1688.F32.TF32 R4, R140.reuse, R228, R64 ;  /* 0x000000e48c04723c */ /* 0x044fe60000081040 */
[----:B------:R-:W-:Y:S04]  /*1f7e0*/  STL.64 [R1+0xd8], R14 ;  /* 0x0000d80e01007387 */ /* 0x000fe80000100a00 */
[----:B------:R-:W-:Y:S04]  /*1f7f0*/  STL.64 [R1+0xc0], R8 ;  /* 0x0000c00801007387 */ /* 0x000fe80000100a00 */
[----:B------:R2:W-:Y:S01]  /*1f800*/  STL.64 [R1+0xc8], R10 ;  /* 0x0000c80a01007387 */ /* 0x0005e20000100a00 */
[C---:B------:R-:W-:Y:S06]  /*1f810*/  HMMA.1688.F32.TF32 R28, R140.reuse, R240, R76 ;  /* 0x000000f08c1c723c */ /* 0x040fec000008104c */
[C---:B------:R-:W-:Y:S01]  /*1f820*/  HMMA.1688.F32.TF32 R24, R140.reuse, R244, R80 ;  /* 0x000000f48c18723c */ /* 0x040fe20000081050 */
[----:B------:R-:W-:Y:S01]  /*1f830*/  LOP3.LUT R91, R0, 0x20, RZ, 0x3c, !PT ;  /* 0x00000020005b7812 */ /* 0x000fe200078e3cff */
[----:B------:R-:W-:Y:S04]  /*1f840*/  LDS R12, [R0+UR12+0x6000] ;  /* 0x0060000c000c7984 */ /* 0x000fe80008000800 */
[C---:B--2---:R-:W-:Y:S01]  /*1f850*/  HMMA.1688.F32.TF32 R8, R140.reuse, R232, R68 ;  /* 0x000000e88c08723c */ /* 0x044fe20000081044 */
[----:B------:R-:W-:Y:S01]  /*1f860*/  IMAD.MOV.U32 R90, RZ, RZ, R170 ;  /* 0x000000ffff5a7224 */ /* 0x000fe200078e00aa */
[----:B------:R-:W-:Y:S01]  /*1f870*/  MOV R3, R7 ;  /* 0x0000000700037202 */ /* 0x000fe20000000f00 */
[----:B------:R-:W-:Y:S01]  /*1f880*/  IMAD.MOV.U32 R252, RZ, RZ, R6 ;  /* 0x000000fffffc7224 */ /* 0x000fe200078e0006 */
[----:B------:R2:W-:Y:S04]  /*1f890*/  STL.64 [R1+0xa0], R4 ;  /* 0x0000a00401007387 */ /* 0x0005e80000100a00 */
[----:B------:R-:W-:Y:S04]  /*1f8a0*/  STL [R1+0x145c], R3 ;  /* 0x00145c0301007387 */ /* 0x000fe80000100800 */
[----:B------:R-:W-:Y:S01]  /*1f8b0*/  STL [R1+0x1458], R252 ;  /* 0x001458fc01007387 */ /* 0x000fe20000100800 */
[----:B--2---:R-:W-:Y:S03]  /*1f8c0*/  HMMA.1688.F32.TF32 R4, R140, R236, R72 ;  /* 0x000000ec8c04723c */ /* 0x004fe60000081048 */
[----:B------:R-:W-:Y:S04]  /*1f8d0*/  LDS R14, [R0+UR12+0x7000] ;  /* 0x0070000c000e7984 */ /* 0x000fe80008000800 */
[----:B------:R-:W-:Y:S01]  /*1f8e0*/  LDS R13, [R91+UR12+0x6000] ;  /* 0x0060000c5b0d7984 */ /* 0x000fe20008000800 */
[C---:B-1----:R-:W-:Y:S03]  /*1f8f0*/  HMMA.1688.F32.TF32 R20, R16.reuse, R220, R188 ;  /* 0x000000dc1014723c */ /* 0x042fe600000810bc */
[----:B------:R-:W-:Y:S04]  /*1f900*/  STL.64 [R1+0x80], R8 ;  /* 0x0000800801007387 */ /* 0x000fe80000100a00 */
[----:B------:R1:W-:Y:S04]  /*1f910*/  STL.64 [R1+0x88], R10 ;  /* 0x0000880a01007387 */ /* 0x0003e80000100a00 */
[----:B------:R-:W2:Y:S01]  /*1f920*/  LDS R15, [R91+UR12+0x7000] ;  /* 0x0070000c5b0f7984 */ /* 0x000ea20008000800 */
[----:B------:R-:W-:Y:S03]  /*1f930*/  HMMA.1688.F32.TF32 R200, R16, R232, R200 ;  /* 0x000000e810c8723c */ /* 0x000fe600000810c8 */
[----:B------:R-:W-:Y:S03]  /*1f940*/  LDS R133, [R91+UR12+0x6100] ;  /* 0x0061000c5b857984 */ /* 0x000fe60008000800 */
[----:B-1----:R-:W-:Y:S01]  /*1f950*/  HMMA.1688.F32.TF32 R8, R140, R248, R84 ;  /* 0x000000f88c08723c */ /* 0x002fe20000081054 */
[----:B------:R-:W-:Y:S04]  /*1f960*/  STL.64 [R1+0x60], R4 ;  /* 0x0000600401007387 */ /* 0x000fe80000100a00 */
[----:B------:R-:W-:Y:S04]  /*1f970*/  STL.64 [R1+0x1348], R30 ;  /* 0x0013481e01007387 */ /* 0x000fe80000100a00 */
[----:B------:R-:W-:Y:S04]  /*1f980*/  STL.64 [R1+0x1340], R28 ;  /* 0x0013401c01007387 */ /* 0x000fe80000100a00 */
[----:B------:R-:W-:Y:S04]  /*1f990*/  STL.64 [R1+0x1358], R26 ;  /* 0x0013581a01007387 */ /* 0x000fe80000100a00 */
[----:B------:R-:W-:Y:S01]  /*1f9a0*/  STL.64 [R1+0x1350], R24 ;  /* 0x0013501801007387 */ /* 0x000fe20000100a00 */
[C---:B------:R-:W-:Y:S06]  /*1f9b0*/  HMMA.1688.F32.TF32 R204, R16.reuse, R236, R204 ;  /* 0x000000ec10cc723c */ /* 0x040fec00000810cc */
[C---:B------:R-:W-:Y:S01]  /*1f9c0*/  HMMA.1688.F32.TF32 R208, R16.reuse, R240, R208 ;  /* 0x000000f010d0723c */ /* 0x040fe200000810d0 */
[----:B------:R1:W-:Y:S04]  /*1f9d0*/  STL.64 [R1+0x1368], R10 ;  /* 0x0013680a01007387 */ /* 0x0003e80000100a00 */
[----:B------:R3:W-:Y:S01]  /*1f9e0*/  STL.64 [R1+0x1360], R8 ;  /* 0x0013600801007387 */ /* 0x0007e20000100a00 */
[----:B------:R-:W-:Y:S01]  /*1f9f0*/  HMMA.1688.F32.TF32 R188, R16, R244, R212 ;  /* 0x000000f410bc723c */ /* 0x000fe200000810d4 */
[----:B------:R-:W-:-:S02]  /*1fa00*/  IMAD.MOV.U32 R3, RZ, RZ, R6 ;  /* 0x000000ffff037224 */ /* 0x000fc400078e0006 */
[----:B------:R-:W-:Y:S01]  /*1fa10*/  IMAD.MOV.U32 R252, RZ, RZ, R7 ;  /* 0x000000fffffc7224 */ /* 0x000fe200078e0007 */
[----:B------:R-:W-:Y:S01]  /*1fa20*/  LDS R4, [R0+UR12+0x6080] ;  /* 0x0060800c00047984 */ /* 0x000fe20008000800 */
[----:B-1----:R-:W-:Y:S01]  /*1fa30*/  MOV R11, R20 ;  /* 0x00000014000b7202 */ /* 0x002fe20000000f00 */
[----:B------:R-:W-:Y:S02]  /*1fa40*/  IMAD.MOV.U32 R10, RZ, RZ, R21 ;  /* 0x000000ffff0a7224 */ /* 0x000fe400078e0015 */
[----:B------:R-:W-:Y:S01]  /*1fa50*/  LDS R5, [R91+UR12+0x6080] ;  /* 0x0060800c5b057984 */ /* 0x000fe20008000800 */
[----:B---3--:R-:W-:Y:S01]  /*1fa60*/  IMAD.MOV.U32 R9, RZ, RZ, R22 ;  /* 0x000000ffff097224 */ /* 0x008fe200078e0016 */
[----:B------:R-:W-:Y:S01]  /*1fa70*/  MOV R8, R23 ;  /* 0x0000001700087202 */ /* 0x000fe20000000f00 */
[----:B--2---:R-:W-:Y:S01]  /*1fa80*/  HMMA.1688.F32.TF32 R28, R12, R222, R112 ;  /* 0x000000de0c1c723c */ /* 0x004fe20000081070 */
[----:B------:R-:W-:Y:S04]  /*1fa90*/  STL.64 [R1+0x1310], R202 ;  /* 0x001310ca01007387 */ /* 0x000fe80000100a00 */
[----:B------:R-:W-:Y:S01]  /*1faa0*/  LDS R6, [R0+UR12+0x7080] ;  /* 0x0070800c00067984 */ /* 0x000fe20008000800 */
[----:B------:R-:W-:Y:S03]  /*1fab0*/  HMMA.1688.F32.TF32 R20, R16, R224, R192 ;  /* 0x000000e01014723c */ /* 0x000fe600000810c0 */
[----:B------:R-:W1:Y:S04]  /*1fac0*/  LDS R7, [R91+UR12+0x7080] ;  /* 0x0070800c5b077984 */ /* 0x000e680008000800 */
[----:B------:R2:W3:Y:S01]  /*1fad0*/  LDS R135, [R91+UR12+0x7100] ;  /* 0x0071000c5b877984 */ /* 0x0004e20008000800 */
[----:B------:R-:W-:Y:S01]  /*1fae0*/  IMAD.MOV.U32 R32, RZ, RZ, R176 ;  /* 0x000000ffff207224 */ /* 0x000fe200078e00b0 */
[----:B------:R-:W-:Y:S01]  /*1faf0*/  MOV R33, R177 ;  /* 0x000000b100217202 */ /* 0x000fe20000000f00 */
[----:B------:R-:W-:Y:S01]  /*1fb00*/  IMAD.MOV.U32 R34, RZ, RZ, R178 ;  /* 0x000000ffff227224 */ /* 0x000fe200078e00b2 */
[----:B------:R-:W-:Y:S01]  /*1fb10*/  MOV R36, R180 ;  /* 0x000000b400247202 */ /* 0x000fe20000000f00 */
[----:B------:R-:W-:-:S02]  /*1fb20*/  IMAD.MOV.U32 R35, RZ, RZ, R179 ;  /* 0x000000ffff237224 */ /* 0x000fc400078e00b3 */
[----:B------:R-:W-:Y:S01]  /*1fb30*/  IMAD.MOV.U32 R37, RZ, RZ, R181 ;  /* 0x000000ffff257224 */ /* 0x000fe200078e00b5 */
[----:B------:R-:W-:Y:S01]  /*1fb40*/  MOV R39, R184 ;  /* 0x000000b800277202 */ /* 0x000fe20000000f00 */
[----:B------:R-:W-:Y:S02]  /*1fb50*/  IMAD.MOV.U32 R38, RZ, RZ, R182 ;  /* 0x000000ffff267224 */ /* 0x000fe400078e00b6 */
[----:B------:R-:W-:Y:S01]  /*1fb60*/  IMAD.MOV.U32 R40, RZ, RZ, R185 ;  /* 0x000000ffff287224 */ /* 0x000fe200078e00b9 */
[----:B------:R-:W-:Y:S01]  /*1fb70*/  MOV R42, R187 ;  /* 0x000000bb002a7202 */ /* 0x000fe20000000f00 */
[----:B------:R-:W-:Y:S01]  /*1fb80*/  IMAD.MOV.U32 R41, RZ, RZ, R186 ;  /* 0x000000ffff297224 */ /* 0x000fe200078e00ba */
[----:B------:R-:W-:Y:S03]  /*1fb90*/  LDS R64, [R0+UR12+0x6280] ;  /* 0x0062800c00407984 */ /* 0x000fe60008000800 */
[----:B------:R-:W-:Y:S01]  /*1fba0*/  IMAD.MOV.U32 R27, RZ, RZ, R20 ;  /* 0x000000ffff1b7224 */ /* 0x000fe200078e0014 */
[----:B------:R-:W-:Y:S01]  /*1fbb0*/  MOV R25, R22 ;  /* 0x0000001600197202 */ /* 0x000fe20000000f00 */
[----:B------:R-:W-:Y:S01]  /*1fbc0*/  IMAD.MOV.U32 R26, RZ, RZ, R21 ;  /* 0x000000ffff1a7224 */ /* 0x000fe200078e0015 */
[----:B------:R-:W-:Y:S01]  /*1fbd0*/  LDS R66, [R0+UR12+0x7280] ;  /* 0x0072800c00427984 */ /* 0x000fe20008000800 */
[----:B------:R-:W-:-:S02]  /*1fbe0*/  IMAD.MOV.U32 R24, RZ, RZ, R23 ;  /* 0x000000ffff187224 */ /* 0x000fc400078e0017 */
[C---:B------:R-:W-:Y:S06]  /*1fbf0*/  HMMA.1688.F32.TF32 R20, R16.reuse, R228, R196 ;  /* 0x000000e41014723c */ /* 0x040fec00000810c4 */
[----:B------:R-:W-:Y:S01]  /*1fc00*/  HMMA.1688.F32.TF32 R192, R16, R248, R216 ;  /* 0x000000f810c0723c */ /* 0x000fe200000810d8 */
[----:B------:R-:W-:Y:S01]  /*1fc10*/  STL.64 [R1+0x1308], R200 ;  /* 0x001308c801007387 */ /* 0x000fe20000100a00 */
[----:B--2---:R-:W-:Y:S01]  /*1fc20*/  MOV R91, R171 ;  /* 0x000000ab005b7202 */ /* 0x004fe20000000f00 */
[----:B------:R-:W-:Y:S02]  /*1fc30*/  IMAD.MOV.U32 R43, RZ, RZ, R183 ;  /* 0x000000ffff2b7224 */ /* 0x000fe400078e00b7 */
[----:B------:R-:W-:Y:S01]  /*1fc40*/  LDS R197, [R2+UR12+0x6380] ;  /* 0x0063800c02c57984 */ /* 0x000fe20008000800 */
[----:B------:R-:W-:-:S12]  /*1fc50*/  HMMA.1688.F32.TF32 R16, R12, R230, R120 ;  /* 0x000000e60c10723c */ /* 0x000fd80000081078 */
[----:B------:R-:W-:Y:S01]  /*1fc60*/  IMAD.MOV.U32 R225, RZ, RZ, R20 ;  /* 0x000000ffffe17224 */ /* 0x000fe200078e0014 */
[----:B------:R-:W-:Y:S01]  /*1fc70*/  MOV R224, R21 ;  /* 0x0000001500e07202 */ /* 0x000fe20000000f00 */
[----:B------:R-:W-:Y:S02]  /*1fc80*/  IMAD.MOV.U32 R221, RZ, RZ, R22 ;  /* 0x000000ffffdd7224 */ /* 0x000fe400078e0016 */
[----:B------:R-:W-:Y:S02]  /*1fc90*/  IMAD.MOV.U32 R220, RZ, RZ, R23 ;  /* 0x000000ffffdc7224 */ /* 0x000fe400078e0017 */
        /* <DEDUP_REMOVED lines=16> */
[----:B----4-:R-:W-:Y:S01]  /*1fda0*/  HMMA.1688.F32.TF32 R20, R12, R238, R128 ;  /* 0x000000ee0c14723c */ /* 0x010fe20000081080 */
[----:B------:R-:W-:-:S02]  /*1fdb0*/  LOP3.LUT R199, R0, 0x20, RZ, 0x3c, !PT ;  /* 0x0000002000c77812 */ /* 0x000fc400078e3cff */
[----:B------:R-:W-:Y:S04]  /*1fdc0*/  LDS R128, [R0+UR12+0x6180] ;  /* 0x0061800c00807984 */ /* 0x000fe80008000800 */
[----:B------:R-:W-:Y:S01]  /*1fdd0*/  LDS R130, [R0+UR12+0x7180] ;  /* 0x0071800c00827984 */ /* 0x000fe20008000800 */
[C---:B--2---:R-:W-:Y:S03]  /*1fde0*/  HMMA.1688.F32.TF32 R16, R12.reuse, R242, R108 ;  /* 0x000000f20c10723c */ /* 0x044fe6000008106c */
[----:B------:R-:W-:Y:S04]  /*1fdf0*/  LDS R129, [R199+UR12+0x6180] ;  /* 0x0061800cc7817984 */ /* 0x000fe80008000800 */
[----:B------:R-:W2:Y:S04]  /*1fe00*/  LDS R131, [R199+UR12+0x7180] ;  /* 0x0071800cc7837984 */ /* 0x000ea80008000800 */
[----:B------:R-:W-:Y:S04]  /*1fe10*/  STL.64 [R1+0x6a0], R28 ;  /* 0x0006a01c01007387 */ /* 0x000fe80000100a00 */
[----:B------:R4:W-:Y:S04]  /*1fe20*/  STL.64 [R1+0x6a8], R30 ;  /* 0x0006a81e01007387 */ /* 0x0009e80000100a00 */
[----:B------:R-:W-:Y:S04]  /*1fe30*/  STL.64 [R1+0x50], R20 ;  /* 0x0000501401007387 */ /* 0x000fe80000100a00 */
[----:B------:R1:W-:Y:S01]  /*1fe40*/  STL.64 [R1+0x58], R22 ;  /* 0x0000581601007387 */ /* 0x0003e20000100a00 */
[C---:B----4-:R-:W-:Y:S03]  /*1fe50*/  HMMA.1688.F32.TF32 R28, R12.reuse, R246, R104 ;  /* 0x000000f60c1c723c */ /* 0x050fe60000081068 */
[----:B------:R-:W-:Y:S04]  /*1fe60*/  STL.64 [R1+0x40], R16 ;  /* 0x0000401001007387 */ /* 0x000fe80000100a00 */
[----:B------:R4:W-:Y:S01]  /*1fe70*/  STL.64 [R1+0x48], R18 ;  /* 0x0000481201007387 */ /* 0x0009e20000100a00 */
[----:B-1----:R-:W-:Y:S03]  /*1fe80*/  HMMA.1688.F32.TF32 R20, R12, R250, R100 ;  /* 0x000000fa0c14723c */ /* 0x002fe60000081064 */
[----:B------:R-:W-:Y:S04]  /*1fe90*/  LDS R65, [R199+UR12+0x6280] ;  /* 0x0062800cc7417984 */ /* 0x000fe80008000800 */
[----:B------:R-:W1:Y:S01]  /*1fea0*/  LDS R67, [R199+UR12+0x7280] ;  /* 0x0072800cc7437984 */ /* 0x000e620008000800 */
[C---:B------:R-:W-:Y:S06]  /*1feb0*/  HMMA.1688.F32.TF32 R12, R4.reuse, R226, R92 ;  /* 0x000000e2040c723c */ /* 0x040fec000008105c */
[C---:B----4-:R-:W-:Y:S01]  /*1fec0*/  HMMA.1688.F32.TF32 R16, R4.reuse, R222, R96 ;  /* 0x000000de0410723c */ /* 0x050fe20000081060 */
[----:B------:R-:W-:Y:S04]  /*1fed0*/  LDS R96, [R0+UR12+0x6200] ;  /* 0x0062000c00607984 */ /* 0x000fe80008000800 */
[----:B------:R-:W-:Y:S04]  /*1fee0*/  STL.64 [R1+0x30], R28 ;  /* 0x0000301c01007387 */ /* 0x000fe80000100a00 */
[----:B------:R-:W-:Y:S04]  /*1fef0*/  STL.64 [R1+0x38], R30 ;  /* 0x0000381e01007387 */ /* 0x000fe80000100a00 */
[----:B------:R4:W-:Y:S04]  /*1ff00*/  STL.64 [R1+0x20], R20 ;  /* 0x0000201401007387 */ /* 0x0009e80000100a00 */
[----:B------:R3:W-:Y:S01]  /*1ff10*/  STL.64 [R1+0x28], R22 ;  /* 0x0000281601007387 */ /* 0x0007e20000100a00 */
[----:B------:R-:W-:Y:S03]  /*1ff20*/  HMMA.1688.F32.TF32 R164, R4, R250, R164 ;  /* 0x000000fa04a4723c */ /* 0x000fe600000810a4 */
[----:B------:R-:W-:Y:S04]  /*1ff30*/  LDS R98, [R0+UR12+0x7200] ;  /* 0x0072000c00627984 */ /* 0x000fe80008000800 */
[----:B------:R-:W-:Y:S04]  /*1ff40*/  STL.64 [R1+0x10], R16 ;  /* 0x0000101001007387 */ /* 0x000fe80000100a00 */
[----:B------:R-:W-:Y:S04]  /*1ff50*/  STL.64 [R1+0x18], R18 ;  /* 0x0000181201007387 */ /* 0x000fe80000100a00 */
[----:B------:R-:W2:Y:S04]  /*1ff60*/  LDL.LU R168, [R1+0x14ac] ;  /* 0x0014ac0001a87983 */ /* 0x000ea80000300800 */
[----:B------:R-:W-:Y:S01]  /*1ff70*/  STL.64 [R1], R12 ;  /* 0x0000000c01007387 */ /* 0x000fe20000100a00 */
[----:B----4-:R-:W-:-:S03]  /*1ff80*/  IMAD.MOV.U32 R20, RZ, RZ, R172 ;  /* 0x000000ffff147224 */ /* 0x010fc600078e00ac */
[----:B------:R2:W-:Y:S01]  /*1ff90*/  STL.64 [R1+0x8], R14 ;  /* 0x0000080e01007387 */ /* 0x0005e20000100a00 */
[----:B------:R-:W-:-:S03]  /*1ffa0*/  IMAD.MOV.U32 R21, RZ, RZ, R173 ;  /* 0x000000ffff157224 */ /* 0x000fc600078e00ad */
[----:B------:R-:W4:Y:S01]  /*1ffb0*/  LDL.LU R169, [R1+0x14a8] ;  /* 0x0014a80001a97983 */ /* 0x000f220000300800 */
[----:B---3--:R-:W-:-:S03]  /*1ffc0*/  MOV R22, R174 ;  /* 0x000000ae00167202 */ /* 0x008fc60000000f00 */
[----:B------:R-:W4:Y:S01]  /*1ffd0*/  LDL.LU R170, [R1+0x14a4] ;  /* 0x0014a40001aa7983 */ /* 0x000f220000300800 */
[----:B------:R-:W-:-:S03]  /*1ffe0*/  IMAD.MOV.U32 R23, RZ, RZ, R175 ;  /* 0x000000ffff177224 */ /* 0x000fc600078e00af */
[----:B------:R-:W4:Y:S04]  /*1fff0*/  LDL.LU R171, [R1+0x14a0] ;  /* 0x0014a00001ab7983 */ /* 0x000f280000300800 */
[----:B------:R-:W3:Y:S04]  /*20000*/  LDL.LU R172, [R1+0x149c] ;  /* 0x00149c0001ac7983 */ /* 0x000ee80000300800 */
        /* <DEDUP_REMOVED lines=18> */
[----:B------:R-:W3:Y:S01]  /*20130*/  LDL.LU R47, [R1+0x2ec] ;  /* 0x0002ec00012f7983 */ /* 0x000ee20000300800 */
[C---:B------:R-:W-:Y:S03]  /*20140*/  HMMA.1688.F32.TF32 R160, R132.reuse, R222, R160 ;  /* 0x000000de84a0723c */ /* 0x040fe600000810a0 */
[----:B------:R-:W-:Y:S03]  /*20150*/  LDS R97, [R199+UR12+0x6200] ;  /* 0x0062000cc7617984 */ /* 0x000fe60008000800 */
[C---:B------:R-:W-:Y:S01]  /*20160*/  HMMA.1688.F32.TF32 R156, R132.reuse, R226, R156 ;  /* 0x000000e2849c723c */ /* 0x040fe2000008109c */
[----:B------:R-:W1:Y:S05]  /*20170*/  LDS R99, [R199+UR12+0x7200] ;  /* 0x0072000cc7637984 */ /* 0x000e6a0008000800 */
[C---:B------:R-:W-:Y:S06]  /*20180*/  HMMA.1688.F32.TF32 R152, R132.reuse, R230, R152 ;  /* 0x000000e68498723c */ /* 0x040fec0000081098 */
[C---:B------:R-:W-:Y:S06]  /*20190*/  HMMA.1688.F32.TF32 R148, R132.reuse, R234, R144 ;  /* 0x000000ea8494723c */ /* 0x040fec0000081090 */
[----:B------:R-:W-:Y:S06]  /*201a0*/  HMMA.1688.F32.TF32 R140, R132, R242, R40 ;  /* 0x000000f2848c723c */ /* 0x000fec0000081028 */
[----:B--2---:R-:W-:Y:S06]  /*201b0*/  HMMA.1688.F32.TF32 R12, R128, R222, R20 ;  /* 0x000000de800c723c */ /* 0x004fec0000081014 */
[-C--:B------:R-:W-:Y:S06]  /*201c0*/  HMMA.1688.F32.TF32 R136, R132, R246.reuse, R36 ;  /* 0x000000f68488723c */ /* 0x080fec0000081024 */
[C---:B----4-:R-:W-:Y:S06]  /*201d0*/  HMMA.1688.F32.TF32 R168, R4.reuse, R246, R168 ;  /* 0x000000f604a8723c */ /* 0x050fec00000810a8 */
[C---:B---3--:R-:W-:Y:S06]  /*201e0*/  HMMA.1688.F32.TF32 R172, R4.reuse, R242, R172 ;  /* 0x000000f204ac723c */ /* 0x048fec00000810ac */
[C---:B------:R-:W-:Y:S06]  /*201f0*/  HMMA.1688.F32.TF32 R176, R4.reuse, R238, R176 ;  /* 0x000000ee04b0723c */ /* 0x040fec00000810b0 */
[C---:B------:R-:W-:Y:S06]  /*20200*/  HMMA.1688.F32.TF32 R184, R4.reuse, R230, R184 ;  /* 0x000000e604b8723c */ /* 0x040fec00000810b8 */
[----:B------:R-:W-:Y:S06]  /*20210*/  HMMA.1688.F32.TF32 R180, R4, R234, R180 ;  /* 0x000000ea04b4723c */ /* 0x000fec00000810b4 */
[----:B------:R-:W-:Y:S06]  /*20220*/  HMMA.1688.F32.TF32 R4, R128, R226, R88 ;  /* 0x000000e28004723c */ /* 0x000fec0000081058 */
[----:B------:R-:W-:Y:S05]  /*20230*/  HMMA.1688.F32.TF32 R144, R132, R238, R44 ;  /* 0x000000ee8490723c */ /* 0x000fea000008102c */
        /* <DEDUP_REMOVED lines=28> */
[----:B------:R3:W-:Y:S04]  /*20400*/  STL.64 [R1+0x6f8], R6 ;  /* 0x0006f80601007387 */ /* 0x0007e80000100a00 */
        /* <DEDUP_REMOVED lines=39> */
[----:B------:R-:W1:Y:S04]  /*20680*/  LDL.LU R88, [R1+0x5b0] ;  /* 0x0005b00001587983 */ /* 0x000e680000300800 */
[----:B------:R-:W1:Y:S04]  /*20690*/  LDL.LU R89, [R1+0x5b4] ;  /* 0x0005b40001597983 */ /* 0x000e680000300800 */
[----:B------:R-:W1:Y:S04]  /*206a0*/  LDL.LU R90, [R1+0x5b8] ;  /* 0x0005b800015a7983 */ /* 0x000e680000300800 */
[----:B------:R-:W1:Y:S04]  /*206b0*/  LDL.LU R91, [R1+0x5bc] ;  /* 0x0005bc00015b7983 */ /* 0x000e680000300800 */
        /* <DEDUP_REMOVED lines=76> */
[C---:B-1----:R-:W-:Y:S06]  /*20b80*/  HMMA.1688.F32.TF32 R88, R64.reuse, R226, R88 ;  /* 0x000000e24058723c */ /* 0x042fec0000081058 */
[C---:B---3--:R-:W-:Y:S06]  /*20b90*/  HMMA.1688.F32.TF32 R84, R64.reuse, R230, R84 ;  /* 0x000000e64054723c */ /* 0x048fec0000081054 */
[C---:B----4-:R-:W-:Y:S06]  /*20ba0*/  HMMA.1688.F32.TF32 R80, R64.reuse, R234, R80 ;  /* 0x000000ea4050723c */ /* 0x050fec0000081050 */
[C---:B--2---:R-:W-:Y:S06]  /*20bb0*/  HMMA.1688.F32.TF32 R72, R64.reuse, R242, R72 ;  /* 0x000000f24048723c */ /* 0x044fec0000081048 */
[----:B------:R-:W-:Y:S06]  /*20bc0*/  HMMA.1688.F32.TF32 R68, R64, R246, R68 ;  /* 0x000000f64044723c */ /* 0x000fec0000081044 */
[C---:B------:R-:W-:Y:S06]  /*20bd0*/  HMMA.1688.F32.TF32 R4, R128.reuse, R234, R104 ;  /* 0x000000ea8004723c */ /* 0x040fec0000081068 */
[C---:B------:R-:W-:Y:S06]  /*20be0*/  HMMA.1688.F32.TF32 R12, R128.reuse, R230, R100 ;  /* 0x000000e6800c723c */ /* 0x040fec0000081064 */
[----:B------:R-:W-:-:S15]  /*20bf0*/  HMMA.1688.F32.TF32 R92, R128, R238, R108 ;  /* 0x000000ee805c723c */ /* 0x000fde000008106c */
[----:B------:R-:W-:-:S02]  /*20c00*/  NOP ;  /* 0x0000000000007918 */ /* 0x000fc40000000000 */
[----:B------:R-:W-:Y:S04]  /*20c10*/  STL.64 [R1+0x6e0], R12 ;  /* 0x0006e00c01007387 */ /* 0x000fe80000100a00 */
[----:B------:R1:W-:Y:S04]  /*20c20*/  STL.64 [R1+0x6e8], R14 ;  /* 0x0006e80e01007387 */ /* 0x0003e80000100a00 */
[----:B------:R-:W-:Y:S04]  /*20c30*/  STL.64 [R1+0x450], R4 ;  /* 0x0004500401007387 */ /* 0x000fe80000100a00 */
[----:B------:R2:W-:Y:S01]  /*20c40*/  STL.64 [R1+0x458], R6 ;  /* 0x0004580601007387 */ /* 0x0005e20000100a00 */
[C---:B-1----:R-:W-:Y:S06]  /*20c50*/  HMMA.1688.F32.TF32 R12, R128.reuse, R242, R124 ;  /* 0x000000f2800c723c */ /* 0x042fec000008107c */
[----:B--2---:R-:W-:Y:S01]  /*20c60*/  HMMA.1688.F32.TF32 R4, R128, R246, R120 ;  /* 0x000000f68004723c */ /* 0x004fe20000081078 */
[----:B------:R-:W-:Y:S04]  /*20c70*/  STL.64 [R1+0x440], R92 ;  /* 0x0004405c01007387 */ /* 0x000fe80000100a00 */
[----:B------:R1:W-:-:S12]  /*20c80*/  STL.64 [R1+0x448], R94 ;  /* 0x0004485e01007387 */ /* 0x0003d80000100a00 */
[----:B------:R-:W-:Y:S01]  /*20c90*/  STL.64 [R1+0x430], R12 ;  /* 0x0004300c01007387 */ /* 0x000fe20000100a00 */
[C---:B-1----:R-:W-:Y:S03]  /*20ca0*/  HMMA.1688.F32.TF32 R92, R64.reuse, R222, R200 ;  /* 0x000000de405c723c */ /* 0x042fe600000810c8 */
[----:B------:R-:W-:Y:S04]  /*20cb0*/  STL.64 [R1+0x438], R14 ;  /* 0x0004380e01007387 */ /* 0x000fe80000100a00 */
[----:B------:R-:W-:Y:S04]  /*20cc0*/  STL.64 [R1+0x420], R4 ;  /* 0x0004200401007387 */ /* 0x000fe80000100a00 */
[----:B------:R-:W-:Y:S01]  /*20cd0*/  STL.64 [R1+0x428], R6 ;  /* 0x0004280601007387 */ /* 0x000fe20000100a00 */
[----:B------:R-:W-:Y:S01]  /*20ce0*/  HMMA.1688.F32.TF32 R76, R64, R238, R76 ;  /* 0x000000ee404c723c */ /* 0x000fe2000008104c */
[----:B------:R-:W-:-:S02]  /*20cf0*/  LOP3.LUT R198, R0, 0x40, RZ, 0x3c, !PT ;  /* 0x0000004000c67812 */ /* 0x000fc400078e3cff */
[----:B------:R-:W-:Y:S03]  /*20d00*/  LDS R5, [R2+UR12+0x6000] ;  /* 0x0060000c02057984 */ /* 0x000fe60008000800 */
[----:B------:R-:W-:Y:S01]  /*20d10*/  HMMA.1688.F32.TF32 R64, R64, R250, R28 ;  /* 0x000000fa4040723c */ /* 0x000fe2000008101c */
[----:B------:R-:W2:Y:S04]  /*20d20*/  LDL.LU R28, [R1+0x2d0] ;  /* 0x0002d000011c7983 */ /* 0x000ea80000300800 */
[----:B------:R-:W2:Y:S04]  /*20d30*/  LDL.LU R29, [R1+0x2d4] ;  /* 0x0002d400011d7983 */ /* 0x000ea80000300800 */
[----:B------:R-:W2:Y:S04]  /*20d40*/  LDL.LU R30, [R1+0x2d8] ;  /* 0x0002d800011e7983 */ /* 0x000ea80000300800 */
[----:B------:R-:W2:Y:S01]  /*20d50*/  LDL.LU R31, [R1+0x2dc] ;  /* 0x0002dc00011f7983 */ /* 0x000ea20000300800 */
[C---:B------:R-:W-:Y:S03]  /*20d60*/  HMMA.1688.F32.TF32 R100, R96.reuse, R246, R208 ;  /* 0x000000f66064723c */ /* 0x040fe600000810d0 */
        /* <DEDUP_REMOVED lines=61> */
[----:B------:R-:W-:Y:S01]  /*21140*/  HMMA.1688.F32.TF32 R112, R96, R234, R216 ;  /* 0x000000ea6070723c */ /* 0x000fe200000810d8 */
[----:B------:R-:W3:Y:S04]  /*21150*/  LDL.LU R216, [R1+0x350] ;  /* 0x0003500001d87983 */ /* 0x000ee80000300800 */
[----:B------:R-:W3:Y:S04]  /*21160*/  LDL.LU R217, [R1+0x354] ;  /* 0x0003540001d97983 */ /* 0x000ee80000300800 */
[----:B------:R-:W3:Y:S04]  /*21170*/  LDL.LU R218, [R1+0x358] ;  /* 0x0003580001da7983 */ /* 0x000ee80000300800 */
[----:B------:R-:W3:Y:S01]  /*21180*/  LDL.LU R219, [R1+0x35c] ;  /* 0x00035c0001db7983 */ /* 0x000ee20000300800 */
[----:B------:R-:W-:Y:S03]  /*21190*/  HMMA.1688.F32.TF32 R128, R128, R250, R116 ;  /* 0x000000fa8080723c */ /* 0x000fe60000081074 */
[----:B------:R-:W-:Y:S03]  /*211a0*/  LDS R6, [R198+UR12+0x7000] ;  /* 0x0070000cc6067984 */ /* 0x000fe60008000800 */
[C---:B------:R-:W-:Y:S01]  /*211b0*/  HMMA.1688.F32.TF32 R116, R96.reuse, R230, R16 ;  /* 0x000000e66074723c */ /* 0x040fe20000081010 */
[----:B------:R-:W2:Y:S04]  /*211c0*/  LDS R7, [R2+UR12+0x7000] ;  /* 0x0070000c02077984 */ /* 0x000ea80008000800 */
[----:B------:R-:W-:Y:S01]  /*211d0*/  LDS R12, [R198+UR12+0x6080] ;  /* 0x0060800cc60c7984 */ /* 0x000fe20008000800 */
[-C--:B------:R-:W-:Y:S03]  /*211e0*/  HMMA.1688.F32.TF32 R96, R96, R250.reuse, R204 ;  /* 0x000000fa6060723c */ /* 0x080fe600000810cc */
[----:B------:R-:W3:Y:S04]  /*211f0*/  LDL.LU R204, [R1+0x300] ;  /* 0x0003000001cc7983 */ /* 0x000ee80000300800 */
[----:B------:R-:W3:Y:S04]  /*21200*/  LDL.LU R205, [R1+0x304] ;  /* 0x0003040001cd7983 */ /* 0x000ee80000300800 */
[----:B------:R-:W3:Y:S04]  /*21210*/  LDL.LU R206, [R1+0x308] ;  /* 0x0003080001ce7983 */ /* 0x000ee80000300800 */
[----:B------:R-:W3:Y:S04]  /*21220*/  LDL.LU R207, [R1+0x30c] ;  /* 0x00030c0001cf7983 */ /* 0x000ee80000300800 */
[----:B------:R-:W-:Y:S04]  /*21230*/  LDS R14, [R198+UR12+0x7080] ;  /* 0x0070800cc60e7984 */ /* 0x000fe80008000800 */
[----:B------:R-:W-:Y:S04]  /*21240*/  LDS R13, [R2+UR12+0x6080] ;  /* 0x0060800c020d7984 */ /* 0x000fe80008000800 */
[----:B------:R-:W1:Y:S04]  /*21250*/  LDS R15, [R2+UR12+0x7080] ;  /* 0x0070800c020f7984 */ /* 0x000e680008000800 */
[----:B------:R-:W-:Y:S04]  /*21260*/  LDS R16, [R198+UR12+0x6100] ;  /* 0x0061000cc6107984 */ /* 0x000fe80008000800 */
[----:B------:R-:W-:Y:S04]  /*21270*/  LDS R18, [R198+UR12+0x7100] ;  /* 0x0071000cc6127984 */ /* 0x000fe80008000800 */
[----:B------:R-:W-:Y:S04]  /*21280*/  LDS R17, [R2+UR12+0x6100] ;  /* 0x0061000c02117984 */ /* 0x000fe80008000800 */
[----:B------:R-:W1:Y:S01]  /*21290*/  LDS R19, [R2+UR12+0x7100] ;  /* 0x0071000c02137984 */ /* 0x000e620008000800 */
[----:B------:R-:W-:Y:S03]  /*212a0*/  HMMA.1688.F32.TF32 R132, R132, R250, R32 ;  /* 0x000000fa8484723c */ /* 0x000fe60000081020 */
[----:B------:R-:W-:Y:S04]  /*212b0*/  LDS R32, [R0+UR12+0x6300] ;  /* 0x0063000c00207984 */ /* 0x000fe80008000800 */
[----:B------:R-:W-:Y:S04]  /*212c0*/  LDS R34, [R0+UR12+0x7300] ;  /* 0x0073000c00227984 */ /* 0x000fe80008000800 */
[----:B------:R-:W-:Y:S04]  /*212d0*/  LDS R33, [R199+UR12+0x6300] ;  /* 0x0063000cc7217984 */ /* 0x000fe80008000800 */
[----:B------:R-:W1:Y:S04]  /*212e0*/  LDS R35, [R199+UR12+0x7300] ;  /* 0x0073000cc7237984 */ /* 0x000e680008000800 */
[----:B------:R-:W-:Y:S01]  /*212f0*/  LDS R196, [R198+UR12+0x6380] ;  /* 0x0063800cc6c47984 */ /* 0x000fe20008000800 */
[C---:B--2---:R-:W-:Y:S06]  /*21300*/  HMMA.1688.F32.TF32 R144, R4.reuse, R222, R152 ;  /* 0x000000de0490723c */ /* 0x044fec0000081098 */
[C---:B----4-:R-:W-:Y:S06]  /*21310*/  HMMA.1688.F32.TF32 R148, R4.reuse, R226, R156 ;  /* 0x000000e20494723c */ /* 0x050fec000008109c */
[C---:B---3--:R-:W-:Y:S11]  /*21320*/  HMMA.1688.F32.TF32 R140, R4.reuse, R230, R160 ;  /* 0x000000e6048c723c */ /* 0x048ff600000810a0 */
[----:B------:R-:W-:Y:S04]  /*21330*/  STL.64 [R1+0x850], R144 ;  /* 0x0008509001007387 */ /* 0x000fe80000100a00 */
[----:B------:R2:W-:Y:S02]  /*21340*/  STL.64 [R1+0x858], R146 ;  /* 0x0008589201007387 */ /* 0x0005e40000100a00 */
[C---:B--2---:R-:W-:Y:S02]  /*21350*/  HMMA.1688.F32.TF32 R144, R4.reuse, R234, R164 ;  /* 0x000000ea0490723c */ /* 0x044fe400000810a4 */
[----:B------:R-:W-:Y:S04]  /*21360*/  STL.64 [R1+0x840], R148 ;  /* 0x0008409401007387 */ /* 0x000fe80000100a00 */
[----:B------:R2:W-:Y:S04]  /*21370*/  STL.64 [R1+0x848], R150 ;  /* 0x0008489601007387 */ /* 0x0005e80000100a00 */
[----:B------:R-:W-:Y:S04]  /*21380*/  STL.64 [R1+0x830], R140 ;  /* 0x0008308c01007387 */ /* 0x000fe80000100a00 */
[----:B------:R3:W-:Y:S01]  /*21390*/  STL.64 [R1+0x838], R142 ;  /* 0x0008388e01007387 */ /* 0x0007e20000100a00 */
[C---:B--2---:R-:W-:Y:S08]  /*213a0*/  HMMA.1688.F32.TF32 R148, R4.reuse, R238, R168 ;  /* 0x000000ee0494723c */ /* 0x044ff000000810a8 */
[----:B------:R-:W-:Y:S01]  /*213b0*/  STL.64 [R1+0x820], R144 ;  /* 0x0008209001007387 */ /* 0x000fe20000100a00 */
[C---:B---3--:R-:W-:Y:S03]  /*213c0*/  HMMA.1688.F32.TF32 R140, R4.reuse, R242, R172 ;  /* 0x000000f2048c723c */ /* 0x048fe600000810ac */
[----:B------:R2:W-:Y:S03]  /*213d0*/  STL.64 [R1+0x828], R146 ;  /* 0x0008289201007387 */ /* 0x0005e60000100a00 */
[C---:B--2---:R-:W-:Y:S06]  /*213e0*/  HMMA.1688.F32.TF32 R144, R4.reuse, R246, R176 ;  /* 0x000000f60490723c */ /* 0x044fec00000810b0 */
[----:B------:R-:W-:Y:S02]  /*213f0*/  HMMA.1688.F32.TF32 R4, R4, R250, R180 ;  /* 0x000000fa0404723c */ /* 0x000fe400000810b4 */
[----:B------:R-:W-:Y:S04]  /*21400*/  STL.64 [R1+0x810], R148 ;  /* 0x0008109401007387 */ /* 0x000fe80000100a00 */
[----:B------:R-:W-:Y:S05]  /*21410*/  STL.64 [R1+0x818], R150 ;  /* 0x0008189601007387 */ /* 0x000fea0000100a00 */
        /* <DEDUP_REMOVED lines=21> */
[----:B------:R-:W-:Y:S01]  /*21570*/  STL.64 [R1+0x718], R146 ;  /* 0x0007189201007387 */ /* 0x000fe20000100a00 */
[C---:B-1----:R-:W-:Y:S03]  /*21580*/  HMMA.1688.F32.TF32 R140, R12.reuse, R246, R204 ;  /* 0x000000f60c8c723c */ /* 0x042fe600000810cc */
[----:B------:R-:W-:Y:S04]  /*21590*/  STL.64 [R1+0x610], R4 ;  /* 0x0006100401007387 */ /* 0x000fe80000100a00 */
[----:B------:R1:W-:Y:S01]  /*215a0*/  STL.64 [R1+0x618], R6 ;  /* 0x0006180601007387 */ /* 0x0003e20000100a00 */
[----:B------:R-:W-:Y:S06]  /*215b0*/  HMMA.1688.F32.TF32 R12, R12, R250, R200 ;  /* 0x000000fa0c0c723c */ /* 0x000fec00000810c8 */
[-C--:B-1----:R-:W-:Y:S09]  /*215c0*/  HMMA.1688.F32.TF32 R4, R16, R222.reuse, R28 ;  /* 0x000000de1004723c */ /* 0x082ff2000008101c */
        /* <DEDUP_REMOVED lines=59> */
[----:B------:R-:W3:Y:S03]  /*21980*/  LDL.LU R184, [R1+0x200] ;  /* 0x0002000001b87983 */ /* 0x000ee60000300800 */
[C---:B------:R-:W-:Y:S01]  /*21990*/  HMMA.1688.F32.TF32 R56, R32.reuse, R226, R56 ;  /* 0x000000e22038723c */ /* 0x040fe20000081038 */
        /* <DEDUP_REMOVED lines=10> */
[----:B------:R-:W3:Y:S05]  /*21a40*/  LDL.LU R215, [R1+0x1ac] ;  /* 0x0001ac0001d77983 */ /* 0x000eea0000300800 */
[C---:B------:R-:W-:Y:S06]  /*21a50*/  HMMA.1688.F32.TF32 R36, R32.reuse, R246, R36 ;  /* 0x000000f62024723c */ /* 0x040fec0000081024 */
[----:B------:R-:W-:Y:S01]  /*21a60*/  HMMA.1688.F32.TF32 R32, R32, R250, R20 ;  /* 0x000000fa2020723c */ /* 0x000fe20000081014 */
[----:B------:R-:W-:Y:S04]  /*21a70*/  LDS R20, [R198+UR12+0x6180] ;  /* 0x0061800cc6147984 */ /* 0x000fe80008000800 */
[----:B------:R-:W-:Y:S04]  /*21a80*/  LDS R22, [R198+UR12+0x7180] ;  /* 0x0071800cc6167984 */ /* 0x000fe80008000800 */
[----:B------:R-:W-:Y:S04]  /*21a90*/  LDS R21, [R2+UR12+0x6180] ;  /* 0x0061800c02157984 */ /* 0x000fe80008000800 */
[----:B------:R-:W3:Y:S01]  /*21aa0*/  LDS R23, [R2+UR12+0x7180] ;  /* 0x0071800c02177984 */ /* 0x000ee20008000800 */
[C---:B-1----:R-:W-:Y:S06]  /*21ab0*/  HMMA.1688.F32.TF32 R4, R16.reuse, R230, R164 ;  /* 0x000000e61004723c */ /* 0x042fec00000810a4 */
[C---:B----4-:R-:W-:Y:S06]  /*21ac0*/  HMMA.1688.F32.TF32 R12, R16.reuse, R226, R160 ;  /* 0x000000e2100c723c */ /* 0x050fec00000810a0 */
[----:B--2---:R-:W-:-:S15]  /*21ad0*/  HMMA.1688.F32.TF32 R140, R16, R234, R168 ;  /* 0x000000ea108c723c */ /* 0x004fde00000810a8 */
[----:B------:R-:W-:-:S02]  /*21ae0*/  NOP ;  /* 0x0000000000007918 */ /* 0x000fc40000000000 */
[----:B------:R-:W-:Y:S04]  /*21af0*/  STL.64 [R1+0x550], R12 ;  /* 0x0005500c01007387 */ /* 0x000fe80000100a00 */
[----:B------:R3:W-:Y:S04]  /*21b00*/  STL.64 [R1+0x558], R14 ;  /* 0x0005580e01007387 */ /* 0x0007e80000100a00 */
[----:B------:R-:W-:Y:S04]  /*21b10*/  STL.64 [R1+0x540], R4 ;  /* 0x0005400401007387 */ /* 0x000fe80000100a00 */
[----:B------:R1:W-:Y:S01]  /*21b20*/  STL.64 [R1+0x548], R6 ;  /* 0x0005480601007387 */ /* 0x0003e20000100a00 */
[C---:B---3--:R-:W-:Y:S06]  /*21b30*/  HMMA.1688.F32.TF32 R12, R16.reuse, R238, R172 ;  /* 0x000000ee100c723c */ /* 0x048fec00000810ac */
[----:B-1----:R-:W-:Y:S01]  /*21b40*/  HMMA.1688.F32.TF32 R4, R16, R242, R208 ;  /* 0x000000f21004723c */ /* 0x002fe200000810d0 */
[----:B------:R-:W-:Y:S04]  /*21b50*/  STL.64 [R1+0x530], R140 ;  /* 0x0005308c01007387 */ /* 0x000fe80000100a00 */
[----:B------:R1:W-:-:S12]  /*21b60*/  STL.64 [R1+0x538], R142 ;  /* 0x0005388e01007387 */ /* 0x0003d80000100a00 */
[----:B------:R-:W-:Y:S01]  /*21b70*/  STL.64 [R1+0x520], R12 ;  /* 0x0005200c01007387 */ /* 0x000fe20000100a00 */
[C---:B-1----:R-:W-:Y:S03]  /*21b80*/  HMMA.1688.F32.TF32 R140, R16.reuse, R246, R204 ;  /* 0x000000f6108c723c */ /* 0x042fe600000810cc */
[----:B------:R1:W-:Y:S04]  /*21b90*/  STL.64 [R1+0x528], R14 ;  /* 0x0005280e01007387 */ /* 0x0003e80000100a00 */
[----:B------:R-:W-:Y:S04]  /*21ba0*/  STL.64 [R1+0x510], R4 ;  /* 0x0005100401007387 */ /* 0x000fe80000100a00 */
[----:B------:R2:W-:Y:S01]  /*21bb0*/  STL.64 [R1+0x518], R6 ;  /* 0x0005180601007387 */ /* 0x0005e20000100a00 */
[----:B-1----:R-:W-:Y:S06]  /*21bc0*/  HMMA.1688.F32.TF32 R12, R16, R250, R200 ;  /* 0x000000fa100c723c */ /* 0x002fec00000810c8 */
[C---:B--2---:R-:W-:Y:S05]  /*21bd0*/  HMMA.1688.F32.TF32 R4, R20.reuse, R222, R28 ;  /* 0x000000de1404723c */ /* 0x044fea000008101c */
        /* <DEDUP_REMOVED lines=22> */
[C---:B-1----:R-:W-:Y:S06]  /*21d40*/  HMMA.1688.F32.TF32 R4, R20.reuse, R226, R176 ;  /* 0x000000e21404723c */ /* 0x042fec00000810b0 */
[C---:B------:R-:W-:Y:S06]  /*21d50*/  HMMA.1688.F32.TF32 R12, R20.reuse, R230, R180 ;  /* 0x000000e6140c723c */ /* 0x040fec00000810b4 */
[C---:B------:R-:W-:Y:S11]  /*21d60*/  HMMA.1688.F32.TF32 R16, R20.reuse, R234, R184 ;  /* 0x000000ea1410723c */ /* 0x040ff600000810b8 */
[----:B------:R-:W-:Y:S04]  /*21d70*/  STL.64 [R1+0x8b0], R4 ;  /* 0x0008b00401007387 */ /* 0x000fe80000100a00 */
[----:B------:R1:W-:Y:S04]  /*21d80*/  STL.64 [R1+0x8b8], R6 ;  /* 0x0008b80601007387 */ /* 0x0003e80000100a00 */
[----:B------:R-:W-:Y:S04]  /*21d90*/  STL.64 [R1+0x8a0], R12 ;  /* 0x0008a00c01007387 */ /* 0x000fe80000100a00 */
[----:B------:R1:W-:Y:S02]  /*21da0*/  STL.64 [R1+0x8a8], R14 ;  /* 0x0008a80e01007387 */ /* 0x0003e40000100a00 */
[C---:B-1----:R-:W-:Y:S06]  /*21db0*/  HMMA.1688.F32.TF32 R4, R20.reuse, R238, R192 ;  /* 0x000000ee1404723c */ /* 0x042fec00000810c0 */
[----:B------:R-:W-:Y:S01]  /*21dc0*/  HMMA.1688.F32.TF32 R12, R20, R242, R216 ;  /* 0x000000f2140c723c */ /* 0x000fe200000810d8 */
[----:B------:R-:W-:Y:S04]  /*21dd0*/  STL.64 [R1+0x890], R16 ;  /* 0x0008901001007387 */ /* 0x000fe80000100a00 */
[----:B------:R1:W-:-:S12]  /*21de0*/  STL.64 [R1+0x898], R18 ;  /* 0x0008981201007387 */ /* 0x0003d80000100a00 */
[----:B------:R-:W-:Y:S04]  /*21df0*/  STL.64 [R1+0x880], R4 ;  /* 0x0008800401007387 */ /* 0x000fe80000100a00 */
[----:B------:R1:W-:Y:S04]  /*21e00*/  STL.64 [R1+0x888], R6 ;  /* 0x0008880601007387 */ /* 0x0003e80000100a00 */
[----:B------:R-:W-:Y:S04]  /*21e10*/  STL.64 [R1+0x870], R12 ;  /* 0x0008700c01007387 */ /* 0x000fe80000100a00 */
[----:B------:R-:W-:Y:S04]  /*21e20*/  STL.64 [R1+0x878], R14 ;  /* 0x0008780e01007387 */ /* 0x000fe80000100a00 */
[----:B------:R-:W-:Y:S04]  /*21e30*/  LDS R12, [R198+UR12+0x6200] ;  /* 0x0062000cc60c7984 */ /* 0x000fe80008000800 */
[----:B------:R-:W-:Y:S04]  /*21e40*/  LDS R14, [R198+UR12+0x7200] ;  /* 0x0072000cc60e7984 */ /* 0x000fe80008000800 */
[----:B------:R-:W-:Y:S04]  /*21e50*/  LDS R13, [R2+UR12+0x6200] ;  /* 0x0062000c020d7984 */ /* 0x000fe80008000800 */
[----:B------:R-:W2:Y:S01]  /*21e60*/  LDS R15, [R2+UR12+0x7200] ;  /* 0x0072000c020f7984 */ /* 0x000ea20008000800 */
[C---:B-1----:R-:W-:Y:S06]  /*21e70*/  HMMA.1688.F32.TF32 R16, R20.reuse, R246, R188 ;  /* 0x000000f61410723c */ /* 0x042fec00000810bc */
[----:B------:R-:W-:Y:S01]  /*21e80*/  HMMA.1688.F32.TF32 R4, R20, R250, R212 ;  /* 0x000000fa1404723c */ /* 0x000fe200000810d4 */
[----:B------:R-:W-:Y:S01]  /*21e90*/  IMAD.MOV.U32 R219, RZ, RZ, R24 ;  /* 0x000000ffffdb7224 */ /* 0x000fe200078e0018 */
[----:B------:R-:W-:Y:S01]  /*21ea0*/  MOV R217, R26 ;  /* 0x0000001a00d97202 */ /* 0x000fe20000000f00 */
[----:B------:R-:W-:Y:S01]  /*21eb0*/  IMAD.MOV.U32 R218, RZ, RZ, R25 ;  /* 0x000000ffffda7224 */ /* 0x000fe200078e0019 */
[----:B------:R-:W-:Y:S01]  /*21ec0*/  LDS R20, [R198+UR12+0x6300] ;  /* 0x0063000cc6147984 */ /* 0x000fe20008000800 */
[----:B------:R-:W-:-:S03]  /*21ed0*/  IMAD.MOV.U32 R216, RZ, RZ, R27 ;  /* 0x000000ffffd87224 */ /* 0x000fc600078e001b */
        /* <DEDUP_REMOVED lines=10> */
[----:B------:R-:W1:Y:S04]  /*21f80*/  LDS R19, [R2+UR12+0x7280] ;  /* 0x0072800c02137984 */ /* 0x000e680008000800 */
[----:B------:R-:W-:Y:S04]  /*21f90*/  LDS R5, [R199+UR12+0x6380] ;  /* 0x0063800cc7057984 */ /* 0x000fe80008000800 */
[----:B------:R-:W-:Y:S04]  /*21fa0*/  LDS R7, [R199+UR12+0x7380] ;  /* 0x0073800cc7077984 */ /* 0x000fe80008000800 */
[----:B------:R-:W-:Y:S04]  /*21fb0*/  LDS R4, [R0+UR12+0x6380] ;  /* 0x0063800c00047984 */ /* 0x000fe80008000800 */
[----:B------:R-:W1:Y:S04]  /*21fc0*/  LDS R6, [R0+UR12+0x7380] ;  /* 0x0073800c00067984 */ /* 0x000e680008000800 */
[----:B------:R-:W-:Y:S04]  /*21fd0*/  LDS R199, [R2+UR12+0x7380] ;  /* 0x0073800c02c77984 */ /* 0x000fe80008000800 */
[----:B------:R-:W1:Y:S01]  /*21fe0*/  LDS R198, [R198+UR12+0x7380] ;  /* 0x0073800cc6c67984 */ /* 0x000e620008000800 */
[C---:B--2---:R-:W-:Y:S06]  /*21ff0*/  HMMA.1688.F32.TF32 R140, R12.reuse, R230, R200 ;  /* 0x000000e60c8c723c */ /* 0x044fec00000810c8 */
[C---:B---3--:R-:W-:Y:S06]  /*22000*/  HMMA.1688.F32.TF32 R144, R12.reuse, R226, R204 ;  /* 0x000000e20c90723c */ /* 0x048fec00000810cc */
[C---:B----4-:R-:W-:Y:S06]  /*22010*/  HMMA.1688.F32.TF32 R148, R12.reuse, R222, R208 ;  /* 0x000000de0c94723c */ /* 0x050fec00000810d0 */
[----:B------:R-:W-:-:S15]  /*22020*/  HMMA.1688.F32.TF32 R28, R12, R234, R28 ;  /* 0x000000ea0c1c723c */ /* 0x000fde000008101c */
[----:B------:R-:W-:-:S02]  /*22030*/  NOP ;  /* 0x0000000000007918 */ /* 0x000fc40000000000 */
        /* <DEDUP_REMOVED lines=8> */
[----:B------:R-:W3:Y:S04]  /*220c0*/  LDL.LU R204, [R1+0x620] ;  /* 0x0006200001cc7983 */ /* 0x000ee80000300800 */
[----:B------:R-:W3:Y:S04]  /*220d0*/  LDL.LU R205, [R1+0x624] ;  /* 0x0006240001cd7983 */ /* 0x000ee80000300800 */
[----:B------:R-:W3:Y:S01]  /*220e0*/  LDL.LU R206, [R1+0x628] ;  /* 0x0006280001ce7983 */ /* 0x000ee20000300800 */
[----:B--2---:R-:W-:-:S03]  /*220f0*/  IMAD.MOV.U32 R30, RZ, RZ, R3 ;  /* 0x000000ffff1e7224 */ /* 0x004fc600078e0003 */
[----:B------:R-:W3:Y:S01]  /*22100*/  LDL.LU R207, [R1+0x62c] ;  /* 0x00062c0001cf7983 */ /* 0x000ee20000300800 */
[----:B------:R-:W-:-:S03]  /*22110*/  IMAD.MOV.U32 R31, RZ, RZ, R252 ;  /* 0x000000ffff1f7224 */ /* 0x000fc600078e00fc */
[----:B------:R-:W2:Y:S04]  /*22120*/  LDL.LU R28, [R1+0x60] ;  /* 0x00006000011c7983 */ /* 0x000ea80000300800 */
[----:B------:R-:W2:Y:S04]  /*22130*/  LDL.LU R29, [R1+0x64] ;  /* 0x00006400011d7983 */ /* 0x000ea80000300800 */
[----:B------:R-:W4:Y:S04]  /*22140*/  LDL.LU R3, [R1+0x145c] ;  /* 0x00145c0001037983 */ /* 0x000f280000300800 */
        /* <DEDUP_REMOVED lines=61> */
[----:B------:R-:W-:Y:S01]  /*22520*/  MOV R203, R8 ;  /* 0x0000000800cb7202 */ /* 0x000fe20000000f00 */
[----:B------:R-:W-:-:S02]  /*22530*/  IMAD.MOV.U32 R202, RZ, RZ, R9 ;  /* 0x000000ffffca7224 */ /* 0x000fc400078e0009 */
[----:B------:R-:W2:Y:S04]  /*22540*/  LDL.LU R8, [R1+0xa0] ;  /* 0x0000a00001087983 */ /* 0x000ea80000300800 */
[----:B------:R-:W2:Y:S01]  /*22550*/  LDL.LU R9, [R1+0xa4] ;  /* 0x0000a40001097983 */ /* 0x000ea20000300800 */
[----:B------:R-:W-:Y:S01]  /*22560*/  IMAD.MOV.U32 R201, RZ, RZ, R10 ;  /* 0x000000ffffc97224 */ /* 0x000fe200078e000a */
[----:B------:R-:W-:Y:S01]  /*22570*/  MOV R200, R11 ;  /* 0x0000000b00c87202 */ /* 0x000fe20000000f00 */
[----:B----4-:R-:W-:Y:S01]  /*22580*/  IMAD.MOV.U32 R11, RZ, RZ, R3 ;  /* 0x000000ffff0b7224 */ /* 0x010fe200078e0003 */
[----:B---3--:R-:W-:Y:S02]  /*22590*/  MOV R10, R252 ;  /* 0x000000fc000a7202 */ /* 0x008fe40000000f00 */
[----:B------:R-:W3:Y:S04]  /*225a0*/  LDL.LU R252, [R1+0x1454] ;  /* 0x0014540001fc7983 */ /* 0x000ee80000300800 */
[----:B------:R-:W4:Y:S04]  /*225b0*/  LDL.LU R3, [R1+0x1450] ;  /* 0x0014500001037983 */ /* 0x000f280000300800 */
[----:B------:R-:W3:Y:S04]  /*225c0*/  LDL.LU R208, [R1+0x630] ;  /* 0x0006300001d07983 */ /* 0x000ee80000300800 */
[----:B------:R-:W3:Y:S04]  /*225d0*/  LDL.LU R209, [R1+0x634] ;  /* 0x0006340001d17983 */ /* 0x000ee80000300800 */
[----:B------:R-:W3:Y:S04]  /*225e0*/  LDL.LU R210, [R1+0x638] ;  /* 0x0006380001d27983 */ /* 0x000ee80000300800 */
[----:B------:R-:W3:Y:S01]  /*225f0*/  LDL.LU R211, [R1+0x63c] ;  /* 0x00063c0001d37983 */ /* 0x000ee20000300800 */
[C---:B-1----:R-:W-:Y:S06]  /*22600*/  HMMA.1688.F32.TF32 R24, R20.reuse, R234, R24 ;  /* 0x000000ea1418723c */ /* 0x042fec0000081018 */
[----:B--2---:R-:W-:Y:S06]  /*22610*/  HMMA.1688.F32.TF32 R188, R20, R226, R188 ;  /* 0x000000e214bc723c */ /* 0x004fec00000810bc */
[C---:B------:R-:W-:Y:S06]  /*22620*/  HMMA.1688.F32.TF32 R176, R16.reuse, R242, R176 ;  /* 0x000000f210b0723c */ /* 0x040fec00000810b0 */
[C---:B------:R-:W-:Y:S06]  /*22630*/  HMMA.1688.F32.TF32 R172, R16.reuse, R238, R172 ;  /* 0x000000ee10ac723c */ /* 0x040fec00000810ac */
[C---:B------:R-:W-:Y:S06]  /*22640*/  HMMA.1688.F32.TF32 R168, R16.reuse, R234, R168 ;  /* 0x000000ea10a8723c */ /* 0x040fec00000810a8 */
[----:B------:R-:W-:Y:S06]  /*22650*/  HMMA.1688.F32.TF32 R160, R16, R226, R160 ;  /* 0x000000e210a0723c */ /* 0x000fec00000810a0 */
[C---:B------:R-:W-:Y:S06]  /*22660*/  HMMA.1688.F32.TF32 R144, R12.reuse, R242, R144 ;  /* 0x000000f20c90723c */ /* 0x040fec0000081090 */
[C---:B------:R-:W-:Y:S06]  /*22670*/  HMMA.1688.F32.TF32 R140, R12.reuse, R238, R140 ;  /* 0x000000ee0c8c723c */ /* 0x040fec000008108c */
[C---:B------:R-:W-:Y:S06]  /*22680*/  HMMA.1688.F32.TF32 R148, R12.reuse, R246, R148 ;  /* 0x000000f60c94723c */ /* 0x040fec0000081094 */
[----:B------:R-:W-:Y:S11]  /*22690*/  HMMA.1688.F32.TF32 R12, R12, R250, R152 ;  /* 0x000000fa0c0c723c */ /* 0x000ff60000081098 */
[----:B------:R-:W-:Y:S04]  /*226a0*/  STL.64 [R1+0x790], R140 ;  /* 0x0007908c01007387 */ /* 0x000fe80000100a00 */
[----:B------:R1:W-:Y:S01]  /*226b0*/  STL.64 [R1+0x798], R142 ;  /* 0x0007988e01007387 */ /* 0x0003e20000100a00 */
[C---:B------:R-:W-:Y:S03]  /*226c0*/  HMMA.1688.F32.TF32 R156, R16.reuse, R222, R156 ;  /* 0x000000de109c723c */ /* 0x040fe6000008109c */
[----:B-1----:R-:W5:Y:S04]  /*226d0*/  LDL.LU.64 R142, [R1+0x1448] ;  /* 0x00144800018e7983 */ /* 0x002f680000300a00 */
[----:B------:R-:W5:Y:S04]  /*226e0*/  LDL.LU.64 R140, [R1+0x1440] ;  /* 0x00144000018c7983 */ /* 0x000f680000300a00 */
[----:B------:R-:W-:Y:S01]  /*226f0*/  STL.64 [R1+0x780], R144 ;  /* 0x0007809001007387 */ /* 0x000fe20000100a00 */
[C---:B------:R-:W-:Y:S03]  /*22700*/  HMMA.1688.F32.TF32 R164, R16.reuse, R230, R164 ;  /* 0x000000e610a4723c */ /* 0x040fe600000810a4 */
[----:B------:R1:W-:Y:S04]  /*22710*/  STL.64 [R1+0x788], R146 ;  /* 0x0007889201007387 */ /* 0x0003e80000100a00 */
[----:B-1----:R-:W5:Y:S04]  /*22720*/  LDL.LU.64 R146, [R1+0x1438] ;  /* 0x0014380001927983 */ /* 0x002f680000300a00 */
[----:B------:R-:W5:Y:S04]  /*22730*/  LDL.LU.64 R144, [R1+0x1430] ;  /* 0x0014300001907983 */ /* 0x000f680000300a00 */
[----:B------:R-:W-:Y:S04]  /*22740*/  STL.64 [R1+0x770], R148 ;  /* 0x0007709401007387 */ /* 0x000fe80000100a00 */
[----:B------:R1:W-:Y:S01]  /*22750*/  STL.64 [R1+0x778], R150 ;  /* 0x0007789601007387 */ /* 0x0003e20000100a00 */
[C---:B------:R-:W-:Y:S03]  /*22760*/  HMMA.1688.F32.TF32 R180, R16.reuse, R246, R180 ;  /* 0x000000f610b4723c */ /* 0x040fe600000810b4 */
[----:B-1----:R-:W5:Y:S04]  /*22770*/  LDL.LU.64 R150, [R1+0x1428] ;  /* 0x0014280001967983 */ /* 0x002f680000300a00 */
[----:B------:R-:W5:Y:S04]  /*22780*/  LDL.LU.64 R148, [R1+0x1420] ;  /* 0x0014200001947983 */ /* 0x000f680000300a00 */
[----:B------:R-:W5:Y:S04]  /*22790*/  LDL.LU.64 R154, [R1+0x1418] ;  /* 0x00141800019a7983 */ /* 0x000f680000300a00 */
[----:B------:R-:W5:Y:S04]  /*227a0*/  LDL.LU.64 R152, [R1+0x1410] ;  /* 0x0014100001987983 */ /* 0x000f680000300a00 */
[----:B------:R1:W-:Y:S04]  /*227b0*/  STL.64 [R1+0x5f0], R12 ;  /* 0x0005f00c01007387 */ /* 0x0003e80000100a00 */
[----:B------:R2:W-:Y:S04]  /*227c0*/  STL.64 [R1+0x5f8], R14 ;  /* 0x0005f80e01007387 */ /* 0x0005e80000100a00 */
[----:B-1----:R-:W4:Y:S04]  /*227d0*/  LDL.LU R12, [R1+0x650] ;  /* 0x00065000010c7983 */ /* 0x002f280000300800 */
[----:B------:R-:W4:Y:S04]  /*227e0*/  LDL.LU R13, [R1+0x654] ;  /* 0x00065400010d7983 */ /* 0x000f280000300800 */
[----:B--2---:R-:W2:Y:S04]  /*227f0*/  LDL.LU R14, [R1+0x658] ;  /* 0x00065800010e7983 */ /* 0x004ea80000300800 */
[----:B------:R-:W2:Y:S04]  /*22800*/  LDL.LU R15, [R1+0x65c] ;  /* 0x00065c00010f7983 */ /* 0x000ea80000300800 */
[----:B------:R-:W-:Y:S04]  /*22810*/  STL.64 [R1+0x5e0], R156 ;  /* 0x0005e09c01007387 */ /* 0x000fe80000100a00 */
[----:B------:R1:W-:Y:S01]  /*22820*/  STL.64 [R1+0x5e8], R158 ;  /* 0x0005e89e01007387 */ /* 0x0003e20000100a00 */
[----:B------:R-:W-:Y:S03]  /*22830*/  HMMA.1688.F32.TF32 R16, R16, R250, R184 ;  /* 0x000000fa1010723c */ /* 0x000fe600000810b8 */
[----:B-1----:R-:W5:Y:S04]  /*22840*/  LDL.LU.64 R158, [R1+0x1408] ;  /* 0x00140800019e7983 */ /* 0x002f680000300a00 */
[----:B------:R-:W5:Y:S04]  /*22850*/  LDL.LU.64 R156, [R1+0x1400] ;  /* 0x00140000019c7983 */ /* 0x000f680000300a00 */
[----:B------:R-:W-:Y:S04]  /*22860*/  STL.64 [R1+0x5d0], R160 ;  /* 0x0005d0a001007387 */ /* 0x000fe80000100a00 */
[----:B------:R1:W-:Y:S01]  /*22870*/  STL.64 [R1+0x5d8], R162 ;  /* 0x0005d8a201007387 */ /* 0x0003e20000100a00 */
[C---:B------:R-:W-:Y:S03]  /*22880*/  HMMA.1688.F32.TF32 R192, R20.reuse, R222, R192 ;  /* 0x000000de14c0723c */ /* 0x040fe600000810c0 */
        /* <DEDUP_REMOVED lines=8> */
[----:B------:R1:W-:Y:S04]  /*22910*/  STL.64 [R1+0x5b8], R170 ;  /* 0x0005b8aa01007387 */ /* 0x0003e80000100a00 */
[----:B-1----:R-:W5:Y:S04]  /*22920*/  LDL.LU.64 R170, [R1+0x13d8] ;  /* 0x0013d80001aa7983 */ /* 0x002f680000300a00 */
[----:B------:R-:W5:Y:S04]  /*22930*/  LDL.LU.64 R168, [R1+0x13d0] ;  /* 0x0013d00001a87983 */ /* 0x000f680000300a00 */
[----:B------:R-:W-:Y:S04]  /*22940*/  STL.64 [R1+0x5a0], R172 ;  /* 0x0005a0ac01007387 */ /* 0x000fe80000100a00 */
[----:B------:R1:W-:Y:S01]  /*22950*/  STL.64 [R1+0x5a8], R174 ;  /* 0x0005a8ae01007387 */ /* 0x0003e20000100a00 */
[----:B------:R-:W-:Y:S03]  /*22960*/  HMMA.1688.F32.TF32 R28, R20, R238, R28 ;  /* 0x000000ee141c723c */ /* 0x000fe6000008101c */
[----:B-1----:R-:W5:Y:S04]  /*22970*/  LDL.LU.64 R174, [R1+0x13c8] ;  /* 0x0013c80001ae7983 */ /* 0x002f680000300a00 */
[----:B------:R-:W5:Y:S04]  /*22980*/  LDL.LU.64 R172, [R1+0x13c0] ;  /* 0x0013c00001ac7983 */ /* 0x000f680000300a00 */
[----:B------:R-:W-:Y:S04]  /*22990*/  STL.64 [R1+0x590], R176 ;  /* 0x000590b001007387 */ /* 0x000fe80000100a00 */
[----:B------:R1:W-:Y:S04]  /*229a0*/  STL.64 [R1+0x598], R178 ;  /* 0x000598b201007387 */ /* 0x0003e80000100a00 */
[----:B-1----:R-:W5:Y:S04]  /*229b0*/  LDL.LU.64 R178, [R1+0x13b8] ;  /* 0x0013b80001b27983 */ /* 0x002f680000300a00 */
[----:B------:R-:W5:Y:S04]  /*229c0*/  LDL.LU.64 R176, [R1+0x13b0] ;  /* 0x0013b00001b07983 */ /* 0x000f680000300a00 */
[----:B------:R-:W-:Y:S04]  /*229d0*/  STL.64 [R1+0x580], R180 ;  /* 0x000580b401007387 */ /* 0x000fe80000100a00 */
[----:B------:R1:W-:Y:S04]  /*229e0*/  STL.64 [R1+0x588], R182 ;  /* 0x000588b601007387 */ /* 0x0003e80000100a00 */
[----:B-1----:R-:W5:Y:S04]  /*229f0*/  LDL.LU.64 R182, [R1+0x13a8] ;  /* 0x0013a80001b67983 */ /* 0x002f680000300a00 */
[----:B------:R-:W5:Y:S04]  /*22a00*/  LDL.LU.64 R180, [R1+0x13a0] ;  /* 0x0013a00001b47983 */ /* 0x000f680000300a00 */
[----:B------:R-:W5:Y:S04]  /*22a10*/  LDL.LU.64 R186, [R1+0x1398] ;  /* 0x0013980001ba7983 */ /* 0x000f680000300a00 */
[----:B------:R-:W5:Y:S04]  /*22a20*/  LDL.LU.64 R184, [R1+0x1390] ;  /* 0x0013900001b87983 */ /* 0x000f680000300a00 */
[----:B------:R1:W-:Y:S04]  /*22a30*/  STL.64 [R1+0x4f0], R16 ;  /* 0x0004f01001007387 */ /* 0x0003e80000100a00 */
[----:B------:R3:W-:Y:S04]  /*22a40*/  STL.64 [R1+0x4f8], R18 ;  /* 0x0004f81201007387 */ /* 0x0007e80000100a00 */
[----:B-1----:R-:W2:Y:S04]  /*22a50*/  LDL.LU R16, [R1+0x660] ;  /* 0x0006600001107983 */ /* 0x002ea80000300800 */
[----:B------:R-:W2:Y:S04]  /*22a60*/  LDL.LU R17, [R1+0x664] ;  /* 0x0006640001117983 */ /* 0x000ea80000300800 */
[----:B---3--:R-:W2:Y:S04]  /*22a70*/  LDL.LU R18, [R1+0x668] ;  /* 0x0006680001127983 */ /* 0x008ea80000300800 */
[----:B------:R-:W2:Y:S04]  /*22a80*/  LDL.LU R19, [R1+0x66c] ;  /* 0x00066c0001137983 */ /* 0x000ea80000300800 */
[----:B------:R-:W-:Y:S04]  /*22a90*/  STL.64 [R1+0x470], R192 ;  /* 0x000470c001007387 */ /* 0x000fe80000100a00 */
[----:B------:R1:W-:Y:S04]  /*22aa0*/  STL.64 [R1+0x478], R194 ;  /* 0x000478c201007387 */ /* 0x0003e80000100a00 */
        /* <DEDUP_REMOVED lines=16> */
[----:B-1----:R-:W3:Y:S04]  /*22bb0*/  LDL.LU.64 R30, [R1+0x1348] ;  /* 0x00134800011e7983 */ /* 0x002ee80000300a00 */
[----:B------:R-:W3:Y:S01]  /*22bc0*/  LDL.LU.64 R28, [R1+0x1340] ;  /* 0x00134000011c7983 */ /* 0x000ee20000300a00 */
[----:B------:R-:W-:-:S02]  /*22bd0*/  IMAD.MOV.U32 R214, RZ, RZ, R221 ;  /* 0x000000ffffd67224 */ /* 0x000fc400078e00dd */
[----:B------:R-:W-:Y:S01]  /*22be0*/  IMAD.MOV.U32 R215, RZ, RZ, R220 ;  /* 0x000000ffffd77224 */ /* 0x000fe200078e00dc */
[----:B------:R-:W-:Y:S01]  /*22bf0*/  MOV R213, R224 ;  /* 0x000000e000d57202 */ /* 0x000fe20000000f00 */
[----:B------:R-:W-:Y:S01]  /*22c00*/  IMAD.MOV.U32 R212, RZ, RZ, R225 ;  /* 0x000000ffffd47224 */ /* 0x000fe200078e00e1 */
[----:B------:R-:W-:Y:S02]  /*22c10*/  UIMAD UR17, UR4, -0x20, UR6 ;  /* 0xffffffe0041178a4 */ /* 0x000fe4000f8e0206 */
[----:B------:R-:W-:Y:S02]  /*22c20*/  UIADD3 UR12, UR9, -0x2, URZ ;  /* 0xfffffffe090c7890 */ /* 0x000fe4000fffe03f */
[----:B------:R-:W-:Y:S01]  /*22c30*/  UIADD3 UR11, UR11, 0x1, URZ ;  /* 0x000000010b0b7890 */ /* 0x000fe2000fffe03f */
[----:B------:R-:W-:Y:S01]  /*22c40*/  BAR.SYNC.DEFER_BLOCKING 0x0 ;  /* 0x0000000000007b1d */ /* 0x000fe20000010000 */
[C---:B----4-:R-:W-:Y:S06]  /*22c50*/  HMMA.1688.F32.TF32 R8, R20.reuse, R250, R8 ;  /* 0x000000fa1408723c */ /* 0x050fec0000081008 */
[C---:B--2---:R-:W-:Y:S06]  /*22c60*/  HMMA.1688.F32.TF32 R24, R20.reuse, R246, R24 ;  /* 0x000000f61418723c */ /* 0x044fec0000081018 */
[----:B---3--:R-:W-:-:S15]  /*22c70*/  HMMA.1688.F32.TF32 R28, R20, R242, R28 ;  /* 0x000000f2141c723c */ /* 0x008fde000008101c */
[----:B------:R-:W-:-:S08]  /*22c80*/  NOP ;  /* 0x0000000000007918 */ /* 0x000fd00000000000 */
[----:B------:R1:W-:Y:S04]  /*22c90*/  STL.64 [R1+0x4c0], R28 ;  /* 0x0004c01c01007387 */ /* 0x0003e80000100a00 */
[----:B------:R2:W-:Y:S04]  /*22ca0*/  STL.64 [R1+0x4c8], R30 ;  /* 0x0004c81e01007387 */ /* 0x0005e80000100a00 */
[----:B-1----:R-:W3:Y:S04]  /*22cb0*/  LDL.LU R28, [R1+0x690] ;  /* 0x00069000011c7983 */ /* 0x002ee80000300800 */
[----:B------:R-:W3:Y:S04]  /*22cc0*/  LDL.LU R29, [R1+0x694] ;  /* 0x00069400011d7983 */ /* 0x000ee80000300800 */
[----:B--2---:R-:W3:Y:S04]  /*22cd0*/  LDL.LU R30, [R1+0x698] ;  /* 0x00069800011e7983 */ /* 0x004ee80000300800 */
[----:B------:R-:W3:Y:S04]  /*22ce0*/  LDL.LU R31, [R1+0x69c] ;  /* 0x00069c00011f7983 */ /* 0x000ee80000300800 */
[----:B------:R1:W-:Y:S04]  /*22cf0*/  STL.64 [R1+0x4e0], R24 ;  /* 0x0004e01801007387 */ /* 0x0003e80000100a00 */
[----:B------:R2:W-:Y:S04]  /*22d00*/  STL.64 [R1+0x4e8], R26 ;  /* 0x0004e81a01007387 */ /* 0x0005e80000100a00 */
[----:B-1----:R-:W4:Y:S04]  /*22d10*/  LDL.LU R24, [R1+0x680] ;  /* 0x0006800001187983 */ /* 0x002f280000300800 */
[----:B------:R-:W4:Y:S04]  /*22d20*/  LDL.LU R25, [R1+0x684] ;  /* 0x0006840001197983 */ /* 0x000f280000300800 */
[----:B--2---:R-:W4:Y:S04]  /*22d30*/  LDL.LU R26, [R1+0x688] ;  /* 0x00068800011a7983 */ /* 0x004f280000300800 */
[----:B------:R-:W4:Y:S04]  /*22d40*/  LDL.LU R27, [R1+0x68c] ;  /* 0x00068c00011b7983 */ /* 0x000f280000300800 */
[----:B------:R-:W2:Y:S04]  /*22d50*/  LDL.LU R20, [R1+0x670] ;  /* 0x0006700001147983 */ /* 0x000ea80000300800 */
[----:B------:R1:W-:Y:S04]  /*22d60*/  STL.64 [R1+0x4d0], R8 ;  /* 0x0004d00801007387 */ /* 0x0003e80000100a00 */
[----:B------:R1:W-:Y:S04]  /*22d70*/  STL.64 [R1+0x4d8], R10 ;  /* 0x0004d80a01007387 */ /* 0x0003e80000100a00 */
[----:B------:R-:W2:Y:S04]  /*22d80*/  LDL.LU R21, [R1+0x674] ;  /* 0x0006740001157983 */ /* 0x000ea80000300800 */
[----:B------:R-:W2:Y:S04]  /*22d90*/  LDL.LU R22, [R1+0x678] ;  /* 0x0006780001167983 */ /* 0x000ea80000300800 */
[----:B------:R-:W2:Y:S04]  /*22da0*/  LDL.LU R23, [R1+0x67c] ;  /* 0x00067c0001177983 */ /* 0x000ea80000300800 */
[----:B-1----:R-:W2:Y:S04]  /*22db0*/  LDL.LU R8, [R1+0x640] ;  /* 0x0006400001087983 */ /* 0x002ea80000300800 */
[----:B------:R-:W2:Y:S01]  /*22dc0*/  LDL.LU R9, [R1+0x644] ;  /* 0x0006440001097983 */ /* 0x000ea20000300800 */
[C---:B------:R-:W-:Y:S01]  /*22dd0*/  HMMA.1688.F32.TF32 R208, R4.reuse, R246, R208 ;  /* 0x000000f604d0723c */ /* 0x040fe200000810d0 */
[----:B------:R-:W-:Y:S01]  /*22de0*/  MOV R10, R3 ;  /* 0x00000003000a7202 */ /* 0x000fe20000000f00 */
[----:B------:R-:W-:Y:S01]  /*22df0*/  IMAD.MOV.U32 R11, RZ, RZ, R252 ;  /* 0x000000ffff0b7224 */ /* 0x000fe200078e00fc */
[----:B------:R-:W5:Y:S04]  /*22e00*/  LDL.LU R3, [R1+0x133c] ;  /* 0x00133c0001037983 */ /* 0x000f680000300800 */
[----:B------:R-:W5:Y:S01]  /*22e10*/  LDL.LU R252, [R1+0x1338] ;  /* 0x0013380001fc7983 */ /* 0x000f620000300800 */
[C---:B------:R-:W-:Y:S06]  /*22e20*/  HMMA.1688.F32.TF32 R16, R4.reuse, R234, R16 ;  /* 0x000000ea0410723c */ /* 0x040fec0000081010 */
[C---:B------:R-:W-:Y:S09]  /*22e30*/  HMMA.1688.F32.TF32 R12, R4.reuse, R238, R12 ;  /* 0x000000ee040c723c */ /* 0x040ff2000008100c */
[----:B------:R-:W-:Y:S04]  /*22e40*/  STL.64 [R1+0x60], R208 ;  /* 0x000060d001007387 */ /* 0x000fe80000100a00 */
[----:B------:R1:W-:Y:S04]  /*22e50*/  STL.64 [R1+0x68], R210 ;  /* 0x000068d201007387 */ /* 0x0003e80000100a00 */
[----:B-1----:R-:W2:Y:S04]  /*22e60*/  LDL.LU.64 R210, [R1+0x1330] ;  /* 0x0013300001d27983 */ /* 0x002ea80000300a00 */
[----:B------:R-:W2:Y:S01]  /*22e70*/  LDL.LU.64 R208, [R1+0x1328] ;  /* 0x0013280001d07983 */ /* 0x000ea20000300a00 */
[-C--:B---3--:R-:W-:Y:S06]  /*22e80*/  HMMA.1688.F32.TF32 R28, R4, R222.reuse, R28 ;  /* 0x000000de041c723c */ /* 0x088fec000008101c */
[----:B------:R-:W-:Y:S06]  /*22e90*/  HMMA.1688.F32.TF32 R220, R196, R222, R200 ;  /* 0x000000dec4dc723c */ /* 0x000fec00000810c8 */
[C---:B----4-:R-:W-:Y:S06]  /*22ea0*/  HMMA.1688.F32.TF32 R24, R4.reuse, R226, R24 ;  /* 0x000000e20418723c */ /* 0x050fec0000081018 */
[C---:B--2---:R-:W-:Y:S06]  /*22eb0*/  HMMA.1688.F32.TF32 R20, R4.reuse, R230, R20 ;  /* 0x000000e60414723c */ /* 0x044fec0000081014 */
[C---:B------:R-:W-:Y:S06]  /*22ec0*/  HMMA.1688.F32.TF32 R8, R4.reuse, R242, R8 ;  /* 0x000000f20408723c */ /* 0x040fec0000081008 */
[----:B------:R-:W-:Y:S01]  /*22ed0*/  HMMA.1688.F32.TF32 R4, R4, R250, R204 ;  /* 0x000000fa0404723c */ /* 0x000fe200000810cc */
[----:B------:R-:W2:Y:S04]  /*22ee0*/  LDL.LU.64 R206, [R1+0x1320] ;  /* 0x0013200001ce7983 */ /* 0x000ea80000300a00 */
[----:B------:R-:W2:Y:S04]  /*22ef0*/  LDL.LU.64 R204, [R1+0x1318] ;  /* 0x0013180001cc7983 */ /* 0x000ea80000300a00 */
[----:B------:R-:W3:Y:S04]  /*22f00*/  LDL.LU.64 R202, [R1+0x1310] ;  /* 0x0013100001ca7983 */ /* 0x000ee80000300a00 */
[----:B------:R-:W3:Y:S04]  /*22f10*/  LDL.LU.64 R200, [R1+0x1308] ;  /* 0x0013080001c87983 */ /* 0x000ee80000300a00 */
[----:B------:R-:W-:Y:S04]  /*22f20*/  STL.64 [R1+0x3c0], R220 ;  /* 0x0003c0dc01007387 */ /* 0x000fe80000100a00 */
[----:B------:R1:W-:Y:S02]  /*22f30*/  STL.64 [R1+0x3c8], R222 ;  /* 0x0003c8de01007387 */ /* 0x0003e40000100a00 */
[C---:B-1----:R-:W-:Y:S06]  /*22f40*/  HMMA.1688.F32.TF32 R220, R196.reuse, R226, R216 ;  /* 0x000000e2c4dc723c */ /* 0x042fec00000810d8 */
[C---:B------:R-:W-:Y:S06]  /*22f50*/  HMMA.1688.F32.TF32 R216, R196.reuse, R230, R212 ;  /* 0x000000e6c4d8723c */ /* 0x040fec00000810d4 */
[C---:B------:R-:W-:Y:S11]  /*22f60*/  HMMA.1688.F32.TF32 R188, R196.reuse, R246, R188 ;  /* 0x000000f6c4bc723c */ /* 0x040ff600000810bc */
[----:B------:R-:W-:Y:S04]  /*22f70*/  STL.64 [R1+0x390], R220 ;  /* 0x000390dc01007387 */ /* 0x000fe80000100a00 */
[----:B------:R-:W-:Y:S04]  /*22f80*/  STL.64 [R1+0x398], R222 ;  /* 0x000398de01007387 */ /* 0x000fe80000100a00 */
[----:B------:R-:W4:Y:S04]  /*22f90*/  LDL.LU R214, [R1+0x8f4] ;  /* 0x0008f40001d67983 */ /* 0x000f280000300800 */
[----:B------:R-:W-:Y:S04]  /*22fa0*/  STL.64 [R1+0x360], R216 ;  /* 0x000360d801007387 */ /* 0x000fe80000100a00 */
[----:B------:R-:W-:Y:S04]  /*22fb0*/  STL.64 [R1+0x368], R218 ;  /* 0x000368da01007387 */ /* 0x000fe80000100a00 */
[----:B------:R-:W4:Y:S01]  /*22fc0*/  LDL.LU R213, [R1+0x8f8] ;  /* 0x0008f80001d57983 */ /* 0x000f220000300800 */
[C---:B---3--:R-:W-:Y:S06]  /*22fd0*/  HMMA.1688.F32.TF32 R200, R196.reuse, R234, R200 ;  /* 0x000000eac4c8723c */ /* 0x048fec00000810c8 */
[----:B--2---:R-:W-:-:S15]  /*22fe0*/  HMMA.1688.F32.TF32 R204, R196, R238, R204 ;  /* 0x000000eec4cc723c */ /* 0x004fde00000810cc */
[----:B------:R-:W-:-:S02]  /*22ff0*/  NOP ;  /* 0x0000000000007918 */ /* 0x000fc40000000000 */
[----:B------:R-:W-:Y:S04]  /*23000*/  STL.64 [R1+0x340], R200 ;  /* 0x000340c801007387 */ /* 0x000fe80000100a00 */
[----:B------:R1:W-:Y:S02]  /*23010*/  STL.64 [R1+0x348], R202 ;  /* 0x000348ca01007387 */ /* 0x0003e40000100a00 */
[----:B-1----:R-:W-:Y:S02]  /*23020*/  HMMA.1688.F32.TF32 R200, R196, R242, R208 ;  /* 0x000000f2c4c8723c */ /* 0x002fe400000810d0 */
[----:B------:R-:W-:Y:S04]  /*23030*/  STL.64 [R1+0x310], R204 ;  /* 0x000310cc01007387 */ /* 0x000fe80000100a00 */
[----:B------:R1:W-:Y:S04]  /*23040*/  STL.64 [R1+0x318], R206 ;  /* 0x000318ce01007387 */ /* 0x0003e80000100a00 */
[----:B-1----:R-:W2:-:S13]  /*23050*/  LDL.LU R207, [R1+0x900] ;  /* 0x0009000001cf7983 */ /* 0x002e9a0000300800 */
[----:B------:R-:W-:Y:S04]  /*23060*/  STL.64 [R1+0x2f0], R200 ;  /* 0x0002f0c801007387 */ /* 0x000fe80000100a00 */
[----:B------:R-:W-:Y:S04]  /*23070*/  STL.64 [R1+0x2f8], R202 ;  /* 0x0002f8ca01007387 */ /* 0x000fe80000100a00 */
[----:B------:R-:W3:Y:S04]  /*23080*/  LDL.LU R206, [R1+0x908] ;  /* 0x0009080001ce7983 */ /* 0x000ee80000300800 */
[----:B------:R-:W-:Y:S04]  /*23090*/  STL.64 [R1+0x2c0], R188 ;  /* 0x0002c0bc01007387 */ /* 0x000fe80000100a00 */
[----:B------:R1:W-:Y:S04]  /*230a0*/  STL.64 [R1+0x2c8], R190 ;  /* 0x0002c8be01007387 */ /* 0x0003e80000100a00 */
[----:B------:R-:W3:Y:S04]  /*230b0*/  LDL.LU R208, [R1+0x8fc] ;  /* 0x0008fc0001d07983 */ /* 0x000ee80000300800 */
[----:B-1----:R-:W3:Y:S01]  /*230c0*/  LDL.LU R191, [R1+0x904] ;  /* 0x0009040001bf7983 */ /* 0x002ee20000300800 */
[----:B------:R-:W-:-:S15]  /*230d0*/  HMMA.1688.F32.TF32 R192, R196, R250, R192 ;  /* 0x000000fac4c0723c */ /* 0x000fde00000810c0 */
[----:B------:R-:W-:-:S08]  /*230e0*/  NOP ;  /* 0x0000000000007918 */ /* 0x000fd00000000000 */
[----:B------:R1:W-:Y:S04]  /*230f0*/  STL.64 [R1+0x2a0], R192 ;  /* 0x0002a0c001007387 */ /* 0x0003e80000100a00 */
[----:B------:R1:W-:Y:S04]  /*23100*/  STL.64 [R1+0x2a8], R194 ;  /* 0x0002a8c201007387 */ /* 0x0003e80000100a00 */
[----:B------:R-:W3:Y:S04]  /*23110*/  LDL.LU R202, [R1+0x90c] ;  /* 0x00090c0001ca7983 */ /* 0x000ee80000300800 */
[----:B------:R-:W3:Y:S04]  /*23120*/  LDL.LU R201, [R1+0x910] ;  /* 0x0009100001c97983 */ /* 0x000ee80000300800 */
[----:B------:R-:W3:Y:S04]  /*23130*/  LDL.LU R205, [R1+0x914] ;  /* 0x0009140001cd7983 */ /* 0x000ee80000300800 */
[----:B------:R-:W3:Y:S01]  /*23140*/  LDL.LU R200, [R1+0x918] ;  /* 0x0009180001c87983 */ /* 0x000ee20000300800 */
[----:B----4-:R-:W-:-:S03]  /*23150*/  IADD3 R213, P1, R213, UR13, RZ ;  /* 0x0000000dd5d57c10 */ /* 0x010fc6000ff3e0ff */
[----:B------:R-:W4:Y:S01]  /*23160*/  LDL.LU R203, [R1+0x920] ;  /* 0x0009200001cb7983 */ /* 0x000f220000300800 */
[----:B------:R-:W-:-:S03]  /*23170*/  IADD3.X R214, R214, UR7, RZ, P1, !PT ;  /* 0x00000007d6d67c10 */ /* 0x000fc60008ffe4ff */
[----:B-1----:R-:W4:Y:S04]  /*23180*/  LDL.LU R192, [R1+0x928] ;  /* 0x0009280001c07983 */ /* 0x002f280000300800 */
[----:B------:R-:W-:Y:S04]  /*23190*/  STL [R1+0x8f8], R213 ;  /* 0x0008f8d501007387 */ /* 0x000fe80000100800 */
[----:B------:R-:W-:Y:S04]  /*231a0*/  STL [R1+0x8f4], R214 ;  /* 0x0008f4d601007387 */ /* 0x000fe80000100800 */
[----:B------:R-:W4:Y:S04]  /*231b0*/  LDL.LU R204, [R1+0x91c] ;  /* 0x00091c0001cc7983 */ /* 0x000f280000300800 */
[----:B------:R-:W4:Y:S01]  /*231c0*/  LDL.LU R195, [R1+0x924] ;  /* 0x0009240001c37983 */ /* 0x000f220000300800 */
[----:B--2---:R-:W-:-:S05]  /*231d0*/  IADD3 R207, P1, R207, UR13, RZ ;  /* 0x0000000dcfcf7c10 */ /* 0x004fca000ff3e0ff */
[----:B------:R-:W-:Y:S01]  /*231e0*/  STL [R1+0x900], R207 ;  /* 0x000900cf01007387 */ /* 0x000fe20000100800 */
[----:B---3--:R-:W-:Y:S02]  /*231f0*/  IADD3 R206, P2, R206, UR13, RZ ;  /* 0x0000000dcece7c10 */ /* 0x008fe4000ff5e0ff */
[----:B------:R-:W-:-:S05]  /*23200*/  IADD3.X R208, R208, UR7, RZ, P1, !PT ;  /* 0x00000007d0d07c10 */ /* 0x000fca0008ffe4ff */
[----:B------:R-:W-:Y:S01]  /*23210*/  STL [R1+0x8fc], R208 ;  /* 0x0008fcd001007387 */ /* 0x000fe20000100800 */
[----:B------:R-:W-:-:S03]  /*23220*/  IADD3.X R191, R191, UR7, RZ, P2, !PT ;  /* 0x00000007bfbf7c10 */ /* 0x000fc600097fe4ff */
[----:B------:R-:W-:Y:S04]  /*23230*/  STL [R1+0x908], R206 ;  /* 0x000908ce01007387 */ /* 0x000fe80000100800 */
[----:B------:R-:W2:Y:S04]  /*23240*/  LDL.LU R194, [R1+0x930] ;  /* 0x0009300001c27983 */ /* 0x000ea80000300800 */
[----:B------:R1:W-:Y:S04]  /*23250*/  STL [R1+0x904], R191 ;  /* 0x000904bf01007387 */ /* 0x0003e80000100800 */
[----:B------:R-:W3:Y:S01]  /*23260*/  LDL.LU R198, [R1+0x92c] ;  /* 0x00092c0001c67983 */ /* 0x000ee20000300800 */
[----:B------:R-:W1:Y:S01]  /*23270*/  S2R R221, SR_TID.X ;  /* 0x0000000000dd7919 */ /* 0x000e620000002100 */
[----:B------:R-:W-:-:S02]  /*23280*/  UISETP.GT.AND UP1, UPT, UR17, URZ, UPT ;  /* 0x0000003f1100728c */ /* 0x000fc4000bf24270 */
[----:B------:R-:W-:Y:S02]  /*23290*/  UISETP.GE.AND UP0, UPT, UR4, UR12, UPT ;  /* 0x0000000c0400728c */ /* 0x000fe4000bf06270 */
[----:B------:R-:W-:Y:S02]  /*232a0*/  USEL UR12, URZ, 0x4, !UP1 ;  /* 0x000000043f0c7887 */ /* 0x000fe4000c800000 */
[----:B------:R-:W-:Y:S02]  /*232b0*/  UISETP.GT.AND UP1, UPT, UR11, 0x1, UPT ;  /* 0x000000010b00788c */ /* 0x000fe4000bf24270 */
[----:B------:R-:W-:Y:S02]  /*232c0*/  USEL UR12, UR12, URZ, !UP0 ;  /* 0x0000003f0c0c7287 */ /* 0x000fe4000c000000 */
[----:B------:R-:W-:-:S04]  /*232d0*/  USEL UR11, UR11, URZ, !UP1 ;  /* 0x0000003f0b0b7287 */ /* 0x000fc8000c800000 */
[----:B------:R-:W-:Y:S01]  /*232e0*/  ISETP.NE.U32.AND P0, PT, RZ, UR12, PT ;  /* 0x0000000cff007c0c */ /* 0x000fe2000bf05070 */
[----:B------:R-:W-:Y:S01]  /*232f0*/  ULEA UR18, UR11, UR5, 0xf ;  /* 0x000000050b127291 */ /* 0x000fe2000f8e783f */
[----:B------:R-:W-:Y:S02]  /*23300*/  IMAD.MOV.U32 R188, RZ, RZ, R213 ;  /* 0x000000ffffbc7224 */ /* 0x000fe400078e00d5 */
[----:B------:R-:W-:Y:S01]  /*23310*/  IMAD.MOV.U32 R189, RZ, RZ, R214 ;  /* 0x000000ffffbd7224 */ /* 0x000fe200078e00d6 */
[----:B-1----:R-:W-:-:S05]  /*23320*/  LOP3.LUT R212, R221, 0x1f, RZ, 0xc0, !PT ;  /* 0x0000001fddd47812 */ /* 0x002fca00078ec0ff */
[----:B------:R-:W-:-:S05]  /*23330*/  IMAD.SHL.U32 R190, R212, 0x4, RZ ;  /* 0x00000004d4be7824 */ /* 0x000fca00078e00ff */
[----:B------:R-:W-:Y:S02]  /*23340*/  IADD3 R2, R190, UR18, RZ ;  /* 0x00000012be027c10 */ /* 0x000fe4000fffe0ff */
[----:B------:R-:W-:-:S03]  /*23350*/  IADD3 R201, P1, R201, UR13, RZ ;  /* 0x0000000dc9c97c10 */ /* 0x000fc6000ff3e0ff */
[----:B------:R-:W-:Y:S01]  /*23360*/  @!PT LDS RZ, [RZ] ;  /* 0x00000000fffff984 */ /* 0x000fe20000000800 */
[----:B------:R-:W-:Y:S01]  /*23370*/  @!PT LDS RZ, [RZ] ;  /* 0x00000000fffff984 */ /* 0x000fe20000000800 */
[----:B------:R-:W-:Y:S01]  /*23380*/  @!PT LDS RZ, [RZ] ;  /* 0x00000000fffff984 */ /* 0x000fe20000000800 */
[----:B------:R1:W-:Y:S01]  /*23390*/  LDGSTS.E [R2], desc[UR14][R188.64], P0 ;  /* 0x00000000bc027fae */ /* 0x0003e2000812184e */
[----:B------:R-:W-:Y:S02]  /*233a0*/  IADD3.X R202, R202, UR7, RZ, P1, !PT ;  /* 0x00000007caca7c10 */ /* 0x000fe40008ffe4ff */
[----:B------:R-:W-:Y:S02]  /*233b0*/  IADD3 R200, P2, R200, UR13, RZ ;  /* 0x0000000dc8c87c10 */ /* 0x000fe4000ff5e0ff */
[----:B-1----:R-:W-:Y:S01]  /*233c0*/  MOV R188, R207 ;  /* 0x000000cf00bc7202 */ /* 0x002fe20000000f00 */
[----:B------:R-:W-:-:S05]  /*233d0*/  IMAD.MOV.U32 R189, RZ, RZ, R208 ;  /* 0x000000ffffbd7224 */ /* 0x000fca00078e00d0 */
[----:B------:R1:W-:Y:S01]  /*233e0*/  LDGSTS.E [R2+0x80], desc[UR14][R188.64], P0 ;  /* 0x00080000bc027fae */ /* 0x0003e2000812184e */
[----:B------:R-:W-:Y:S01]  /*233f0*/  IADD3.X R205, R205, UR7, RZ, P2, !PT ;  /* 0x00000007cdcd7c10 */ /* 0x000fe200097fe4ff */
[----:B-1----:R-:W-:Y:S01]  /*23400*/  IMAD.MOV.U32 R188, RZ, RZ, R206 ;  /* 0x000000ffffbc7224 */ /* 0x002fe200078e00ce */
[----:B------:R-:W-:Y:S02]  /*23410*/  MOV R189, R191 ;  /* 0x000000bf00bd7202 */ /* 0x000fe40000000f00 */
[----:B------:R-:W3:Y:S04]  /*23420*/  LDL.LU R191, [R1+0x9fc] ;  /* 0x0009fc0001bf7983 */ /* 0x000ee80000300800 */
[----:B------:R-:W3:Y:S04]  /*23430*/  LDL.LU R197, [R1+0xa04] ;  /* 0x000a040001c57983 */ /* 0x000ee80000300800 */
[----:B------:R-:W-:Y:S04]  /*23440*/  STL [R1+0x910], R201 ;  /* 0x000910c901007387 */ /* 0x000fe80000100800 */
[----:B------:R1:W-:Y:S04]  /*23450*/  LDGSTS.E [R2+0x100], desc[UR14][R188.64], P0 ;  /* 0x00100000bc027fae */ /* 0x0003e8000812184e */
[----:B------:R4:W-:Y:S04]  /*23460*/  STL [R1+0x90c], R202 ;  /* 0x00090cca01007387 */ /* 0x0009e80000100800 */
[----:B------:R4:W-:Y:S01]  /*23470*/  STL [R1+0x918], R200 ;  /* 0x000918c801007387 */ /* 0x0009e20000100800 */
[----:B-1----:R-:W-:-:S03]  /*23480*/  IMAD.MOV.U32 R189, RZ, RZ, R202 ;  /* 0x000000ffffbd7224 */ /* 0x002fc600078e00ca */
[----:B----4-:R-:W4:Y:S01]  /*23490*/  LDL.LU R202, [R1+0x9f8] ;  /* 0x0009f80001ca7983 */ /* 0x010f220000300800 */
[----:B------:R-:W-:-:S03]  /*234a0*/  IMAD.MOV.U32 R188, RZ, RZ, R201 ;  /* 0x000000ffffbc7224 */ /* 0x000fc600078e00c9 */
[----:B------:R-:W-:Y:S04]  /*234b0*/  STL [R1+0x914], R205 ;  /* 0x000914cd01007387 */ /* 0x000fe80000100800 */
[----:B------:R-:W4:Y:S04]  /*234c0*/  LDL.LU R201, [R1+0xa00] ;  /* 0x000a000001c97983 */ /* 0x000f280000300800 */
[----:B------:R1:W-:Y:S01]  /*234d0*/  LDGSTS.E [R2+0x180], desc[UR14][R188.64], P0 ;  /* 0x00180000bc027fae */ /* 0x0003e2000812184e */
[----:B------:R-:W-:Y:S02]  /*234e0*/  IADD3 R203, P1, R203, UR13, RZ ;  /* 0x0000000dcbcb7c10 */ /* 0x000fe4000ff3e0ff */
[----:B------:R-:W-:-:S02]  /*234f0*/  IADD3 R192, P2, R192, UR13, RZ ;  /* 0x0000000dc0c07c10 */ /* 0x000fc4000ff5e0ff */
[----:B-1----:R-:W-:Y:S02]  /*23500*/  MOV R188, R200 ;  /* 0x000000c800bc7202 */ /* 0x002fe40000000f00 */
[----:B------:R-:W4:Y:S04]  /*23510*/  LDL.LU R200, [R1+0xa08] ;  /* 0x000a080001c87983 */ /* 0x000f280000300800 */
[----:B------:R-:W4:Y:S01]  /*23520*/  LDL.LU R199, [R1+0xa0c] ;  /* 0x000a0c0001c77983 */ /* 0x000f220000300800 */
[----:B------:R-:W-:-:S03]  /*23530*/  IMAD.MOV.U32 R189, RZ, RZ, R205 ;  /* 0x000000ffffbd7224 */ /* 0x000fc600078e00cd */
[----:B------:R-:W4:Y:S01]  /*23540*/  LDL.LU R196, [R1+0xa10] ;  /* 0x000a100001c47983 */ /* 0x000f220000300800 */
[----:B------:R-:W-:-:S03]  /*23550*/  IADD3.X R204, R204, UR7, RZ, P1, !PT ;  /* 0x00000007cccc7c10 */ /* 0x000fc60008ffe4ff */
[----:B------:R-:W4:Y:S01]  /*23560*/  LDL.LU R193, [R1+0xa14] ;  /* 0x000a140001c17983 */ /* 0x000f220000300800 */
[----:B------:R-:W-:-:S03]  /*23570*/  IADD3.X R195, R195, UR7, RZ, P2, !PT ;  /* 0x00000007c3c37c10 */ /* 0x000fc600097fe4ff */
[----:B------:R1:W-:Y:S04]  /*23580*/  LDGSTS.E [R2+0x200], desc[UR14][R188.64], P0 ;  /* 0x00200000bc027fae */ /* 0x0003e8000812184e */
[----:B------:R-:W-:Y:S01]  /*23590*/  STL [R1+0x920], R203 ;  /* 0x000920cb01007387 */ /* 0x000fe20000100800 */
[----:B-1----:R-:W-:Y:S01]  /*235a0*/  IMAD.MOV.U32 R188, RZ, RZ, R203 ;  /* 0x000000ffffbc7224 */ /* 0x002fe200078e00cb */
[----:B------:R-:W-:Y:S02]  /*235b0*/  MOV R189, R204 ;  /* 0x000000cc00bd7202 */ /* 0x000fe40000000f00 */
[----:B------:R-:W-:Y:S04]  /*235c0*/  STL [R1+0x91c], R204 ;  /* 0x00091ccc01007387 */ /* 0x000fe80000100800 */
[----:B------:R1:W-:Y:S04]  /*235d0*/  LDGSTS.E [R2+0x280], desc[UR14][R188.64], P0 ;  /* 0x00280000bc027fae */ /* 0x0003e8000812184e */
[----:B------:R-:W-:Y:S04]  /*235e0*/  STL [R1+0x928], R192 ;  /* 0x000928c001007387 */ /* 0x000fe80000100800 */
[----:B------:R1:W-:Y:S02]  /*235f0*/  STL [R1+0x924], R195 ;  /* 0x000924c301007387 */ /* 0x0003e40000100800 */
[----:B-1----:R-:W-:-:S02]  /*23600*/  IMAD.MOV.U32 R188, RZ, RZ, R192 ;  /* 0x000000ffffbc7224 */ /* 0x002fc400078e00c0 */
[----:B------:R-:W-:Y:S02]  /*23610*/  IMAD.MOV.U32 R189, RZ, RZ, R195 ;  /* 0x000000ffffbd7224 */ /* 0x000fe400078e00c3 */
[----:B------:R-:W4:Y:S04]  /*23620*/  LDL.LU R195, [R1+0xa1c] ;  /* 0x000a1c0001c37983 */ /* 0x000f280000300800 */
[----:B------:R-:W4:Y:S04]  /*23630*/  LDL.LU R192, [R1+0xa24] ;  /* 0x000a240001c07983 */ /* 0x000f280000300800 */
[----:B------:R1:W-:Y:S01]  /*23640*/  LDGSTS.E [R2+0x300], desc[UR14][R188.64], P0 ;  /* 0x00300000bc027fae */ /* 0x0003e2000812184e */
[----:B--2---:R-:W-:-:S04]  /*23650*/  IADD3 R194, P1, R194, UR13, RZ ;  /* 0x0000000dc2c27c10 */ /* 0x004fc8000ff3e0ff */
[----:B---3--:R-:W-:Y:S01]  /*23660*/  IADD3.X R198, R198, UR7, RZ, P1, !PT ;  /* 0x00000007c6c67c10 */ /* 0x008fe20008ffe4ff */
[----:B------:R-:W-:Y:S04]  /*23670*/  STL [R1+0x930], R194 ;  /* 0x000930c201007387 */ /* 0x000fe80000100800 */
[----:B------:R2:W-:Y:S01]  /*23680*/  STL [R1+0x92c], R198 ;  /* 0x00092cc601007387 */ /* 0x0005e20000100800 */
[----:B-1----:R-:W-:Y:S01]  /*23690*/  IMAD.MOV.U32 R189, RZ, RZ, R198 ;  /* 0x000000ffffbd7224 */ /* 0x002fe200078e00c6 */
[----:B------:R-:W-:Y:S01]  /*236a0*/  MOV R188, R194 ;  /* 0x000000c200bc7202 */ /* 0x000fe20000000f00 */
[----:B------:R-:W-:Y:S01]  /*236b0*/  UISETP.GT.AND UP1, UPT, UR17, 0x4, UPT ;  /* 0x000000041100788c */ /* 0x000fe2000bf24270 */
[----:B--2---:R-:W2:Y:S04]  /*236c0*/  LDL.LU R198, [R1+0xa18] ;  /* 0x000a180001c67983 */ /* 0x004ea80000300800 */
[----:B------:R-:W3:Y:S01]  /*236d0*/  LDL.LU R194, [R1+0xa20] ;  /* 0x000a200001c27983 */ /* 0x000ee20000300800 */
[----:B------:R-:W-:-:S03]  /*236e0*/  USEL UR12, URZ, 0x4, !UP1 ;  /* 0x000000043f0c7887 */ /* 0x000fc6000c800000 */
[----:B------:R1:W-:Y:S01]  /*236f0*/  LDGSTS.E [R2+0x380], desc[UR14][R188.64], P0 ;  /* 0x00380000bc027fae */ /* 0x0003e2000812184e */
[----:B------:R-:W-:-:S06]  /*23700*/  USEL UR12, UR12, URZ, !UP0 ;  /* 0x0000003f0c0c7287 */ /* 0x000fcc000c000000 */
[----:B------:R-:W-:Y:S02]  /*23710*/  ISETP.NE.U32.AND P0, PT, RZ, UR12, PT ;  /* 0x0000000cff007c0c */ /* 0x000fe4000bf05070 */
[----:B------:R-:W-:Y:S02]  /*23720*/  IADD3 R191, P1, R191, UR13, RZ ;  /* 0x0000000dbfbf7c10 */ /* 0x000fe4000ff3e0ff */
[----:B------:R-:W-:-:S03]  /*23730*/  IADD3 R197, P2, R197, UR13, RZ ;  /* 0x0000000dc5c57c10 */ /* 0x000fc6000ff5e0ff */
[----:B------:R4:W-:Y:S01]  /*23740*/  STL [R1+0x9fc], R191 ;  /* 0x0009fcbf01007387 */ /* 0x0009e20000100800 */
[----:B-1----:R-:W-:Y:S01]  /*23750*/  IMAD.MOV.U32 R188, RZ, RZ, R191 ;  /* 0x000000ffffbc7224 */ /* 0x002fe200078e00bf */
[----:B----4-:R-:W-:-:S04]  /*23760*/  IADD3.X R202, R202, UR7, RZ, P1, !PT ;  /* 0x00000007caca7c10 */ /* 0x010fc80008ffe4ff */
[----:B------:R-:W-:Y:S01]  /*23770*/  MOV R189, R202 ;  /* 0x000000ca00bd7202 */ /* 0x000fe20000000f00 */
[----:B------:R-:W-:Y:S01]  /*23780*/  STL [R1+0x9f8], R202 ;  /* 0x0009f8ca01007387 */ /* 0x000fe20000100800 */
[----:B------:R-:W-:-:S03]  /*23790*/  IADD3.X R201, R201, UR7, RZ, P2, !PT ;  /* 0x00000007c9c97c10 */ /* 0x000fc600097fe4ff */
[----:B------:R1:W-:Y:S04]  /*237a0*/  STL [R1+0xa04], R197 ;  /* 0x000a04c501007387 */ /* 0x0003e80000100800 */
[----:B------:R-:W4:Y:S04]  /*237b0*/  LDL.LU R191, [R1+0xa2c] ;  /* 0x000a2c0001bf7983 */ /* 0x000f280000300800 */
[----:B------:R1:W-:Y:S04]  /*237c0*/  LDGSTS.E [R2+0x1000], desc[UR14][R188.64], P0 ;  /* 0x01000000bc027fae */ /* 0x0003e8000812184e */
[----:B------:R-:W-:Y:S01]  /*237d0*/  STL [R1+0xa00], R201 ;  /* 0x000a00c901007387 */ /* 0x000fe20000100800 */
[----:B-1----:R-:W-:-:S03]  /*237e0*/  IMAD.MOV.U32 R188, RZ, RZ, R197 ;  /* 0x000000ffffbc7224 */ /* 0x002fc600078e00c5 */
[----:B------:R-:W4:Y:S01]  /*237f0*/  LDL.LU R197, [R1+0xa28] ;  /* 0x000a280001c57983 */ /* 0x000f220000300800 */
[----:B------:R-:W-:Y:S01]  /*23800*/  IADD3 R199, P1, R199, UR13, RZ ;  /* 0x0000000dc7c77c10 */ /* 0x000fe2000ff3e0ff */
[----:B------:R-:W-:-:S03]  /*23810*/  IMAD.MOV.U32 R189, RZ, RZ, R201 ;  /* 0x000000ffffbd7224 */ /* 0x000fc600078e00c9 */
[----:B------:R-:W-:Y:S02]  /*23820*/  IADD3.X R200, R200, UR7, RZ, P1, !PT ;  /* 0x00000007c8c87c10 */ /* 0x000fe40008ffe4ff */
[----:B------:R-:W-:Y:S01]  /*23830*/  IADD3 R193, P2, R193, UR13, RZ ;  /* 0x0000000dc1c17c10 */ /* 0x000fe2000ff5e0ff */
[----:B------:R1:W-:Y:S03]  /*23840*/  STL [R1+0xa0c], R199 ;  /* 0x000a0cc701007387 */ /* 0x0003e60000100800 */
[----:B------:R-:W-:Y:S01]  /*23850*/  IADD3.X R196, R196, UR7, RZ, P2, !PT ;  /* 0x00000007c4c47c10 */ /* 0x000fe200097fe4ff */
[----:B------:R1:W-:Y:S04]  /*23860*/  LDGSTS.E [R2+0x1080], desc[UR14][R188.64], P0 ;  /* 0x01080000bc027fae */ /* 0x0003e8000812184e */
[----:B------:R-:W-:Y:S04]  /*23870*/  STL [R1+0xa08], R200 ;  /* 0x000a08c801007387 */ /* 0x000fe80000100800 */
[----:B------:R-:W-:Y:S01]  /*23880*/  STL [R1+0xa14], R193 ;  /* 0x000a14c101007387 */ /* 0x000fe20000100800 */
[----:B-1----:R-:W-:-:S03]  /*23890*/  MOV R188, R199 ;  /* 0x000000c700bc7202 */ /* 0x002fc60000000f00 */
[----:B------:R-:W4:Y:S04]  /*238a0*/  LDL.LU R199, [R1+0xa34] ;  /* 0x000a340001c77983 */ /* 0x000f280000300800 */
[----:B------:R1:W-:Y:S04]  /*238b0*/  STL [R1+0xa10], R196 ;  /* 0x000a10c401007387 */ /* 0x0003e80000100800 */
[----:B------:R-:W4:Y:S01]  /*238c0*/  LDL.LU R203, [R1+0xafc] ;  /* 0x000afc0001cb7983 */ /* 0x000f220000300800 */
[----:B------:R-:W-:-:S03]  /*238d0*/  IMAD.MOV.U32 R189, RZ, RZ, R200 ;  /* 0x000000ffffbd7224 */ /* 0x000fc600078e00c8 */
[----:B------:R-:W4:Y:S04]  /*238e0*/  LDL.LU R202, [R1+0xa30] ;  /* 0x000a300001ca7983 */ /* 0x000f280000300800 */
[----:B------:R1:W-:Y:S04]  /*238f0*/  LDGSTS.E [R2+0x1100], desc[UR14][R188.64], P0 ;  /* 0x01100000bc027fae */ /* 0x0003e8000812184e */
[----:B------:R-:W4:Y:S01]  /*23900*/  LDL.LU R204, [R1+0xaf8] ;  /* 0x000af80001cc7983 */ /* 0x000f220000300800 */
[----:B------:R-:W-:Y:S02]  /*23910*/  IADD3 R195, P1, R195, UR13, RZ ;  /* 0x0000000dc3c37c10 */ /* 0x000fe4000ff3e0ff */
[----:B------:R-:W-:-:S02]  /*23920*/  IADD3 R192, P2, R192, UR13, RZ ;  /* 0x0000000dc0c07c10 */ /* 0x000fc4000ff5e0ff */
[----:B-1----:R-:W-:Y:S01]  /*23930*/  MOV R189, R196 ;  /* 0x000000c400bd7202 */ /* 0x002fe20000000f00 */
[----:B------:R-:W-:Y:S01]  /*23940*/  IMAD.MOV.U32 R188, RZ, RZ, R193 ;  /* 0x000000ffffbc7224 */ /* 0x000fe200078e00c1 */
[----:B------:R-:W4:Y:S04]  /*23950*/  LDL.LU R196, [R1+0xb04] ;  /* 0x000b040001c47983 */ /* 0x000f280000300800 */
[----:B------:R-:W4:Y:S04]  /*23960*/  LDL.LU R193, [R1+0xb0c] ;  /* 0x000b0c0001c17983 */ /* 0x000f280000300800 */
[----:B------:R1:W-:Y:S04]  /*23970*/  STL [R1+0xa1c], R195 ;  /* 0x000a1cc301007387 */ /* 0x0003e80000100800 */
[----:B------:R1:W-:Y:S02]  /*23980*/  LDGSTS.E [R2+0x1180], desc[UR14][R188.64], P0 ;  /* 0x01180000bc027fae */ /* 0x0003e4000812184e */
[----:B-1----:R-:W-:Y:S01]  /*23990*/  IMAD.MOV.U32 R188, RZ, RZ, R195 ;  /* 0x000000ffffbc7224 */ /* 0x002fe200078e00c3 */
[----:B--2---:R-:W-:-:S02]  /*239a0*/  IADD3.X R198, R198, UR7, RZ, P1, !PT ;  /* 0x00000007c6c67c10 */ /* 0x004fc40008ffe4ff */
[----:B---3--:R-:W-:-:S03]  /*239b0*/  IADD3.X R194, R194, UR7, RZ, P2, !PT ;  /* 0x00000007c2c27c10 */ /* 0x008fc600097fe4ff */
[----:B------:R-:W-:Y:S04]  /*239c0*/  STL [R1+0xa18], R198 ;  /* 0x000a18c601007387 */ /* 0x000fe80000100800 */
[----:B------:R-:W-:Y:S04]  /*239d0*/  STL [R1+0xa24], R192 ;  /* 0x000a24c001007387 */ /* 0x000fe80000100800 */
[----:B------:R-:W2:Y:S04]  /*239e0*/  LDL.LU R200, [R1+0xb00] ;  /* 0x000b000001c87983 */ /* 0x000ea80000300800 */
[----:B------:R1:W-:Y:S04]  /*239f0*/  STL [R1+0xa20], R194 ;  /* 0x000a20c201007387 */ /* 0x0003e80000100800 */
[----:B------:R-:W3:Y:S01]  /*23a00*/  LDL.LU R195, [R1+0xb08] ;  /* 0x000b080001c37983 */ /* 0x000ee20000300800 */
[----:B------:R-:W-:-:S05]  /*23a10*/  IMAD.MOV.U32 R189, RZ, RZ, R198 ;  /* 0x000000ffffbd7224 */ /* 0x000fca00078e00c6 */
[----:B------:R1:W-:Y:S02]  /*23a20*/  LDGSTS.E [R2+0x1200], desc[UR14][R188.64], P0 ;  /* 0x01200000bc027fae */ /* 0x0003e4000812184e */
[----:B-1----:R-:W-:Y:S01]  /*23a30*/  MOV R188, R192 ;  /* 0x000000c000bc7202 */ /* 0x002fe20000000f00 */
[----:B------:R-:W-:Y:S02]  /*23a40*/  IMAD.MOV.U32 R189, RZ, RZ, R194 ;  /* 0x000000ffffbd7224 */ /* 0x000fe400078e00c2 */
[----:B------:R-:W3:Y:S04]  /*23a50*/  LDL.LU R194, [R1+0xb14] ;  /* 0x000b140001c27983 */ /* 0x000ee80000300800 */
[----:B------:R-:W3:Y:S04]  /*23a60*/  LDL.LU R192, [R1+0xb1c] ;  /* 0x000b1c0001c07983 */ /* 0x000ee80000300800 */
[----:B------:R1:W-:Y:S01]  /*23a70*/  LDGSTS.E [R2+0x1280], desc[UR14][R188.64], P0 ;  /* 0x01280000bc027fae */ /* 0x0003e2000812184e */
[----:B------:R-:W-:-:S04]  /*23a80*/  UISETP.GT.AND UP1, UPT, UR17, 0x8, UPT ;  /* 0x000000081100788c */ /* 0x000fc8000bf24270 */
[----:B------:R-:W-:-:S04]  /*23a90*/  USEL UR12, URZ, 0x4, !UP1 ;  /* 0x000000043f0c7887 */ /* 0x000fc8000c800000 */
[----:B------:R-:W-:Y:S01]  /*23aa0*/  USEL UR12, UR12, URZ, !UP0 ;  /* 0x0000003f0c0c7287 */ /* 0x000fe2000c000000 */
[----:B----4-:R-:W-:-:S05]  /*23ab0*/  IADD3 R191, P1, R191, UR13, RZ ;  /* 0x0000000dbfbf7c10 */ /* 0x010fca000ff3e0ff */
[----:B------:R-:W-:Y:S01]  /*23ac0*/  STL [R1+0xa2c], R191 ;  /* 0x000a2cbf01007387 */ /* 0x000fe20000100800 */
[----:B------:R-:W-:-:S04]  /*23ad0*/  IADD3.X R197, R197, UR7, RZ, P1, !PT ;  /* 0x00000007c5c57c10 */ /* 0x000fc80008ffe4ff */
[----:B-1----:R-:W-:Y:S01]  /*23ae0*/  MOV R189, R197 ;  /* 0x000000c500bd7202 */ /* 0x002fe20000000f00 */
[----:B------:R1:W-:Y:S04]  /*23af0*/  STL [R1+0xa28], R197 ;  /* 0x000a28c501007387 */ /* 0x0003e80000100800 */
[----:B-1----:R-:W4:Y:S04]  /*23b00*/  LDL.LU R197, [R1+0xb10] ;  /* 0x000b100001c57983 */ /* 0x002f280000300800 */
[----:B------:R-:W4:Y:S01]  /*23b10*/  LDL.LU R201, [R1+0xb18] ;  /* 0x000b180001c97983 */ /* 0x000f220000300800 */
[----:B------:R-:W-:Y:S01]  /*23b20*/  IMAD.MOV.U32 R188, RZ, RZ, R191 ;  /* 0x000000ffffbc7224 */ /* 0x000fe200078e00bf */
[----:B------:R-:W-:-:S04]  /*23b30*/  IADD3 R199, P2, R199, UR13, RZ ;  /* 0x0000000dc7c77c10 */ /* 0x000fc8000ff5e0ff */
[----:B------:R1:W-:Y:S01]  /*23b40*/  LDGSTS.E [R2+0x1300], desc[UR14][R188.64], P0 ;  /* 0x01300000bc027fae */ /* 0x0003e2000812184e */
[----:B------:R-:W-:-:S03]  /*23b50*/  ISETP.NE.U32.AND P1, PT, RZ, UR12, PT ;  /* 0x0000000cff007c0c */ /* 0x000fc6000bf25070 */
[----:B------:R-:W4:Y:S01]  /*23b60*/  LDL.LU R198, [R1+0xb24] ;  /* 0x000b240001c67983 */ /* 0x000f220000300800 */
[----:B------:R-:W-:-:S03]  /*23b70*/  IADD3 R203, P3, R203, UR13, RZ ;  /* 0x0000000dcbcb7c10 */ /* 0x000fc6000ff7e0ff */
[----:B------:R-:W4:Y:S01]  /*23b80*/  LDL.LU R191, [R1+0xb2c] ;  /* 0x000b2c0001bf7983 */ /* 0x000f220000300800 */
[----:B------:R-:W-:Y:S01]  /*23b90*/  IADD3.X R202, R202, UR7, RZ, P2, !PT ;  /* 0x00000007caca7c10 */ /* 0x000fe200097fe4ff */
[----:B-1----:R-:W-:Y:S02]  /*23ba0*/  IMAD.MOV.U32 R188, RZ, RZ, R199 ;  /* 0x000000ffffbc7224 */ /* 0x002fe400078e00c7 */
[----:B------:R-:W-:Y:S02]  /*23bb0*/  STL [R1+0xa34], R199 ;  /* 0x000a34c701007387 */ /* 0x000fe40000100800 */
[----:B------:R-:W-:Y:S02]  /*23bc0*/  IMAD.MOV.U32 R189, RZ, RZ, R202 ;  /* 0x000000ffffbd7224 */ /* 0x000fe400078e00ca */
[----:B------:R1:W-:Y:S01]  /*23bd0*/  STL [R1+0xa30], R202 ;  /* 0x000a30ca01007387 */ /* 0x0003e20000100800 */
[----:B------:R-:W-:-:S03]  /*23be0*/  IADD3.X R204, R204, UR7, RZ, P3, !PT ;  /* 0x00000007cccc7c10 */ /* 0x000fc60009ffe4ff */
[----:B------:R-:W-:Y:S04]  /*23bf0*/  STL [R1+0xafc], R203 ;  /* 0x000afccb01007387 */ /* 0x000fe80000100800 */
[----:B------:R1:W-:Y:S04]  /*23c00*/  LDGSTS.E [R2+0x1380], desc[UR14][R188.64], P0 ;  /* 0x01380000bc027fae */ /* 0x0003e8000812184e */
[----:B-1----:R-:W4:Y:S01]  /*23c10*/  LDL.LU R202, [R1+0xb20] ;  /* 0x000b200001ca7983 */ /* 0x002f220000300800 */
[----:B------:R-:W-:Y:S02]  /*23c20*/  IADD3 R196, P0, R196, UR13, RZ ;  /* 0x0000000dc4c47c10 */ /* 0x000fe4000ff1e0ff */
[----:B------:R-:W-:Y:S01]  /*23c30*/  IADD3 R193, P2, R193, UR13, RZ ;  /* 0x0000000dc1c17c10 */ /* 0x000fe2000ff5e0ff */
[----:B------:R-:W-:Y:S01]  /*23c40*/  STL [R1+0xaf8], R204 ;  /* 0x000af8cc01007387 */ /* 0x000fe20000100800 */
[----:B------:R-:W-:Y:S01]  /*23c50*/  MOV R188, R203 ;  /* 0x000000cb00bc7202 */ /* 0x000fe20000000f00 */
[----:B------:R-:W-:-:S02]  /*23c60*/  IMAD.MOV.U32 R189, RZ, RZ, R204 ;  /* 0x000000ffffbd7224 */ /* 0x000fc400078e00cc */
[----:B------:R-:W4:Y:S04]  /*23c70*/  LDL.LU R199, [R1+0xb28] ;  /* 0x000b280001c77983 */ /* 0x000f280000300800 */
[----:B------:R1:W-:Y:S04]  /*23c80*/  STL [R1+0xb04], R196 ;  /* 0x000b04c401007387 */ /* 0x0003e80000100800 */
[----:B------:R1:W-:Y:S02]  /*23c90*/  LDGSTS.E [R2+0x2000], desc[UR14][R188.64], P1 ;  /* 0x02000000bc027fae */ /* 0x0003e4000892184e */
[----:B-1----:R-:W-:Y:S01]  /*23ca0*/  IMAD.MOV.U32 R188, RZ, RZ, R196 ;  /* 0x000000ffffbc7224 */ /* 0x002fe200078e00c4 */
[----:B--2---:R-:W-:-:S05]  /*23cb0*/  IADD3.X R200, R200, UR7, RZ, P0, !PT ;  /* 0x00000007c8c87c10 */ /* 0x004fca00087fe4ff */
[----:B------:R1:W-:Y:S01]  /*23cc0*/  STL [R1+0xb00], R200 ;  /* 0x000b00c801007387 */ /* 0x0003e20000100800 */
[----:B---3--:R-:W-:-:S03]  /*23cd0*/  IADD3.X R195, R195, UR7, RZ, P2, !PT ;  /* 0x00000007c3c37c10 */ /* 0x008fc600097fe4ff */
[----:B------:R-:W-:Y:S01]  /*23ce0*/  STL [R1+0xb0c], R193 ;  /* 0x000b0cc101007387 */ /* 0x000fe20000100800 */
[----:B------:R-:W-:-:S03]  /*23cf0*/  MOV R189, R200 ;  /* 0x000000c800bd7202 */ /* 0x000fc60000000f00 */
[----:B------:R-:W2:Y:S04]  /*23d00*/  LDL.LU R196, [R1+0xb34] ;  /* 0x000b340001c47983 */ /* 0x000ea80000300800 */
[----:B------:R3:W-:Y:S04]  /*23d10*/  STL [R1+0xb08], R195 ;  /* 0x000b08c301007387 */ /* 0x0007e80000100800 */
[----:B-1----:R-:W2:Y:S04]  /*23d20*/  LDL.LU R200, [R1+0xb30] ;  /* 0x000b300001c87983 */ /* 0x002ea80000300800 */
[----:B------:R1:W-:Y:S01]  /*23d30*/  LDGSTS.E [R2+0x2080], desc[UR14][R188.64], P1 ;  /* 0x02080000bc027fae */ /* 0x0003e2000892184e */
[----:B------:R-:W-:-:S02]  /*23d40*/  IADD3 R194, P0, R194, UR13, RZ ;  /* 0x0000000dc2c27c10 */ /* 0x000fc4000ff1e0ff */
[----:B------:R-:W-:Y:S01]  /*23d50*/  IADD3 R192, P2, R192, UR13, RZ ;  /* 0x0000000dc0c07c10 */ /* 0x000fe2000ff5e0ff */
[----:B-1----:R-:W-:Y:S02]  /*23d60*/  IMAD.MOV.U32 R188, RZ, RZ, R193 ;  /* 0x000000ffffbc7224 */ /* 0x002fe400078e00c1 */
[----:B------:R-:W-:Y:S02]  /*23d70*/  IMAD.MOV.U32 R189, RZ, RZ, R195 ;  /* 0x000000ffffbd7224 */ /* 0x000fe400078e00c3 */
[----:B---3--:R-:W3:Y:S04]  /*23d80*/  LDL.LU R195, [R1+0xbfc] ;  /* 0x000bfc0001c37983 */ /* 0x008ee80000300800 */
[----:B------:R-:W3:Y:S04]  /*23d90*/  LDL.LU R193, [R1+0xc04] ;  /* 0x000c040001c17983 */ /* 0x000ee80000300800 */
[----:B------:R-:W-:Y:S04]  /*23da0*/  STL [R1+0xb14], R194 ;  /* 0x000b14c201007387 */ /* 0x000fe80000100800 */
[----:B------:R1:W-:Y:S02]  /*23db0*/  LDGSTS.E [R2+0x2100], desc[UR14][R188.64], P1 ;  /* 0x02100000bc027fae */ /* 0x0003e4000892184e */
[----:B-1----:R-:W-:-:S02]  /*23dc0*/  MOV R188, R194 ;  /* 0x000000c200bc7202 */ /* 0x002fc40000000f00 */
[----:B----4-:R-:W-:Y:S02]  /*23dd0*/  IADD3.X R197, R197, UR7, RZ, P0, !PT ;  /* 0x00000007c5c57c10 */ /* 0x010fe400087fe4ff */
[----:B------:R-:W-:-:S03]  /*23de0*/  IADD3.X R201, R201, UR7, RZ, P2, !PT ;  /* 0x00000007c9c97c10 */ /* 0x000fc600097fe4ff */
[----:B------:R1:W-:Y:S01]  /*23df0*/  STL [R1+0xb10], R197 ;  /* 0x000b10c501007387 */ /* 0x0003e20000100800 */
[----:B------:R-:W-:-:S03]  /*23e00*/  IMAD.MOV.U32 R189, RZ, RZ, R197 ;  /* 0x000000ffffbd7224 */ /* 0x000fc600078e00c5 */
[----:B------:R-:W-:Y:S04]  /*23e10*/  STL [R1+0xb1c], R192 ;  /* 0x000b1cc001007387 */ /* 0x000fe80000100800 */
[----:B------:R4:W-:Y:S04]  /*23e20*/  LDGSTS.E [R2+0x2180], desc[UR14][R188.64], P1 ;  /* 0x02180000bc027fae */ /* 0x0009e8000892184e */
[----:B-1----:R-:W3:Y:S04]  /*23e30*/  LDL.LU R197, [R1+0xbf8] ;  /* 0x000bf80001c57983 */ /* 0x002ee80000300800 */
[----:B------:R1:W-:Y:S04]  /*23e40*/  STL [R1+0xb18], R201 ;  /* 0x000b18c901007387 */ /* 0x0003e80000100800 */
[----:B------:R-:W3:Y:S01]  /*23e50*/  LDL.LU R194, [R1+0xc00] ;  /* 0x000c000001c27983 */ /* 0x000ee20000300800 */
[----:B------:R-:W-:Y:S01]  /*23e60*/  IADD3 R198, P0, R198, UR13, RZ ;  /* 0x0000000dc6c67c10 */ /* 0x000fe2000ff1e0ff */
[----:B----4-:R-:W-:Y:S01]  /*23e70*/  IMAD.MOV.U32 R188, RZ, RZ, R192 ;  /* 0x000000ffffbc7224 */ /* 0x010fe200078e00c0 */
[----:B------:R-:W-:-:S02]  /*23e80*/  MOV R189, R201 ;  /* 0x000000c900bd7202 */ /* 0x000fc40000000f00 */
[----:B------:R-:W-:Y:S01]  /*23e90*/  IADD3 R191, P2, R191, UR13, RZ ;  /* 0x0000000dbfbf7c10 */ /* 0x000fe2000ff5e0ff */
[----:B-1----:R-:W4:Y:S04]  /*23ea0*/  LDL.LU R201, [R1+0xc0c] ;  /* 0x000c0c0001c97983 */ /* 0x002f280000300800 */
[----:B------:R-:W4:Y:S01]  /*23eb0*/  LDL.LU R192, [R1+0xc14] ;  /* 0x000c140001c07983 */ /* 0x000f220000300800 */
[----:B------:R-:W-:-:S03]  /*23ec0*/  IADD3.X R202, R202, UR7, RZ, P0, !PT ;  /* 0x00000007caca7c10 */ /* 0x000fc600087fe4ff */
[----:B------:R-:W-:Y:S04]  /*23ed0*/  STL [R1+0xb24], R198 ;  /* 0x000b24c601007387 */ /* 0x000fe80000100800 */
[----:B------:R1:W-:Y:S04]  /*23ee0*/  LDGSTS.E [R2+0x2200], desc[UR14][R188.64], P1 ;  /* 0x02200000bc027fae */ /* 0x0003e8000892184e */
[----:B------:R1:W-:Y:S04]  /*23ef0*/  STL [R1+0xb20], R202 ;  /* 0x000b20ca01007387 */ /* 0x0003e80000100800 */
[----:B------:R-:W-:Y:S01]  /*23f00*/  STL [R1+0xb2c], R191 ;  /* 0x000b2cbf01007387 */ /* 0x000fe20000100800 */
[----:B-1----:R-:W-:-:S03]  /*23f10*/  IMAD.MOV.U32 R189, RZ, RZ, R202 ;  /* 0x000000ffffbd7224 */ /* 0x002fc600078e00ca */
[----:B------:R-:W4:Y:S01]  /*23f20*/  LDL.LU R202, [R1+0xc08] ;  /* 0x000c080001ca7983 */ /* 0x000f220000300800 */
[----:B------:R-:W-:Y:S01]  /*23f30*/  IMAD.MOV.U32 R188, RZ, RZ, R198 ;  /* 0x000000ffffbc7224 */ /* 0x000fe200078e00c6 */
[----:B------:R-:W-:-:S04]  /*23f40*/  IADD3.X R199, R199, UR7, RZ, P2, !PT ;  /* 0x00000007c7c77c10 */ /* 0x000fc800097fe4ff */
[----:B------:R1:W-:Y:S04]  /*23f50*/  LDGSTS.E [R2+0x2280], desc[UR14][R188.64], P1 ;  /* 0x02280000bc027fae */ /* 0x0003e8000892184e */
[----:B------:R1:W-:Y:S04]  /*23f60*/  STL [R1+0xb28], R199 ;  /* 0x000b28c701007387 */ /* 0x0003e80000100800 */
[----:B------:R-:W4:Y:S01]  /*23f70*/  LDL.LU R198, [R1+0xc10] ;  /* 0x000c100001c67983 */ /* 0x000f220000300800 */
[----:B-1----:R-:W-:Y:S01]  /*23f80*/  MOV R188, R191 ;  /* 0x000000bf00bc7202 */ /* 0x002fe20000000f00 */
[----:B------:R-:W-:-:S02]  /*23f90*/  IMAD.MOV.U32 R189, RZ, RZ, R199 ;  /* 0x000000ffffbd7224 */ /* 0x000fc400078e00c7 */
[----:B------:R-:W4:Y:S04]  /*23fa0*/  LDL.LU R199, [R1+0xc1c] ;  /* 0x000c1c0001c77983 */ /* 0x000f280000300800 */
[----:B------:R-:W4:Y:S04]  /*23fb0*/  LDL.LU R191, [R1+0xc24] ;  /* 0x000c240001bf7983 */ /* 0x000f280000300800 */
[----:B------:R1:W-:Y:S01]  /*23fc0*/  LDGSTS.E [R2+0x2300], desc[UR14][R188.64], P1 ;  /* 0x02300000bc027fae */ /* 0x0003e2000892184e */
[----:B--2---:R-:W-:-:S04]  /*23fd0*/  IADD3 R196, P0, R196, UR13, RZ ;  /* 0x0000000dc4c47c10 */ /* 0x004fc8000ff1e0ff */
[----:B------:R-:W-:Y:S01]  /*23fe0*/  IADD3.X R200, R200, UR7, RZ, P0, !PT ;  /* 0x00000007c8c87c10 */ /* 0x000fe200087fe4ff */
[----:B------:R-:W-:Y:S03]  /*23ff0*/  STL [R1+0xb34], R196 ;  /* 0x000b34c401007387 */ /* 0x000fe60000100800 */
[----:B-1----:R-:W-:Y:S01]  /*24000*/  MOV R189, R200 ;  /* 0x000000c800bd7202 */ /* 0x002fe20000000f00 */
[----:B------:R1:W-:Y:S01]  /*24010*/  STL [R1+0xb30], R200 ;  /* 0x000b30c801007387 */ /* 0x0003e20000100800 */
[----:B------:R-:W-:Y:S01]  /*24020*/  IMAD.MOV.U32 R188, RZ, RZ, R196 ;  /* 0x000000ffffbc7224 */ /* 0x000fe200078e00c4 */
[----:B------:R-:W-:-:S04]  /*24030*/  UISETP.GT.AND UP1, UPT, UR17, 0xc, UPT ;  /* 0x0000000c1100788c */ /* 0x000fc8000bf24270 */
[----:B------:R2:W-:Y:S04]  /*24040*/  LDGSTS.E [R2+0x2380], desc[UR14][R188.64], P1 ;  /* 0x02380000bc027fae */ /* 0x0005e8000892184e */
[----:B-1----:R-:W4:Y:S04]  /*24050*/  LDL.LU R200, [R1+0xc18] ;  /* 0x000c180001c87983 */ /* 0x002f280000300800 */
[----:B------:R-:W4:Y:S01]  /*24060*/  LDL.LU R196, [R1+0xc20] ;  /* 0x000c200001c47983 */ /* 0x000f220000300800 */
[----:B---3--:R-:W-:Y:S01]  /*24070*/  IADD3 R195, P1, R195, UR13, RZ ;  /* 0x0000000dc3c37c10 */ /* 0x008fe2000ff3e0ff */
[----:B------:R-:W-:Y:S01]  /*24080*/  USEL UR12, URZ, 0x4, !UP1 ;  /* 0x000000043f0c7887 */ /* 0x000fe2000c800000 */
[----:B------:R-:W-:-:S03]  /*24090*/  IADD3 R193, P2, R193, UR13, RZ ;  /* 0x0000000dc1c17c10 */ /* 0x000fc6000ff5e0ff */
[----:B------:R-:W-:Y:S01]  /*240a0*/  USEL UR12, UR12, URZ, !UP0 ;  /* 0x0000003f0c0c7287 */ /* 0x000fe2000c000000 */
[----:B------:R1:W-:Y:S01]  /*240b0*/  STL [R1+0xbfc], R195 ;  /* 0x000bfcc301007387 */ /* 0x0003e20000100800 */
[----:B--2---:R-:W-:-:S04]  /*240c0*/  IMAD.MOV.U32 R188, RZ, RZ, R195 ;  /* 0x000000ffffbc7224 */ /* 0x004fc800078e00c3 */
[----:B------:R-:W-:Y:S02]  /*240d0*/  ISETP.NE.U32.AND P0, PT, RZ, UR12, PT ;  /* 0x0000000cff007c0c */ /* 0x000fe4000bf05070 */
[----:B------:R-:W-:-:S05]  /*240e0*/  IADD3.X R197, R197, UR7, RZ, P1, !PT ;  /* 0x00000007c5c57c10 */ /* 0x000fca0008ffe4ff */
[----:B------:R2:W-:Y:S01]  /*240f0*/  STL [R1+0xbf8], R197 ;  /* 0x000bf8c501007387 */ /* 0x0005e20000100800 */
[----:B------:R-:W-:-:S03]  /*24100*/  IADD3.X R194, R194, UR7, RZ, P2, !PT ;  /* 0x00000007c2c27c10 */ /* 0x000fc600097fe4ff */
[----:B------:R3:W-:Y:S01]  /*24110*/  STL [R1+0xc04], R193 ;  /* 0x000c04c101007387 */ /* 0x0007e20000100800 */
[----:B------:R-:W-:-:S03]  /*24120*/  IMAD.MOV.U32 R189, RZ, RZ, R197 ;  /* 0x000000ffffbd7224 */ /* 0x000fc600078e00c5 */
[----:B-1----:R-:W3:Y:S04]  /*24130*/  LDL.LU R195, [R1+0xc2c] ;  /* 0x000c2c0001c37983 */ /* 0x002ee80000300800 */
[----:B------:R1:W-:Y:S04]  /*24140*/  STL [R1+0xc00], R194 ;  /* 0x000c00c201007387 */ /* 0x0003e80000100800 */
[----:B--2---:R-:W2:Y:S01]  /*24150*/  LDL.LU R197, [R1+0xc28] ;  /* 0x000c280001c57983 */ /* 0x004ea20000300800 */
[----:B----4-:R-:W-:-:S03]  /*24160*/  IADD3 R201, P1, R201, UR13, RZ ;  /* 0x0000000dc9c97c10 */ /* 0x010fc6000ff3e0ff */
[----:B------:R4:W-:Y:S01]  /*24170*/  LDGSTS.E [R2+0x3000], desc[UR14][R188.64], P0 ;  /* 0x03000000bc027fae */ /* 0x0009e2000812184e */
[----:B------:R-:W-:Y:S02]  /*24180*/  IADD3 R192, P2, R192, UR13, RZ ;  /* 0x0000000dc0c07c10 */ /* 0x000fe4000ff5e0ff */
[----:B----4-:R-:W-:Y:S01]  /*24190*/  MOV R188, R193 ;  /* 0x000000c100bc7202 */ /* 0x010fe20000000f00 */
[----:B------:R-:W-:Y:S01]  /*241a0*/  IMAD.MOV.U32 R189, RZ, RZ, R194 ;  /* 0x000000ffffbd7224 */ /* 0x000fe200078e00c2 */
[----:B---3--:R-:W3:Y:S01]  /*241b0*/  LDL.LU R193, [R1+0xc34] ;  /* 0x000c340001c17983 */ /* 0x008ee20000300800 */
[----:B------:R-:W-:-:S03]  /*241c0*/  IADD3.X R202, R202, UR7, RZ, P1, !PT ;  /* 0x00000007caca7c10 */ /* 0x000fc60008ffe4ff */
[----:B-1----:R-:W4:Y:S04]  /*241d0*/  LDL.LU R194, [R1+0xcfc] ;  /* 0x000cfc0001c27983 */ /* 0x002f280000300800 */
[----:B------:R-:W-:Y:S04]  /*241e0*/  STL [R1+0xc0c], R201 ;  /* 0x000c0cc901007387 */ /* 0x000fe80000100800 */
[----:B------:R1:W-:Y:S04]  /*241f0*/  LDGSTS.E [R2+0x3080], desc[UR14][R188.64], P0 ;  /* 0x03080000bc027fae */ /* 0x0003e8000812184e */
[----:B------:R1:W-:Y:S01]  /*24200*/  STL [R1+0xc08], R202 ;  /* 0x000c08ca01007387 */ /* 0x0003e20000100800 */
[----:B------:R-:W-:-:S03]  /*24210*/  IADD3.X R198, R198, UR7, RZ, P2, !PT ;  /* 0x00000007c6c67c10 */ /* 0x000fc600097fe4ff */
[----:B------:R-:W-:Y:S01]  /*24220*/  STL [R1+0xc14], R192 ;  /* 0x000c14c001007387 */ /* 0x000fe20000100800 */
[----:B-1----:R-:W-:-:S03]  /*24230*/  MOV R189, R202 ;  /* 0x000000ca00bd7202 */ /* 0x002fc60000000f00 */
[----:B------:R-:W4:Y:S01]  /*24240*/  LDL.LU R202, [R1+0xc30] ;  /* 0x000c300001ca7983 */ /* 0x000f220000300800 */
[----:B------:R-:W-:Y:S01]  /*24250*/  IMAD.MOV.U32 R188, RZ, RZ, R201 ;  /* 0x000000ffffbc7224 */ /* 0x000fe200078e00c9 */
[----:B------:R-:W-:Y:S02]  /*24260*/  IADD3 R199, P1, R199, UR13, RZ ;  /* 0x0000000dc7c77c10 */ /* 0x000fe4000ff3e0ff */
[----:B------:R1:W-:Y:S01]  /*24270*/  STL [R1+0xc10], R198 ;  /* 0x000c10c601007387 */ /* 0x0003e20000100800 */
[----:B------:R-:W-:-:S03]  /*24280*/  IADD3 R191, P2, R191, UR13, RZ ;  /* 0x0000000dbfbf7c10 */ /* 0x000fc6000ff5e0ff */
[----:B------:R1:W-:Y:S04]  /*24290*/  LDGSTS.E [R2+0x3100], desc[UR14][R188.64], P0 ;  /* 0x03100000bc027fae */ /* 0x0003e8000812184e */
[----:B------:R-:W4:Y:S01]  /*242a0*/  LDL.LU R201, [R1+0xcf8] ;  /* 0x000cf80001c97983 */ /* 0x000f220000300800 */
[----:B-1----:R-:W-:Y:S02]  /*242b0*/  IMAD.MOV.U32 R188, RZ, RZ, R192 ;  /* 0x000000ffffbc7224 */ /* 0x002fe400078e00c0 */
[----:B------:R-:W-:Y:S02]  /*242c0*/  IMAD.MOV.U32 R189, RZ, RZ, R198 ;  /* 0x000000ffffbd7224 */ /* 0x000fe400078e00c6 */
[----:B------:R-:W4:Y:S04]  /*242d0*/  LDL.LU R198, [R1+0xd04] ;  /* 0x000d040001c67983 */ /* 0x000f280000300800 */
[----:B------:R-:W4:Y:S04]  /*242e0*/  LDL.LU R192, [R1+0xd0c] ;  /* 0x000d0c0001c07983 */ /* 0x000f280000300800 */
[----:B------:R-:W-:Y:S04]  /*242f0*/  STL [R1+0xc1c], R199 ;  /* 0x000c1cc701007387 */ /* 0x000fe80000100800 */
[----:B------:R1:W-:Y:S02]  /*24300*/  LDGSTS.E [R2+0x3180], desc[UR14][R188.64], P0 ;  /* 0x03180000bc027fae */ /* 0x0003e4000812184e */
[----:B-1----:R-:W-:-:S02]  /*24310*/  MOV R188, R199 ;  /* 0x000000c700bc7202 */ /* 0x002fc40000000f00 */
[----:B------:R-:W-:-:S05]  /*24320*/  IADD3.X R200, R200, UR7, RZ, P1, !PT ;  /* 0x00000007c8c87c10 */ /* 0x000fca0008ffe4ff */
[----:B------:R1:W-:Y:S01]  /*24330*/  STL [R1+0xc18], R200 ;  /* 0x000c18c801007387 */ /* 0x0003e20000100800 */
[----:B------:R-:W-:Y:S01]  /*24340*/  IMAD.MOV.U32 R189, RZ, RZ, R200 ;  /* 0x000000ffffbd7224 */ /* 0x000fe200078e00c8 */
[----:B------:R-:W-:Y:S02]  /*24350*/  IADD3.X R196, R196, UR7, RZ, P2, !PT ;  /* 0x00000007c4c47c10 */ /* 0x000fe400097fe4ff */
[----:B------:R-:W-:Y:S04]  /*24360*/  STL [R1+0xc24], R191 ;  /* 0x000c24bf01007387 */ /* 0x000fe80000100800 */
[----:B------:R1:W-:Y:S04]  /*24370*/  LDGSTS.E [R2+0x3200], desc[UR14][R188.64], P0 ;  /* 0x03200000bc027fae */ /* 0x0003e8000812184e */
[----:B-1----:R-:W4:Y:S04]  /*24380*/  LDL.LU R200, [R1+0xd00] ;  /* 0x000d000001c87983 */ /* 0x002f280000300800 */
[----:B------:R1:W-:Y:S04]  /*24390*/  STL [R1+0xc20], R196 ;  /* 0x000c20c401007387 */ /* 0x0003e80000100800 */
[----:B------:R-:W4:Y:S01]  /*243a0*/  LDL.LU R199, [R1+0xd08] ;  /* 0x000d080001c77983 */ /* 0x000f220000300800 */
[----:B------:R-:W-:Y:S01]  /*243b0*/  IMAD.MOV.U32 R188, RZ, RZ, R191 ;  /* 0x000000ffffbc7224 */ /* 0x000fe200078e00bf */
[----:B------:R-:W-:-:S02]  /*243c0*/  MOV R189, R196 ;  /* 0x000000c400bd7202 */ /* 0x000fc40000000f00 */
[----:B-1----:R-:W4:Y:S04]  /*243d0*/  LDL.LU R196, [R1+0xd14] ;  /* 0x000d140001c47983 */ /* 0x002f280000300800 */
[----:B------:R-:W4:Y:S04]  /*243e0*/  LDL.LU R191, [R1+0xd1c] ;  /* 0x000d1c0001bf7983 */ /* 0x000f280000300800 */
[----:B------:R1:W-:Y:S01]  /*243f0*/  LDGSTS.E [R2+0x3280], desc[UR14][R188.64], P0 ;  /* 0x03280000bc027fae */ /* 0x0003e2000812184e */
[----:B------:R-:W-:-:S04]  /*24400*/  UISETP.GT.AND UP1, UPT, UR17, 0x10, UPT ;  /* 0x000000101100788c */ /* 0x000fc8000bf24270 */
[----:B------:R-:W-:-:S04]  /*24410*/  USEL UR12, URZ, 0x4, !UP1 ;  /* 0x000000043f0c7887 */ /* 0x000fc8000c800000 */
[----:B------:R-:W-:Y:S01]  /*24420*/  USEL UR12, UR12, URZ, !UP0 ;  /* 0x0000003f0c0c7287 */ /* 0x000fe2000c000000 */
[----:B------:R-:W-:-:S04]  /*24430*/  IADD3 R195, P1, R195, UR13, RZ ;  /* 0x0000000dc3c37c10 */ /* 0x000fc8000ff3e0ff */
[----:B--2---:R-:W-:Y:S01]  /*24440*/  IADD3.X R197, R197, UR7, RZ, P1, !PT ;  /* 0x00000007c5c57c10 */ /* 0x004fe20008ffe4ff */
[----:B------:R-:W-:Y:S04]  /*24450*/  STL [R1+0xc2c], R195 ;  /* 0x000c2cc301007387 */ /* 0x000fe80000100800 */
[----:B------:R2:W-:Y:S01]  /*24460*/  STL [R1+0xc28], R197 ;  /* 0x000c28c501007387 */ /* 0x0005e20000100800 */
[----:B-1----:R-:W-:Y:S02]  /*24470*/  IMAD.MOV.U32 R189, RZ, RZ, R197 ;  /* 0x000000ffffbd7224 */ /* 0x002fe400078e00c5 */
[----:B------:R-:W-:Y:S01]  /*24480*/  IMAD.MOV.U32 R188, RZ, RZ, R195 ;  /* 0x000000ffffbc7224 */ /* 0x000fe200078e00c3 */
[----:B---3--:R-:W-:Y:S01]  /*24490*/  IADD3 R193, P2, R193, UR13, RZ ;  /* 0x0000000dc1c17c10 */ /* 0x008fe2000ff5e0ff */
[----:B--2---:R-:W2:Y:S04]  /*244a0*/  LDL.LU R197, [R1+0xd10] ;  /* 0x000d100001c57983 */ /* 0x004ea80000300800 */
[----:B------:R-:W3:Y:S01]  /*244b0*/  LDL.LU R195, [R1+0xd18] ;  /* 0x000d180001c37983 */ /* 0x000ee20000300800 */
[----:B----4-:R-:W-:-:S03]  /*244c0*/  IADD3 R194, P3, R194, UR13, RZ ;  /* 0x0000000dc2c27c10 */ /* 0x010fc6000ff7e0ff */
[----:B------:R1:W-:Y:S01]  /*244d0*/  LDGSTS.E [R2+0x3300], desc[UR14][R188.64], P0 ;  /* 0x03300000bc027fae */ /* 0x0003e2000812184e */
[----:B------:R-:W-:-:S03]  /*244e0*/  ISETP.NE.U32.AND P1, PT, RZ, UR12, PT ;  /* 0x0000000cff007c0c */ /* 0x000fc6000bf25070 */
[----:B------:R4:W-:Y:S01]  /*244f0*/  STL [R1+0xc34], R193 ;  /* 0x000c34c101007387 */ /* 0x0009e20000100800 */
[----:B-1----:R-:W-:Y:S02]  /*24500*/  MOV R188, R193 ;  /* 0x000000c100bc7202 */ /* 0x002fe40000000f00 */
[----:B------:R-:W-:-:S05]  /*24510*/  IADD3.X R202, R202, UR7, RZ, P2, !PT ;  /* 0x00000007caca7c10 */ /* 0x000fca00097fe4ff */
[----:B------:R-:W-:Y:S01]  /*24520*/  IMAD.MOV.U32 R189, RZ, RZ, R202 ;  /* 0x000000ffffbd7224 */ /* 0x000fe200078e00ca */
[----:B------:R-:W-:Y:S04]  /*24530*/  STL [R1+0xc30], R202 ;  /* 0x000c30ca01007387 */ /* 0x000fe80000100800 */
[----:B------:R1:W-:Y:S01]  /*24540*/  STL [R1+0xcfc], R194 ;  /* 0x000cfcc201007387 */ /* 0x0003e20000100800 */
[----:B------:R-:W-:-:S03]  /*24550*/  IADD3.X R201, R201, UR7, RZ, P3, !PT ;  /* 0x00000007c9c97c10 */ /* 0x000fc60009ffe4ff */
[----:B------:R1:W-:Y:S04]  /*24560*/  LDGSTS.E [R2+0x3380], desc[UR14][R188.64], P0 ;  /* 0x03380000bc027fae */ /* 0x0003e8000812184e */
[----:B------:R-:W3:Y:S04]  /*24570*/  LDL.LU R203, [R1+0xd24] ;  /* 0x000d240001cb7983 */ /* 0x000ee80000300800 */
[----:B------:R-:W-:Y:S01]  /*24580*/  STL [R1+0xcf8], R201 ;  /* 0x000cf8c901007387 */ /* 0x000fe20000100800 */
[----:B------:R-:W-:-:S03]  /*24590*/  IADD3 R198, P0, R198, UR13, RZ ;  /* 0x0000000dc6c67c10 */ /* 0x000fc6000ff1e0ff */
[----:B----4-:R-:W4:Y:S01]  /*245a0*/  LDL.LU R193, [R1+0xd2c] ;  /* 0x000d2c0001c17983 */ /* 0x010f220000300800 */
[----:B-1----:R-:W-:Y:S01]  /*245b0*/  IMAD.MOV.U32 R188, RZ, RZ, R194 ;  /* 0x000000ffffbc7224 */ /* 0x002fe200078e00c2 */
[----:B------:R-:W-:Y:S02]  /*245c0*/  MOV R189, R201 ;  /* 0x000000c900bd7202 */ /* 0x000fe40000000f00 */
[----:B------:R-:W4:Y:S01]  /*245d0*/  LDL.LU R204, [R1+0xd20] ;  /* 0x000d200001cc7983 */ /* 0x000f220000300800 */
[----:B------:R-:W-:-:S03]  /*245e0*/  IADD3 R192, P2, R192, UR13, RZ ;  /* 0x0000000dc0c07c10 */ /* 0x000fc6000ff5e0ff */
[----:B------:R-:W4:Y:S04]  /*245f0*/  LDL.LU R194, [R1+0xd28] ;  /* 0x000d280001c27983 */ /* 0x000f280000300800 */
[----:B------:R1:W-:Y:S04]  /*24600*/  LDGSTS.E [R2+0x4000], desc[UR14][R188.64], P1 ;  /* 0x04000000bc027fae */ /* 0x0003e8000892184e */
[----:B------:R1:W-:Y:S02]  /*24610*/  STL [R1+0xd04], R198 ;  /* 0x000d04c601007387 */ /* 0x0003e40000100800 */
[----:B-1----:R-:W-:Y:S01]  /*24620*/  IMAD.MOV.U32 R188, RZ, RZ, R198 ;  /* 0x000000ffffbc7224 */ /* 0x002fe200078e00c6 */
[----:B------:R-:W-:-:S05]  /*24630*/  IADD3.X R200, R200, UR7, RZ, P0, !PT ;  /* 0x00000007c8c87c10 */ /* 0x000fca00087fe4ff */
[----:B------:R-:W-:Y:S01]  /*24640*/  IMAD.MOV.U32 R189, RZ, RZ, R200 ;  /* 0x000000ffffbd7224 */ /* 0x000fe200078e00c8 */
[----:B------:R-:W-:Y:S01]  /*24650*/  STL [R1+0xd00], R200 ;  /* 0x000d00c801007387 */ /* 0x000fe20000100800 */
[----:B------:R-:W-:-:S03]  /*24660*/  IADD3.X R199, R199, UR7, RZ, P2, !PT ;  /* 0x00000007c7c77c10 */ /* 0x000fc600097fe4ff */
[----:B------:R-:W-:Y:S04]  /*24670*/  STL [R1+0xd0c], R192 ;  /* 0x000d0cc001007387 */ /* 0x000fe80000100800 */
[----:B------:R-:W4:Y:S04]  /*24680*/  LDL.LU R198, [R1+0xd34] ;  /* 0x000d340001c67983 */ /* 0x000f280000300800 */
[----:B------:R1:W-:Y:S04]  /*24690*/  LDGSTS.E [R2+0x4080], desc[UR14][R188.64], P1 ;  /* 0x04080000bc027fae */ /* 0x0003e8000892184e */
[----:B------:R1:W-:Y:S02]  /*246a0*/  STL [R1+0xd08], R199 ;  /* 0x000d08c701007387 */ /* 0x0003e40000100800 */
[----:B-1----:R-:W-:-:S02]  /*246b0*/  IMAD.MOV.U32 R189, RZ, RZ, R199 ;  /* 0x000000ffffbd7224 */ /* 0x002fc400078e00c7 */
[----:B------:R-:W4:Y:S01]  /*246c0*/  LDL.LU R199, [R1+0xd30] ;  /* 0x000d300001c77983 */ /* 0x000f220000300800 */
[----:B------:R-:W-:Y:S02]  /*246d0*/  IADD3 R196, P0, R196, UR13, RZ ;  /* 0x0000000dc4c47c10 */ /* 0x000fe4000ff1e0ff */
[----:B------:R-:W-:Y:S01]  /*246e0*/  IADD3 R191, P2, R191, UR13, RZ ;  /* 0x0000000dbfbf7c10 */ /* 0x000fe2000ff5e0ff */
[----:B------:R-:W4:Y:S01]  /*246f0*/  LDL.LU R201, [R1+0xdfc] ;  /* 0x000dfc0001c97983 */ /* 0x000f220000300800 */
[----:B------:R-:W-:-:S03]  /*24700*/  MOV R188, R192 ;  /* 0x000000c000bc7202 */ /* 0x000fc60000000f00 */
[----:B------:R-:W4:Y:S04]  /*24710*/  LDL.LU R192, [R1+0xe04] ;  /* 0x000e040001c07983 */ /* 0x000f280000300800 */
[----:B------:R1:W-:Y:S04]  /*24720*/  STL [R1+0xd14], R196 ;  /* 0x000d14c401007387 */ /* 0x0003e80000100800 */
[----:B------:R1:W-:Y:S02]  /*24730*/  LDGSTS.E [R2+0x4100], desc[UR14][R188.64], P1 ;  /* 0x04100000bc027fae */ /* 0x0003e4000892184e */
[----:B-1----:R-:W-:Y:S01]  /*24740*/  IMAD.MOV.U32 R188, RZ, RZ, R196 ;  /* 0x000000ffffbc7224 */ /* 0x002fe200078e00c4 */
[----:B--2---:R-:W-:-:S05]  /*24750*/  IADD3.X R197, R197, UR7, RZ, P0, !PT ;  /* 0x00000007c5c57c10 */ /* 0x004fca00087fe4ff */
[----:B------:R-:W-:Y:S01]  /*24760*/  STL [R1+0xd10], R197 ;  /* 0x000d10c501007387 */ /* 0x000fe20000100800 */
[----:B---3--:R-:W-:-:S03]  /*24770*/  IADD3.X R195, R195, UR7, RZ, P2, !PT ;  /* 0x00000007c3c37c10 */ /* 0x008fc600097fe4ff */
[----:B------:R-:W-:Y:S01]  /*24780*/  STL [R1+0xd1c], R191 ;  /* 0x000d1cbf01007387 */ /* 0x000fe20000100800 */
[----:B------:R-:W-:-:S03]  /*24790*/  MOV R189, R197 ;  /* 0x000000c500bd7202 */ /* 0x000fc60000000f00 */
[----:B------:R-:W2:Y:S04]  /*247a0*/  LDL.LU R202, [R1+0xdf8] ;  /* 0x000df80001ca7983 */ /* 0x000ea80000300800 */
[----:B------:R1:W-:Y:S04]  /*247b0*/  STL [R1+0xd18], R195 ;  /* 0x000d18c301007387 */ /* 0x0003e80000100800 */
[----:B------:R-:W3:Y:S04]  /*247c0*/  LDL.LU R196, [R1+0xe00] ;  /* 0x000e000001c47983 */ /* 0x000ee80000300800 */
[----:B------:R1:W-:Y:S04]  /*247d0*/  LDGSTS.E [R2+0x4180], desc[UR14][R188.64], P1 ;  /* 0x04180000bc027fae */ /* 0x0003e8000892184e */
[----:B------:R-:W3:Y:S01]  /*247e0*/  LDL.LU R200, [R1+0xe08] ;  /* 0x000e080001c87983 */ /* 0x000ee20000300800 */
[----:B-1----:R-:W-:-:S03]  /*247f0*/  IMAD.MOV.U32 R189, RZ, RZ, R195 ;  /* 0x000000ffffbd7224 */ /* 0x002fc600078e00c3 */
[----:B------:R-:W3:Y:S01]  /*24800*/  LDL.LU R195, [R1+0xe0c] ;  /* 0x000e0c0001c37983 */ /* 0x000ee20000300800 */
[----:B------:R-:W-:-:S03]  /*24810*/  IMAD.MOV.U32 R188, RZ, RZ, R191 ;  /* 0x000000ffffbc7224 */ /* 0x000fc600078e00bf */
[----:B------:R-:W3:Y:S04]  /*24820*/  LDL.LU R197, [R1+0xe10] ;  /* 0x000e100001c57983 */ /* 0x000ee80000300800 */
[----:B------:R-:W3:Y:S01]  /*24830*/  LDL.LU R191, [R1+0xe14] ;  /* 0x000e140001bf7983 */ /* 0x000ee20000300800 */
[----:B------:R-:W-:-:S03]  /*24840*/  IADD3 R203, P0, R203, UR13, RZ ;  /* 0x0000000dcbcb7c10 */ /* 0x000fc6000ff1e0ff */
[----:B------:R1:W-:Y:S01]  /*24850*/  LDGSTS.E [R2+0x4200], desc[UR14][R188.64], P1 ;  /* 0x04200000bc027fae */ /* 0x0003e2000892184e */
[----:B----4-:R-:W-:Y:S02]  /*24860*/  IADD3 R193, P2, R193, UR13, RZ ;  /* 0x0000000dc1c17c10 */ /* 0x010fe4000ff5e0ff */
[----:B------:R-:W-:Y:S01]  /*24870*/  IADD3.X R204, R204, UR7, RZ, P0, !PT ;  /* 0x00000007cccc7c10 */ /* 0x000fe200087fe4ff */
[----:B------:R-:W-:Y:S01]  /*24880*/  STL [R1+0xd24], R203 ;  /* 0x000d24cb01007387 */ /* 0x000fe20000100800 */
[----:B------:R-:W-:Y:S02]  /*24890*/  IADD3.X R194, R194, UR7, RZ, P2, !PT ;  /* 0x00000007c2c27c10 */ /* 0x000fe400097fe4ff */
[----:B-1----:R-:W-:Y:S01]  /*248a0*/  MOV R188, R203 ;  /* 0x000000cb00bc7202 */ /* 0x002fe20000000f00 */
[----:B------:R-:W-:Y:S01]  /*248b0*/  IMAD.MOV.U32 R189, RZ, RZ, R204 ;  /* 0x000000ffffbd7224 */ /* 0x000fe200078e00cc */
[----:B------:R-:W-:Y:S04]  /*248c0*/  STL [R1+0xd20], R204 ;  /* 0x000d20cc01007387 */ /* 0x000fe80000100800 */
[----:B------:R1:W-:Y:S04]  /*248d0*/  LDGSTS.E [R2+0x4280], desc[UR14][R188.64], P1 ;  /* 0x04280000bc027fae */ /* 0x0003e8000892184e */
[----:B------:R4:W-:Y:S04]  /*248e0*/  STL [R1+0xd2c], R193 ;  /* 0x000d2cc101007387 */ /* 0x0009e80000100800 */
[----:B------:R4:W-:Y:S01]  /*248f0*/  STL [R1+0xd28], R194 ;  /* 0x000d28c201007387 */ /* 0x0009e20000100800 */
[----:B-1----:R-:W-:Y:S01]  /*24900*/  IMAD.MOV.U32 R188, RZ, RZ, R193 ;  /* 0x000000ffffbc7224 */ /* 0x002fe200078e00c1 */
[----:B------:R-:W-:-:S02]  /*24910*/  MOV R189, R194 ;  /* 0x000000c200bd7202 */ /* 0x000fc40000000f00 */
[----:B----4-:R-:W4:Y:S04]  /*24920*/  LDL.LU R193, [R1+0xe1c] ;  /* 0x000e1c0001c17983 */ /* 0x010f280000300800 */
[----:B------:R-:W4:Y:S04]  /*24930*/  LDL.LU R194, [R1+0xe24] ;  /* 0x000e240001c27983 */ /* 0x000f280000300800 */
[----:B------:R1:W-:Y:S01]  /*24940*/  LDGSTS.E [R2+0x4300], desc[UR14][R188.64], P1 ;  /* 0x04300000bc027fae */ /* 0x0003e2000892184e */
[----:B------:R-:W-:-:S05]  /*24950*/  IADD3 R198, P0, R198, UR13, RZ ;  /* 0x0000000dc6c67c10 */ /* 0x000fca000ff1e0ff */
[----:B------:R-:W-:Y:S01]  /*24960*/  STL [R1+0xd34], R198 ;  /* 0x000d34c601007387 */ /* 0x000fe20000100800 */
[----:B-1----:R-:W-:Y:S01]  /*24970*/  IMAD.MOV.U32 R188, RZ, RZ, R198 ;  /* 0x000000ffffbc7224 */ /* 0x002fe200078e00c6 */
[----:B------:R-:W-:-:S05]  /*24980*/  IADD3.X R199, R199, UR7, RZ, P0, !PT ;  /* 0x00000007c7c77c10 */ /* 0x000fca00087fe4ff */
[----:B------:R1:W-:Y:S01]  /*24990*/  STL [R1+0xd30], R199 ;  /* 0x000d30c701007387 */ /* 0x0003e20000100800 */
[----:B------:R-:W-:Y:S01]  /*249a0*/  IMAD.MOV.U32 R189, RZ, RZ, R199 ;  /* 0x000000ffffbd7224 */ /* 0x000fe200078e00c7 */
[----:B------:R-:W-:Y:S02]  /*249b0*/  UISETP.GT.AND UP1, UPT, UR17, 0x14, UPT ;  /* 0x000000141100788c */ /* 0x000fe4000bf24270 */
[----:B-1----:R-:W4:Y:S04]  /*249c0*/  LDL.LU R199, [R1+0xe18] ;  /* 0x000e180001c77983 */ /* 0x002f280000300800 */
[----:B------:R-:W4:Y:S01]  /*249d0*/  LDL.LU R198, [R1+0xe20] ;  /* 0x000e200001c67983 */ /* 0x000f220000300800 */
[----:B------:R-:W-:-:S03]  /*249e0*/  USEL UR12, URZ, 0x4, !UP1 ;  /* 0x000000043f0c7887 */ /* 0x000fc6000c800000 */
[----:B------:R1:W-:Y:S01]  /*249f0*/  LDGSTS.E [R2+0x4380], desc[UR14][R188.64], P1 ;  /* 0x04380000bc027fae */ /* 0x0003e2000892184e */
[----:B------:R-:W-:Y:S01]  /*24a00*/  USEL UR12, UR12, URZ, !UP0 ;  /* 0x0000003f0c0c7287 */ /* 0x000fe2000c000000 */
[----:B------:R-:W-:-:S05]  /*24a10*/  IADD3 R201, P1, R201, UR13, RZ ;  /* 0x0000000dc9c97c10 */ /* 0x000fca000ff3e0ff */
[----:B------:R-:W-:Y:S02]  /*24a20*/  ISETP.NE.U32.AND P0, PT, RZ, UR12, PT ;  /* 0x0000000cff007c0c */ /* 0x000fe4000bf05070 */
[----:B------:R-:W-:Y:S02]  /*24a30*/  IADD3 R192, P2, R192, UR13, RZ ;  /* 0x0000000dc0c07c10 */ /* 0x000fe4000ff5e0ff */
[----:B-1----:R-:W-:Y:S01]  /*24a40*/  MOV R188, R201 ;  /* 0x000000c900bc7202 */ /* 0x002fe20000000f00 */
[----:B------:R-:W-:Y:S01]  /*24a50*/  STL [R1+0xdfc], R201 ;  /* 0x000dfcc901007387 */ /* 0x000fe20000100800 */
[----:B--2---:R-:W-:-:S05]  /*24a60*/  IADD3.X R202, R202, UR7, RZ, P1, !PT ;  /* 0x00000007caca7c10 */ /* 0x004fca0008ffe4ff */
[----:B------:R-:W-:Y:S01]  /*24a70*/  IMAD.MOV.U32 R189, RZ, RZ, R202 ;  /* 0x000000ffffbd7224 */ /* 0x000fe200078e00ca */
[----:B---3--:R-:W-:Y:S01]  /*24a80*/  IADD3.X R196, R196, UR7, RZ, P2, !PT ;  /* 0x00000007c4c47c10 */ /* 0x008fe200097fe4ff */
[----:B------:R-:W-:Y:S04]  /*24a90*/  STL [R1+0xdf8], R202 ;  /* 0x000df8ca01007387 */ /* 0x000fe80000100800 */
[----:B------:R1:W-:Y:S04]  /*24aa0*/  LDGSTS.E [R2+0x5000], desc[UR14][R188.64], P0 ;  /* 0x05000000bc027fae */ /* 0x0003e8000812184e */
[----:B------:R-:W-:Y:S04]  /*24ab0*/  STL [R1+0xe04], R192 ;  /* 0x000e04c001007387 */ /* 0x000fe80000100800 */
[----:B------:R2:W-:Y:S01]  /*24ac0*/  STL [R1+0xe00], R196 ;  /* 0x000e00c401007387 */ /* 0x0005e20000100800 */
[----:B------:R-:W-:Y:S01]  /*24ad0*/  IADD3 R195, P1, R195, UR13, RZ ;  /* 0x0000000dc3c37c10 */ /* 0x000fe2000ff3e0ff */
[----:B-1----:R-:W-:Y:S01]  /*24ae0*/  IMAD.MOV.U32 R188, RZ, RZ, R192 ;  /* 0x000000ffffbc7224 */ /* 0x002fe200078e00c0 */
[----:B------:R-:W-:-:S02]  /*24af0*/  MOV R189, R196 ;  /* 0x000000c400bd7202 */ /* 0x000fc40000000f00 */
[----:B------:R-:W-:Y:S01]  /*24b00*/  IADD3.X R200, R200, UR7, RZ, P1, !PT ;  /* 0x00000007c8c87c10 */ /* 0x000fe20008ffe4ff */
[----:B--2---:R-:W2:Y:S01]  /*24b10*/  LDL.LU R196, [R1+0xe28] ;  /* 0x000e280001c47983 */ /* 0x004ea20000300800 */
[----:B------:R-:W-:-:S03]  /*24b20*/  IADD3 R191, P2, R191, UR13, RZ ;  /* 0x0000000dbfbf7c10 */ /* 0x000fc6000ff5e0ff */
[----:B------:R-:W3:Y:S01]  /*24b30*/  LDL.LU R192, [R1+0xe2c] ;  /* 0x000e2c0001c07983 */ /* 0x000ee20000300800 */
[----:B------:R-:W-:-:S03]  /*24b40*/  IADD3.X R197, R197, UR7, RZ, P2, !PT ;  /* 0x00000007c5c57c10 */ /* 0x000fc600097fe4ff */
[----:B------:R1:W-:Y:S04]  /*24b50*/  LDGSTS.E [R2+0x5080], desc[UR14][R188.64], P0 ;  /* 0x05080000bc027fae */ /* 0x0003e8000812184e */
[----:B------:R1:W-:Y:S04]  /*24b60*/  STL [R1+0xe0c], R195 ;  /* 0x000e0cc301007387 */ /* 0x0003e80000100800 */
[----:B------:R-:W-:Y:S01]  /*24b70*/  STL [R1+0xe08], R200 ;  /* 0x000e08c801007387 */ /* 0x000fe20000100800 */
[----:B-1----:R-:W-:Y:S02]  /*24b80*/  IMAD.MOV.U32 R188, RZ, RZ, R195 ;  /* 0x000000ffffbc7224 */ /* 0x002fe400078e00c3 */
[----:B------:R-:W-:Y:S01]  /*24b90*/  IMAD.MOV.U32 R189, RZ, RZ, R200 ;  /* 0x000000ffffbd7224 */ /* 0x000fe200078e00c8 */
[----:B------:R-:W-:Y:S04]  /*24ba0*/  STL [R1+0xe14], R191 ;  /* 0x000e14bf01007387 */ /* 0x000fe80000100800 */
[----:B------:R-:W2:Y:S04]  /*24bb0*/  LDL.LU R195, [R1+0xe34] ;  /* 0x000e340001c37983 */ /* 0x000ea80000300800 */
[----:B------:R1:W-:Y:S04]  /*24bc0*/  STL [R1+0xe10], R197 ;  /* 0x000e10c501007387 */ /* 0x0003e80000100800 */
[----:B------:R1:W-:Y:S04]  /*24bd0*/  LDGSTS.E [R2+0x5100], desc[UR14][R188.64], P0 ;  /* 0x05100000bc027fae */ /* 0x0003e8000812184e */
[----:B------:R-:W2:Y:S01]  /*24be0*/  LDL.LU R203, [R1+0xefc] ;  /* 0x000efc0001cb7983 */ /* 0x000ea20000300800 */
[----:B-1----:R-:W-:-:S03]  /*24bf0*/  IMAD.MOV.U32 R189, RZ, RZ, R197 ;  /* 0x000000ffffbd7224 */ /* 0x002fc600078e00c5 */
[----:B------:R-:W2:Y:S01]  /*24c00*/  LDL.LU R197, [R1+0xe30] ;  /* 0x000e300001c57983 */ /* 0x000ea20000300800 */
[----:B----4-:R-:W-:-:S03]  /*24c10*/  IADD3 R193, P1, R193, UR13, RZ ;  /* 0x0000000dc1c17c10 */ /* 0x010fc6000ff3e0ff */
[----:B------:R-:W4:Y:S01]  /*24c20*/  LDL.LU R204, [R1+0xef8] ;  /* 0x000ef80001cc7983 */ /* 0x000f220000300800 */
[----:B------:R-:W-:Y:S02]  /*24c30*/  IADD3 R194, P2, R194, UR13, RZ ;  /* 0x0000000dc2c27c10 */ /* 0x000fe4000ff5e0ff */
[----:B------:R-:W-:Y:S01]  /*24c40*/  MOV R188, R191 ;  /* 0x000000bf00bc7202 */ /* 0x000fe20000000f00 */
[----:B------:R-:W4:Y:S04]  /*24c50*/  LDL.LU R201, [R1+0xf04] ;  /* 0x000f040001c97983 */ /* 0x000f280000300800 */
[----:B------:R-:W4:Y:S04]  /*24c60*/  LDL.LU R191, [R1+0xf0c] ;  /* 0x000f0c0001bf7983 */ /* 0x000f280000300800 */
[----:B------:R1:W-:Y:S04]  /*24c70*/  STL [R1+0xe1c], R193 ;  /* 0x000e1cc101007387 */ /* 0x0003e80000100800 */
[----:B------:R1:W-:Y:S02]  /*24c80*/  LDGSTS.E [R2+0x5180], desc[UR14][R188.64], P0 ;  /* 0x05180000bc027fae */ /* 0x0003e4000812184e */
[----:B-1----:R-:W-:Y:S01]  /*24c90*/  IMAD.MOV.U32 R188, RZ, RZ, R193 ;  /* 0x000000ffffbc7224 */ /* 0x002fe200078e00c1 */
[----:B------:R-:W-:-:S05]  /*24ca0*/  IADD3.X R199, R199, UR7, RZ, P1, !PT ;  /* 0x00000007c7c77c10 */ /* 0x000fca0008ffe4ff */
[----:B------:R1:W-:Y:S01]  /*24cb0*/  STL [R1+0xe18], R199 ;  /* 0x000e18c701007387 */ /* 0x0003e20000100800 */
[----:B------:R-:W-:-:S03]  /*24cc0*/  IADD3.X R198, R198, UR7, RZ, P2, !PT ;  /* 0x00000007c6c67c10 */ /* 0x000fc600097fe4ff */
[----:B------:R-:W-:Y:S04]  /*24cd0*/  STL [R1+0xe24], R194 ;  /* 0x000e24c201007387 */ /* 0x000fe80000100800 */
[----:B------:R-:W4:Y:S04]  /*24ce0*/  LDL.LU R202, [R1+0xf00] ;  /* 0x000f000001ca7983 */ /* 0x000f280000300800 */
[----:B------:R1:W-:Y:S04]  /*24cf0*/  STL [R1+0xe20], R198 ;  /* 0x000e20c601007387 */ /* 0x0003e80000100800 */
[----:B------:R-:W4:Y:S01]  /*24d00*/  LDL.LU R193, [R1+0xf08] ;  /* 0x000f080001c17983 */ /* 0x000f220000300800 */
[----:B------:R-:W-:-:S03]  /*24d10*/  MOV R189, R199 ;  /* 0x000000c700bd7202 */ /* 0x000fc60000000f00 */
[----:B------:R-:W4:Y:S04]  /*24d20*/  LDL.LU R200, [R1+0xf10] ;  /* 0x000f100001c87983 */ /* 0x000f280000300800 */
[----:B------:R1:W-:Y:S04]  /*24d30*/  LDGSTS.E [R2+0x5200], desc[UR14][R188.64], P0 ;  /* 0x05200000bc027fae */ /* 0x0003e8000812184e */
[----:B-1----:R-:W4:Y:S01]  /*24d40*/  LDL.LU R199, [R1+0xf14] ;  /* 0x000f140001c77983 */ /* 0x002f220000300800 */
[----:B------:R-:W-:Y:S02]  /*24d50*/  IMAD.MOV.U32 R189, RZ, RZ, R198 ;  /* 0x000000ffffbd7224 */ /* 0x000fe400078e00c6 */
[----:B------:R-:W-:Y:S01]  /*24d60*/  IMAD.MOV.U32 R188, RZ, RZ, R194 ;  /* 0x000000ffffbc7224 */ /* 0x000fe200078e00c2 */
[----:B------:R-:W4:Y:S04]  /*24d70*/  LDL.LU R198, [R1+0xf18] ;  /* 0x000f180001c67983 */ /* 0x000f280000300800 */
[----:B------:R-:W4:Y:S01]  /*24d80*/  LDL.LU R194, [R1+0xf1c] ;  /* 0x000f1c0001c27983 */ /* 0x000f220000300800 */
[----:B------:R-:W-:-:S03]  /*24d90*/  UISETP.GT.AND UP1, UPT, UR17, 0x18, UPT ;  /* 0x000000181100788c */ /* 0x000fc6000bf24270 */
[----:B------:R1:W-:Y:S01]  /*24da0*/  LDGSTS.E [R2+0x5280], desc[UR14][R188.64], P0 ;  /* 0x05280000bc027fae */ /* 0x0003e2000812184e */
[----:B------:R-:W-:-:S04]  /*24db0*/  USEL UR12, URZ, 0x4, !UP1 ;  /* 0x000000043f0c7887 */ /* 0x000fc8000c800000 */
[----:B------:R-:W-:Y:S01]  /*24dc0*/  USEL UR12, UR12, URZ, !UP0 ;  /* 0x0000003f0c0c7287 */ /* 0x000fe2000c000000 */
[----:B---3--:R-:W-:-:S04]  /*24dd0*/  IADD3 R192, P1, R192, UR13, RZ ;  /* 0x0000000dc0c07c10 */ /* 0x008fc8000ff3e0ff */
[----:B--2---:R-:W-:Y:S01]  /*24de0*/  IADD3.X R196, R196, UR7, RZ, P1, !PT ;  /* 0x00000007c4c47c10 */ /* 0x004fe20008ffe4ff */
[----:B------:R-:W-:Y:S01]  /*24df0*/  STL [R1+0xe2c], R192 ;  /* 0x000e2cc001007387 */ /* 0x000fe20000100800 */
[----:B-1----:R-:W-:-:S03]  /*24e00*/  MOV R188, R192 ;  /* 0x000000c000bc7202 */ /* 0x002fc60000000f00 */
[----:B------:R-:W-:Y:S01]  /*24e10*/  IMAD.MOV.U32 R189, RZ, RZ, R196 ;  /* 0x000000ffffbd7224 */ /* 0x000fe200078e00c4 */
[----:B------:R1:W-:Y:S04]  /*24e20*/  STL [R1+0xe28], R196 ;  /* 0x000e28c401007387 */ /* 0x0003e80000100800 */
[----:B------:R2:W-:Y:S04]  /*24e30*/  LDGSTS.E [R2+0x5300], desc[UR14][R188.64], P0 ;  /* 0x05300000bc027fae */ /* 0x0005e8000812184e */
[----:B-1----:R-:W3:Y:S01]  /*24e40*/  LDL.LU R196, [R1+0xf24] ;  /* 0x000f240001c47983 */ /* 0x002ee20000300800 */
[----:B------:R-:W-:-:S03]  /*24e50*/  IADD3 R195, P2, R195, UR13, RZ ;  /* 0x0000000dc3c37c10 */ /* 0x000fc6000ff5e0ff */
[----:B------:R-:W3:Y:S04]  /*24e60*/  LDL.LU R192, [R1+0xf2c] ;  /* 0x000f2c0001c07983 */ /* 0x000ee80000300800 */
[----:B------:R-:W-:Y:S01]  /*24e70*/  STL [R1+0xe34], R195 ;  /* 0x000e34c301007387 */ /* 0x000fe20000100800 */
[----:B------:R-:W-:Y:S02]  /*24e80*/  IADD3 R203, P3, R203, UR13, RZ ;  /* 0x0000000dcbcb7c10 */ /* 0x000fe4000ff7e0ff */
[----:B------:R-:W-:-:S04]  /*24e90*/  IADD3.X R197, R197, UR7, RZ, P2, !PT ;  /* 0x00000007c5c57c10 */ /* 0x000fc800097fe4ff */
[----:B--2---:R-:W-:Y:S01]  /*24ea0*/  MOV R189, R197 ;  /* 0x000000c500bd7202 */ /* 0x004fe20000000f00 */
[----:B------:R1:W-:Y:S01]  /*24eb0*/  STL [R1+0xe30], R197 ;  /* 0x000e30c501007387 */ /* 0x0003e20000100800 */
[----:B----4-:R-:W-:-:S03]  /*24ec0*/  IADD3.X R204, R204, UR7, RZ, P3, !PT ;  /* 0x00000007cccc7c10 */ /* 0x010fc60009ffe4ff */
[----:B------:R-:W-:Y:S01]  /*24ed0*/  STL [R1+0xefc], R203 ;  /* 0x000efccb01007387 */ /* 0x000fe20000100800 */
[----:B------:R-:W-:-:S03]  /*24ee0*/  IMAD.MOV.U32 R188, RZ, RZ, R195 ;  /* 0x000000ffffbc7224 */ /* 0x000fc600078e00c3 */
[----:B-1----:R-:W2:Y:S01]  /*24ef0*/  LDL.LU R197, [R1+0xf20] ;  /* 0x000f200001c57983 */ /* 0x002ea20000300800 */
[----:B------:R-:W-:-:S03]  /*24f00*/  ISETP.NE.U32.AND P1, PT, RZ, UR12, PT ;  /* 0x0000000cff007c0c */ /* 0x000fc6000bf25070 */
[----:B------:R-:W-:Y:S04]  /*24f10*/  STL [R1+0xef8], R204 ;  /* 0x000ef8cc01007387 */ /* 0x000fe80000100800 */
[----:B------:R-:W4:Y:S04]  /*24f20*/  LDL.LU R195, [R1+0xf28] ;  /* 0x000f280001c37983 */ /* 0x000f280000300800 */
[----:B------:R1:W-:Y:S01]  /*24f30*/  LDGSTS.E [R2+0x5380], desc[UR14][R188.64], P0 ;  /* 0x05380000bc027fae */ /* 0x0003e2000812184e */
[----:B------:R-:W-:Y:S02]  /*24f40*/  IADD3 R201, P0, R201, UR13, RZ ;  /* 0x0000000dc9c97c10 */ /* 0x000fe4000ff1e0ff */
[----:B------:R-:W-:Y:S01]  /*24f50*/  IADD3 R191, P2, R191, UR13, RZ ;  /* 0x0000000dbfbf7c10 */ /* 0x000fe2000ff5e0ff */
[----:B-1----:R-:W-:-:S02]  /*24f60*/  IMAD.MOV.U32 R188, RZ, RZ, R203 ;  /* 0x000000ffffbc7224 */ /* 0x002fc400078e00cb */
[----:B------:R-:W-:Y:S01]  /*24f70*/  IMAD.MOV.U32 R189, RZ, RZ, R204 ;  /* 0x000000ffffbd7224 */ /* 0x000fe200078e00cc */
[----:B------:R-:W-:Y:S04]  /*24f80*/  STL [R1+0xf04], R201 ;  /* 0x000f04c901007387 */ /* 0x000fe80000100800 */
[----:B------:R1:W-:Y:S02]  /*24f90*/  LDGSTS.E [R2+0x6000], desc[UR14][R188.64], P1 ;  /* 0x06000000bc027fae */ /* 0x0003e4000892184e */
[----:B-1----:R-:W-:Y:S02]  /*24fa0*/  MOV R188, R201 ;  /* 0x000000c900bc7202 */ /* 0x002fe40000000f00 */
[----:B------:R-:W-:-:S05]  /*24fb0*/  IADD3.X R202, R202, UR7, RZ, P0, !PT ;  /* 0x00000007caca7c10 */ /* 0x000fca00087fe4ff */
[----:B------:R-:W-:Y:S01]  /*24fc0*/  IMAD.MOV.U32 R189, RZ, RZ, R202 ;  /* 0x000000ffffbd7224 */ /* 0x000fe200078e00ca */
[----:B------:R-:W-:Y:S01]  /*24fd0*/  IADD3.X R193, R193, UR7, RZ, P2, !PT ;  /* 0x00000007c1c17c10 */ /* 0x000fe200097fe4ff */
[----:B------:R-:W-:Y:S04]  /*24fe0*/  STL [R1+0xf00], R202 ;  /* 0x000f00ca01007387 */ /* 0x000fe80000100800 */
[----:B------:R-:W-:Y:S04]  /*24ff0*/  STL [R1+0xf0c], R191 ;  /* 0x000f0cbf01007387 */ /* 0x000fe80000100800 */
[----:B------:R1:W-:Y:S04]  /*25000*/  LDGSTS.E [R2+0x6080], desc[UR14][R188.64], P1 ;  /* 0x06080000bc027fae */ /* 0x0003e8000892184e */
[----:B------:R1:W-:Y:S02]  /*25010*/  STL [R1+0xf08], R193 ;  /* 0x000f08c101007387 */ /* 0x0003e40000100800 */
[----:B-1----:R-:W-:Y:S01]  /*25020*/  MOV R189, R193 ;  /* 0x000000c100bd7202 */ /* 0x002fe20000000f00 */
[----:B------:R-:W-:Y:S01]  /*25030*/  IMAD.MOV.U32 R188, RZ, RZ, R191 ;  /* 0x000000ffffbc7224 */ /* 0x000fe200078e00bf */
[----:B------:R-:W4:Y:S04]  /*25040*/  LDL.LU R193, [R1+0xf30] ;  /* 0x000f300001c17983 */ /* 0x000f280000300800 */
[----:B------:R-:W4:Y:S01]  /*25050*/  LDL.LU R191, [R1+0xf34] ;  /* 0x000f340001bf7983 */ /* 0x000f220000300800 */
[----:B------:R-:W-:-:S02]  /*25060*/  IADD3 R199, P0, R199, UR13, RZ ;  /* 0x0000000dc7c77c10 */ /* 0x000fc4000ff1e0ff */
[----:B------:R-:W-:Y:S01]  /*25070*/  IADD3 R194, P2, R194, UR13, RZ ;  /* 0x0000000dc2c27c10 */ /* 0x000fe2000ff5e0ff */
[----:B------:R1:W-:Y:S01]  /*25080*/  LDGSTS.E [R2+0x6100], desc[UR14][R188.64], P1 ;  /* 0x06100000bc027fae */ /* 0x0003e2000892184e */
[----:B------:R-:W-:Y:S02]  /*25090*/  IADD3.X R200, R200, UR7, RZ, P0, !PT ;  /* 0x00000007c8c87c10 */ /* 0x000fe400087fe4ff */
[----:B------:R-:W-:Y:S01]  /*250a0*/  IADD3.X R198, R198, UR7, RZ, P2, !PT ;  /* 0x00000007c6c67c10 */ /* 0x000fe200097fe4ff */
[----:B------:R-:W-:Y:S04]  /*250b0*/  STL [R1+0xf14], R199 ;  /* 0x000f14c701007387 */ /* 0x000fe80000100800 */
[----:B------:R-:W-:Y:S04]  /*250c0*/  STL [R1+0xf10], R200 ;  /* 0x000f10c801007387 */ /* 0x000fe80000100800 */
[----:B------:R1:W-:Y:S04]  /*250d0*/  STL [R1+0xf1c], R194 ;  /* 0x000f1cc201007387 */ /* 0x0003e80000100800 */
[----:B------:R-:W-:Y:S04]  /*250e0*/  STL [R1+0xf18], R198 ;  /* 0x000f18c601007387 */ /* 0x000fe80000100800 */
[----:B------:R-:W4:Y:S01]  /*250f0*/  LDL.LU R206, [R1+0xff8] ;  /* 0x000ff80001ce7983 */ /* 0x000f220000300800 */
[----:B-1----:R-:W-:-:S03]  /*25100*/  IMAD.MOV.U32 R188, RZ, RZ, R199 ;  /* 0x000000ffffbc7224 */ /* 0x002fc600078e00c7 */
[----:B------:R-:W4:Y:S01]  /*25110*/  LDL.LU R205, [R1+0xffc] ;  /* 0x000ffc0001cd7983 */ /* 0x000f220000300800 */
[----:B------:R-:W-:-:S03]  /*25120*/  IMAD.MOV.U32 R189, RZ, RZ, R200 ;  /* 0x000000ffffbd7224 */ /* 0x000fc600078e00c8 */
[----:B------:R-:W4:Y:S04]  /*25130*/  LDL.LU R204, [R1+0x1000] ;  /* 0x0010000001cc7983 */ /* 0x000f280000300800 */
[----:B------:R-:W4:Y:S04]  /*25140*/  LDL.LU R203, [R1+0x1004] ;  /* 0x0010040001cb7983 */ /* 0x000f280000300800 */
[----:B------:R1:W-:Y:S04]  /*25150*/  LDGSTS.E [R2+0x6180], desc[UR14][R188.64], P1 ;  /* 0x06180000bc027fae */ /* 0x0003e8000892184e */
[----:B------:R-:W4:Y:S01]  /*25160*/  LDL.LU R201, [R1+0x100c] ;  /* 0x00100c0001c97983 */ /* 0x000f220000300800 */
[----:B-1----:R-:W-:Y:S01]  /*25170*/  MOV R188, R194 ;  /* 0x000000c200bc7202 */ /* 0x002fe20000000f00 */
[----:B------:R-:W-:-:S02]  /*25180*/  IMAD.MOV.U32 R189, RZ, RZ, R198 ;  /* 0x000000ffffbd7224 */ /* 0x000fc400078e00c6 */
[----:B------:R-:W4:Y:S04]  /*25190*/  LDL.LU R194, [R1+0x1014] ;  /* 0x0010140001c27983 */ /* 0x000f280000300800 */
[----:B------:R1:W-:Y:S01]  /*251a0*/  LDGSTS.E [R2+0x6200], desc[UR14][R188.64], P1 ;  /* 0x06200000bc027fae */ /* 0x0003e2000892184e */
[----:B---3--:R-:W-:Y:S02]  /*251b0*/  IADD3 R196, P0, R196, UR13, RZ ;  /* 0x0000000dc4c47c10 */ /* 0x008fe4000ff1e0ff */
[----:B------:R-:W-:-:S03]  /*251c0*/  IADD3 R192, P2, R192, UR13, RZ ;  /* 0x0000000dc0c07c10 */ /* 0x000fc6000ff5e0ff */
[----:B------:R-:W-:Y:S01]  /*251d0*/  STL [R1+0xf24], R196 ;  /* 0x000f24c401007387 */ /* 0x000fe20000100800 */
[----:B-1----:R-:W-:Y:S01]  /*251e0*/  IMAD.MOV.U32 R188, RZ, RZ, R196 ;  /* 0x000000ffffbc7224 */ /* 0x002fe200078e00c4 */
[----:B--2---:R-:W-:-:S05]  /*251f0*/  IADD3.X R197, R197, UR7, RZ, P0, !PT ;  /* 0x00000007c5c57c10 */ /* 0x004fca00087fe4ff */
[----:B------:R-:W-:Y:S01]  /*25200*/  STL [R1+0xf20], R197 ;  /* 0x000f20c501007387 */ /* 0x000fe20000100800 */
[----:B------:R-:W-:Y:S02]  /*25210*/  MOV R189, R197 ;  /* 0x000000c500bd7202 */ /* 0x000fe40000000f00 */
[----:B----4-:R-:W-:Y:S01]  /*25220*/  IADD3.X R195, R195, UR7, RZ, P2, !PT ;  /* 0x00000007c3c37c10 */ /* 0x010fe200097fe4ff */
[----:B------:R-:W-:Y:S04]  /*25230*/  STL [R1+0xf2c], R192 ;  /* 0x000f2cc001007387 */ /* 0x000fe80000100800 */
[----:B------:R-:W2:Y:S04]  /*25240*/  LDL.LU R202, [R1+0x1008] ;  /* 0x0010080001ca7983 */ /* 0x000ea80000300800 */
[----:B------:R1:W-:Y:S04]  /*25250*/  STL [R1+0xf28], R195 ;  /* 0x000f28c301007387 */ /* 0x0003e80000100800 */
[----:B------:R3:W-:Y:S04]  /*25260*/  LDGSTS.E [R2+0x6280], desc[UR14][R188.64], P1 ;  /* 0x06280000bc027fae */ /* 0x0007e8000892184e */
[----:B------:R-:W4:Y:S01]  /*25270*/  LDL.LU R200, [R1+0x1010] ;  /* 0x0010100001c87983 */ /* 0x000f220000300800 */
[----:B---3--:R-:W-:-:S02]  /*25280*/  IMAD.MOV.U32 R189, RZ, RZ, R195 ;  /* 0x000000ffffbd7224 */ /* 0x008fc400078e00c3 */
[----:B------:R-:W-:Y:S01]  /*25290*/  IMAD.MOV.U32 R188, RZ, RZ, R192 ;  /* 0x000000ffffbc7224 */ /* 0x000fe200078e00c0 */
[----:B-1----:R-:W3:Y:S04]  /*252a0*/  LDL.LU R195, [R1+0x1018] ;  /* 0x0010180001c37983 */ /* 0x002ee80000300800 */
[----:B------:R-:W3:Y:S04]  /*252b0*/  LDL.LU R192, [R1+0x101c] ;  /* 0x00101c0001c07983 */ /* 0x000ee80000300800 */
[----:B------:R-:W3:Y:S04]  /*252c0*/  LDL.LU R198, [R1+0x1020] ;  /* 0x0010200001c67983 */ /* 0x000ee80000300800 */
[----:B------:R-:W3:Y:S04]  /*252d0*/  LDL.LU R197, [R1+0x1024] ;  /* 0x0010240001c57983 */ /* 0x000ee80000300800 */
[----:B------:R1:W-:Y:S01]  /*252e0*/  LDGSTS.E [R2+0x6300], desc[UR14][R188.64], P1 ;  /* 0x06300000bc027fae */ /* 0x0003e2000892184e */
[----:B------:R-:W-:-:S04]  /*252f0*/  IADD3 R191, P0, R191, UR13, RZ ;  /* 0x0000000dbfbf7c10 */ /* 0x000fc8000ff1e0ff */
[----:B------:R-:W-:Y:S01]  /*25300*/  IADD3.X R193, R193, UR7, RZ, P0, !PT ;  /* 0x00000007c1c17c10 */ /* 0x000fe200087fe4ff */
[----:B------:R-:W-:Y:S04]  /*25310*/  STL [R1+0xf34], R191 ;  /* 0x000f34bf01007387 */ /* 0x000fe80000100800 */
[----:B------:R1:W-:Y:S02]  /*25320*/  STL [R1+0xf30], R193 ;  /* 0x000f30c101007387 */ /* 0x0003e40000100800 */
[----:B-1----:R-:W-:Y:S02]  /*25330*/  IMAD.MOV.U32 R189, RZ, RZ, R193 ;  /* 0x000000ffffbd7224 */ /* 0x002fe400078e00c1 */
[----:B------:R-:W3:Y:S01]  /*25340*/  LDL.LU R199, [R1+0x1028] ;  /* 0x0010280001c77983 */ /* 0x000ee20000300800 */
[----:B------:R-:W-:-:S03]  /*25350*/  MOV R188, R191 ;  /* 0x000000bf00bc7202 */ /* 0x000fc60000000f00 */
[----:B------:R-:W3:Y:S04]  /*25360*/  LDL.LU R193, [R1+0x102c] ;  /* 0x00102c0001c17983 */ /* 0x000ee80000300800 */
[----:B------:R-:W3:Y:S04]  /*25370*/  LDL.LU R196, [R1+0x1030] ;  /* 0x0010300001c47983 */ /* 0x000ee80000300800 */
[----:B------:R-:W3:Y:S01]  /*25380*/  LDL.LU R191, [R1+0x1034] ;  /* 0x0010340001bf7983 */ /* 0x000ee20000300800 */
[----:B------:R-:W-:-:S03]  /*25390*/  UISETP.GT.AND UP1, UPT, UR17, 0x1c, UPT ;  /* 0x0000001c1100788c */ /* 0x000fc6000bf24270 */
[----:B------:R1:W-:Y:S01]  /*253a0*/  LDGSTS.E [R2+0x6380], desc[UR14][R188.64], P1 ;  /* 0x06380000bc027fae */ /* 0x0003e2000892184e */
[----:B------:R-:W-:-:S04]  /*253b0*/  USEL UR12, URZ, 0x4, !UP1 ;  /* 0x000000043f0c7887 */ /* 0x000fc8000c800000 */
[----:B------:R-:W-:Y:S01]  /*253c0*/  USEL UR12, UR12, URZ, !UP0 ;  /* 0x0000003f0c0c7287 */ /* 0x000fe2000c000000 */
[----:B------:R-:W-:-:S05]  /*253d0*/  IADD3 R205, P1, R205, UR13, RZ ;  /* 0x0000000dcdcd7c10 */ /* 0x000fca000ff3e0ff */
[----:B------:R-:W-:Y:S02]  /*253e0*/  ISETP.NE.U32.AND P0, PT, RZ, UR12, PT ;  /* 0x0000000cff007c0c */ /* 0x000fe4000bf05070 */
[----:B------:R-:W-:Y:S02]  /*253f0*/  IADD3.X R206, R206, UR7, RZ, P1, !PT ;  /* 0x00000007cece7c10 */ /* 0x000fe40008ffe4ff */
[----:B------:R-:W-:Y:S01]  /*25400*/  IADD3 R203, P2, R203, UR13, RZ ;  /* 0x0000000dcbcb7c10 */ /* 0x000fe2000ff5e0ff */
[----:B-1----:R-:W-:Y:S01]  /*25410*/  IMAD.MOV.U32 R188, RZ, RZ, R205 ;  /* 0x000000ffffbc7224 */ /* 0x002fe200078e00cd */
[----:B------:R-:W-:Y:S02]  /*25420*/  MOV R189, R206 ;  /* 0x000000ce00bd7202 */ /* 0x000fe40000000f00 */
[----:B------:R-:W-:Y:S02]  /*25430*/  IADD3.X R204, R204, UR7, RZ, P2, !PT ;  /* 0x00000007cccc7c10 */ /* 0x000fe400097fe4ff */
[----:B------:R-:W-:-:S03]  /*25440*/  IADD3 R201, P1, R201, UR13, RZ ;  /* 0x0000000dc9c97c10 */ /* 0x000fc6000ff3e0ff */
[----:B------:R1:W-:Y:S01]  /*25450*/  LDGSTS.E [R2+0x7000], desc[UR14][R188.64], P0 ;  /* 0x07000000bc027fae */ /* 0x0003e2000812184e */
[----:B------:R-:W-:-:S03]  /*25460*/  IADD3 R194, P2, R194, UR13, RZ ;  /* 0x0000000dc2c27c10 */ /* 0x000fc6000ff5e0ff */
[----:B------:R-:W-:Y:S01]  /*25470*/  STL [R1+0xffc], R205 ;  /* 0x000ffccd01007387 */ /* 0x000fe20000100800 */
[----:B-1----:R-:W-:Y:S02]  /*25480*/  IMAD.MOV.U32 R188, RZ, RZ, R203 ;  /* 0x000000ffffbc7224 */ /* 0x002fe400078e00cb */
[----:B------:R-:W-:Y:S01]  /*25490*/  IMAD.MOV.U32 R189, RZ, RZ, R204 ;  /* 0x000000ffffbd7224 */ /* 0x000fe200078e00cc */
[----:B------:R-:W-:Y:S04]  /*254a0*/  STL [R1+0xff8], R206 ;  /* 0x000ff8ce01007387 */ /* 0x000fe80000100800 */
[----:B------:R1:W-:Y:S04]  /*254b0*/  LDGSTS.E [R2+0x7080], desc[UR14][R188.64], P0 ;  /* 0x07080000bc027fae */ /* 0x0003e8000812184e */
[----:B------:R-:W-:Y:S04]  /*254c0*/  STL [R1+0x1004], R203 ;  /* 0x001004cb01007387 */ /* 0x000fe80000100800 */
[----:B------:R-:W-:Y:S01]  /*254d0*/  STL [R1+0x1000], R204 ;  /* 0x001000cc01007387 */ /* 0x000fe20000100800 */
[----:B-1----:R-:W-:-:S03]  /*254e0*/  MOV R188, R201 ;  /* 0x000000c900bc7202 */ /* 0x002fc60000000f00 */
[----:B------:R1:W-:Y:S01]  /*254f0*/  STL [R1+0x100c], R201 ;  /* 0x00100cc901007387 */ /* 0x0003e20000100800 */
[----:B--2---:R-:W-:-:S05]  /*25500*/  IADD3.X R202, R202, UR7, RZ, P1, !PT ;  /* 0x00000007caca7c10 */ /* 0x004fca0008ffe4ff */
[----:B------:R-:W-:Y:S01]  /*25510*/  IMAD.MOV.U32 R189, RZ, RZ, R202 ;  /* 0x000000ffffbd7224 */ /* 0x000fe200078e00ca */
[----:B------:R-:W-:Y:S04]  /*25520*/  STL [R1+0x1008], R202 ;  /* 0x001008ca01007387 */ /* 0x000fe80000100800 */
[----:B------:R2:W-:Y:S01]  /*25530*/  LDGSTS.E [R2+0x7100], desc[UR14][R188.64], P0 ;  /* 0x07100000bc027fae */ /* 0x0005e2000812184e */
[----:B----4-:R-:W-:-:S03]  /*25540*/  IADD3.X R200, R200, UR7, RZ, P2, !PT ;  /* 0x00000007c8c87c10 */ /* 0x010fc600097fe4ff */
[----:B------:R4:W-:Y:S04]  /*25550*/  STL [R1+0x1014], R194 ;  /* 0x001014c201007387 */ /* 0x0009e80000100800 */
[----:B------:R-:W-:Y:S01]  /*25560*/  STL [R1+0x1010], R200 ;  /* 0x001010c801007387 */ /* 0x000fe20000100800 */
[----:B--2---:R-:W-:Y:S01]  /*25570*/  IMAD.MOV.U32 R188, RZ, RZ, R194 ;  /* 0x000000ffffbc7224 */ /* 0x004fe200078e00c2 */
[----:B------:R-:W-:Y:S02]  /*25580*/  MOV R189, R200 ;  /* 0x000000c800bd7202 */ /* 0x000fe40000000f00 */
[----:B-1----:R-:W2:Y:S01]  /*25590*/  LDL.LU R201, [R1+0x934] ;  /* 0x0009340001c97983 */ /* 0x002ea20000300800 */
[----:B---3--:R-:W-:-:S03]  /*255a0*/  IADD3 R192, P1, R192, UR13, RZ ;  /* 0x0000000dc0c07c10 */ /* 0x008fc6000ff3e0ff */
[----:B----4-:R-:W3:Y:S01]  /*255b0*/  LDL.LU R194, [R1+0x938] ;  /* 0x0009380001c27983 */ /* 0x010ee20000300800 */
[----:B------:R-:W-:-:S03]  /*255c0*/  IADD3.X R195, R195, UR7, RZ, P1, !PT ;  /* 0x00000007c3c37c10 */ /* 0x000fc60008ffe4ff */
[----:B------:R1:W-:Y:S01]  /*255d0*/  LDGSTS.E [R2+0x7180], desc[UR14][R188.64], P0 ;  /* 0x07180000bc027fae */ /* 0x0003e2000812184e */
[----:B------:R-:W-:-:S03]  /*255e0*/  IADD3 R197, P2, R197, UR13, RZ ;  /* 0x0000000dc5c57c10 */ /* 0x000fc6000ff5e0ff */
[----:B------:R-:W-:Y:S01]  /*255f0*/  STL [R1+0x101c], R192 ;  /* 0x00101cc001007387 */ /* 0x000fe20000100800 */
[----:B------:R-:W-:-:S03]  /*25600*/  IADD3.X R198, R198, UR7, RZ, P2, !PT ;  /* 0x00000007c6c67c10 */ /* 0x000fc600097fe4ff */
[----:B------:R4:W-:Y:S01]  /*25610*/  STL [R1+0x1018], R195 ;  /* 0x001018c301007387 */ /* 0x0009e20000100800 */
[----:B-1----:R-:W-:Y:S02]  /*25620*/  IMAD.MOV.U32 R188, RZ, RZ, R192 ;  /* 0x000000ffffbc7224 */ /* 0x002fe400078e00c0 */
[----:B------:R-:W-:Y:S01]  /*25630*/  IMAD.MOV.U32 R189, RZ, RZ, R195 ;  /* 0x000000ffffbd7224 */ /* 0x000fe200078e00c3 */
[----:B------:R-:W-:Y:S04]  /*25640*/  STL [R1+0x1024], R197 ;  /* 0x001024c501007387 */ /* 0x000fe80000100800 */
[----:B----4-:R-:W4:Y:S04]  /*25650*/  LDL.LU R195, [R1+0x940] ;  /* 0x0009400001c37983 */ /* 0x010f280000300800 */
[----:B------:R1:W-:Y:S04]  /*25660*/  STL [R1+0x1020], R198 ;  /* 0x001020c601007387 */ /* 0x0003e80000100800 */
[----:B------:R1:W-:Y:S04]  /*25670*/  LDGSTS.E [R2+0x7200], desc[UR14][R188.64], P0 ;  /* 0x07200000bc027fae */ /* 0x0003e8000812184e */
[----:B------:R-:W4:Y:S01]  /*25680*/  LDL.LU R192, [R1+0x948] ;  /* 0x0009480001c07983 */ /* 0x000f220000300800 */
[----:B-1----:R-:W-:-:S03]  /*25690*/  IMAD.MOV.U32 R189, RZ, RZ, R198 ;  /* 0x000000ffffbd7224 */ /* 0x002fc600078e00c6 */
[----:B------:R-:W4:Y:S01]  /*256a0*/  LDL.LU R198, [R1+0x93c] ;  /* 0x00093c0001c67983 */ /* 0x000f220000300800 */
[----:B------:R-:W-:-:S03]  /*256b0*/  MOV R188, R197 ;  /* 0x000000c500bc7202 */ /* 0x000fc60000000f00 */
[----:B------:R-:W4:Y:S04]  /*256c0*/  LDL.LU R197, [R1+0x944] ;  /* 0x0009440001c57983 */ /* 0x000f280000300800 */
[----:B------:R1:W-:Y:S01]  /*256d0*/  LDGSTS.E [R2+0x7280], desc[UR14][R188.64], P0 ;  /* 0x07280000bc027fae */ /* 0x0003e2000812184e */
[----:B------:R-:W-:-:S04]  /*256e0*/  IADD3 R193, P1, R193, UR13, RZ ;  /* 0x0000000dc1c17c10 */ /* 0x000fc8000ff3e0ff */
[----:B------:R-:W-:Y:S02]  /*256f0*/  IADD3.X R199, R199, UR7, RZ, P1, !PT ;  /* 0x00000007c7c77c10 */ /* 0x000fe40008ffe4ff */
[----:B------:R-:W-:Y:S01]  /*25700*/  IADD3 R191, P2, R191, UR13, RZ ;  /* 0x0000000dbfbf7c10 */ /* 0x000fe2000ff5e0ff */
[----:B------:R-:W-:Y:S01]  /*25710*/  STL [R1+0x102c], R193 ;  /* 0x00102cc101007387 */ /* 0x000fe20000100800 */
[----:B-1----:R-:W-:Y:S02]  /*25720*/  MOV R189, R199 ;  /* 0x000000c700bd7202 */ /* 0x002fe40000000f00 */
[----:B------:R-:W-:Y:S01]  /*25730*/  IADD3.X R196, R196, UR7, RZ, P2, !PT ;  /* 0x00000007c4c47c10 */ /* 0x000fe200097fe4ff */
[----:B------:R1:W-:Y:S01]  /*25740*/  STL [R1+0x1028], R199 ;  /* 0x001028c701007387 */ /* 0x0003e20000100800 */
[----:B------:R-:W-:-:S03]  /*25750*/  IMAD.MOV.U32 R188, RZ, RZ, R193 ;  /* 0x000000ffffbc7224 */ /* 0x000fc600078e00c1 */
[----:B------:R-:W-:Y:S04]  /*25760*/  STL [R1+0x1034], R191 ;  /* 0x001034bf01007387 */ /* 0x000fe80000100800 */
[----:B------:R1:W-:Y:S04]  /*25770*/  LDGSTS.E [R2+0x7300], desc[UR14][R188.64], P0 ;  /* 0x07300000bc027fae */ /* 0x0003e8000812184e */
[----:B-1----:R-:W4:Y:S04]  /*25780*/  LDL.LU R199, [R1+0x954] ;  /* 0x0009540001c77983 */ /* 0x002f280000300800 */
[----:B------:R1:W-:Y:S04]  /*25790*/  STL [R1+0x1030], R196 ;  /* 0x001030c401007387 */ /* 0x0003e80000100800 */
[----:B------:R-:W4:Y:S04]  /*257a0*/  LDL.LU R193, [R1+0x95c] ;  /* 0x00095c0001c17983 */ /* 0x000f280000300800 */
[----:B------:R-:W4:Y:S01]  /*257b0*/  LDL.LU R200, [R1+0x94c] ;  /* 0x00094c0001c87983 */ /* 0x000f220000300800 */
[----:B------:R-:W-:-:S03]  /*257c0*/  IMAD.MOV.U32 R189, RZ, RZ, R196 ;  /* 0x000000ffffbd7224 */ /* 0x000fc600078e00c4 */
[----:B-1----:R-:W4:Y:S01]  /*257d0*/  LDL.LU R196, [R1+0x958] ;  /* 0x0009580001c47983 */ /* 0x002f220000300800 */
[----:B------:R-:W-:Y:S01]  /*257e0*/  UISETP.GT.AND UP1, UPT, UR17, 0x1, UPT ;  /* 0x000000011100788c */ /* 0x000fe2000bf24270 */
[----:B------:R-:W-:Y:S02]  /*257f0*/  IMAD.MOV.U32 R188, RZ, RZ, R191 ;  /* 0x000000ffffbc7224 */ /* 0x000fe400078e00bf */
[----:B------:R-:W4:Y:S01]  /*25800*/  LDL.LU R203, [R1+0x964] ;  /* 0x0009640001cb7983 */ /* 0x000f220000300800 */
[----:B------:R-:W-:-:S03]  /*25810*/  USEL UR12, URZ, 0x4, !UP1 ;  /* 0x000000043f0c7887 */ /* 0x000fc6000c800000 */
[----:B------:R1:W-:Y:S01]  /*25820*/  LDGSTS.E [R2+0x7380], desc[UR14][R188.64], P0 ;  /* 0x07380000bc027fae */ /* 0x0003e2000812184e */
[----:B------:R-:W-:-:S03]  /*25830*/  USEL UR12, UR12, URZ, !UP0 ;  /* 0x0000003f0c0c7287 */ /* 0x000fc6000c000000 */
[----:B------:R-:W4:Y:S03]  /*25840*/  LDL.LU R191, [R1+0x96c] ;  /* 0x00096c0001bf7983 */ /* 0x000f260000300800 */
[----:B------:R-:W-:Y:S02]  /*25850*/  ISETP.NE.U32.AND P0, PT, RZ, UR12, PT ;  /* 0x0000000cff007c0c */ /* 0x000fe4000bf05070 */
[----:B-1----:R-:W-:-:S04]  /*25860*/  LOP3.LUT R2, R190, 0x20, RZ, 0x3c, !PT ;  /* 0x00000020be027812 */ /* 0x002fc800078e3cff */
[----:B------:R-:W-:Y:S02]  /*25870*/  IADD3 R2, R2, UR18, RZ ;  /* 0x0000001202027c10 */ /* 0x000fe4000fffe0ff */
[----:B---3--:R-:W-:-:S04]  /*25880*/  IADD3 R194, P1, R194, UR13, RZ ;  /* 0x0000000dc2c27c10 */ /* 0x008fc8000ff3e0ff */
[----:B--2---:R-:W-:Y:S01]  /*25890*/  IADD3.X R201, R201, UR7, RZ, P1, !PT ;  /* 0x00000007c9c97c10 */ /* 0x004fe20008ffe4ff */
[----:B------:R1:W-:Y:S01]  /*258a0*/  STL [R1+0x938], R194 ;  /* 0x000938c201007387 */ /* 0x0003e20000100800 */
[----:B------:R-:W-:-:S03]  /*258b0*/  IMAD.MOV.U32 R188, RZ, RZ, R194 ;  /* 0x000000ffffbc7224 */ /* 0x000fc600078e00c2 */
[----:B------:R-:W-:Y:S01]  /*258c0*/  STL [R1+0x934], R201 ;  /* 0x000934c901007387 */ /* 0x000fe20000100800 */
[----:B------:R-:W-:-:S03]  /*258d0*/  IMAD.MOV.U32 R189, RZ, RZ, R201 ;  /* 0x000000ffffbd7224 */ /* 0x000fc600078e00c9 */
[----:B------:R-:W2:Y:S04]  /*258e0*/  LDL.LU R204, [R1+0x960] ;  /* 0x0009600001cc7983 */ /* 0x000ea80000300800 */
[----:B-1----:R-:W3:Y:S04]  /*258f0*/  LDL.LU R194, [R1+0x968] ;  /* 0x0009680001c27983 */ /* 0x002ee80000300800 */
[----:B------:R1:W-:Y:S01]  /*25900*/  LDGSTS.E [R2+0x400], desc[UR14][R188.64], P0 ;  /* 0x00400000bc027fae */ /* 0x0003e2000812184e */
[----:B----4-:R-:W-:-:S05]  /*25910*/  IADD3 R195, P1, R195, UR13, RZ ;  /* 0x0000000dc3c37c10 */ /* 0x010fca000ff3e0ff */
[----:B------:R4:W-:Y:S01]  /*25920*/  STL [R1+0x940], R195 ;  /* 0x000940c301007387 */ /* 0x0009e20000100800 */
[----:B------:R-:W-:Y:S02]  /*25930*/  IADD3 R192, P2, R192, UR13, RZ ;  /* 0x0000000dc0c07c10 */ /* 0x000fe4000ff5e0ff */
[----:B-1----:R-:W-:Y:S02]  /*25940*/  MOV R188, R195 ;  /* 0x000000c300bc7202 */ /* 0x002fe40000000f00 */
[----:B------:R-:W-:Y:S02]  /*25950*/  IADD3.X R198, R198, UR7, RZ, P1, !PT ;  /* 0x00000007c6c67c10 */ /* 0x000fe40008ffe4ff */
[----:B------:R-:W-:-:S03]  /*25960*/  IADD3.X R197, R197, UR7, RZ, P2, !PT ;  /* 0x00000007c5c57c10 */ /* 0x000fc600097fe4ff */
[----:B------:R1:W-:Y:S04]  /*25970*/  STL [R1+0x93c], R198 ;  /* 0x00093cc601007387 */ /* 0x0003e80000100800 */
[----:B------:R1:W-:Y:S01]  /*25980*/  STL [R1+0x948], R192 ;  /* 0x000948c001007387 */ /* 0x0003e20000100800 */
[----:B------:R-:W-:-:S03]  /*25990*/  IMAD.MOV.U32 R189, RZ, RZ, R198 ;  /* 0x000000ffffbd7224 */ /* 0x000fc600078e00c6 */
[----:B----4-:R-:W4:Y:S04]  /*259a0*/  LDL.LU R195, [R1+0x974] ;  /* 0x0009740001c37983 */ /* 0x010f280000300800 */
[----:B------:R1:W-:Y:S04]  /*259b0*/  STL [R1+0x944], R197 ;  /* 0x000944c501007387 */ /* 0x0003e80000100800 */
[----:B-1----:R-:W4:Y:S04]  /*259c0*/  LDL.LU R198, [R1+0x970] ;  /* 0x0009700001c67983 */ /* 0x002f280000300800 */
[----:B------:R1:W-:Y:S02]  /*259d0*/  LDGSTS.E [R2+0x480], desc[UR14][R188.64], P0 ;  /* 0x00480000bc027fae */ /* 0x0003e4000812184e */
[----:B-1----:R-:W-:Y:S01]  /*259e0*/  IMAD.MOV.U32 R188, RZ, RZ, R192 ;  /* 0x000000ffffbc7224 */ /* 0x002fe200078e00c0 */
[----:B------:R-:W-:Y:S01]  /*259f0*/  MOV R189, R197 ;  /* 0x000000c500bd7202 */ /* 0x000fe20000000f00 */
[----:B------:R-:W4:Y:S04]  /*25a00*/  LDL.LU R192, [R1+0xa3c] ;  /* 0x000a3c0001c07983 */ /* 0x000f280000300800 */
[----:B------:R-:W4:Y:S04]  /*25a10*/  LDL.LU R197, [R1+0xa44] ;  /* 0x000a440001c57983 */ /* 0x000f280000300800 */
[----:B------:R1:W-:Y:S01]  /*25a20*/  LDGSTS.E [R2+0x500], desc[UR14][R188.64], P0 ;  /* 0x00500000bc027fae */ /* 0x0003e2000812184e */
[----:B------:R-:W-:-:S05]  /*25a30*/  IADD3 R199, P1, R199, UR13, RZ ;  /* 0x0000000dc7c77c10 */ /* 0x000fca000ff3e0ff */
[----:B------:R-:W-:Y:S01]  /*25a40*/  STL [R1+0x954], R199 ;  /* 0x000954c701007387 */ /* 0x000fe20000100800 */
[----:B------:R-:W-:Y:S02]  /*25a50*/  IADD3 R193, P2, R193, UR13, RZ ;  /* 0x0000000dc1c17c10 */ /* 0x000fe4000ff5e0ff */
[----:B------:R-:W-:Y:S02]  /*25a60*/  IADD3.X R200, R200, UR7, RZ, P1, !PT ;  /* 0x00000007c8c87c10 */ /* 0x000fe40008ffe4ff */
[----:B------:R-:W-:-:S03]  /*25a70*/  IADD3.X R196, R196, UR7, RZ, P2, !PT ;  /* 0x00000007c4c47c10 */ /* 0x000fc600097fe4ff */
[----:B------:R1:W-:Y:S04]  /*25a80*/  STL [R1+0x94c], R200 ;  /* 0x00094cc801007387 */ /* 0x0003e80000100800 */
[----:B------:R-:W-:Y:S04]  /*25a90*/  STL [R1+0x95c], R193 ;  /* 0x00095cc101007387 */ /* 0x000fe80000100800 */
[----:B------:R-:W4:Y:S04]  /*25aa0*/  LDL.LU R202, [R1+0xa38] ;  /* 0x000a380001ca7983 */ /* 0x000f280000300800 */
[----:B------:R1:W-:Y:S04]  /*25ab0*/  STL [R1+0x958], R196 ;  /* 0x000958c401007387 */ /* 0x0003e80000100800 */
[----:B------:R-:W4:Y:S01]  /*25ac0*/  LDL.LU R201, [R1+0xa40] ;  /* 0x000a400001c97983 */ /* 0x000f220000300800 */
[----:B-1----:R-:W-:-:S02]  /*25ad0*/  IMAD.MOV.U32 R188, RZ, RZ, R199 ;  /* 0x000000ffffbc7224 */ /* 0x002fc400078e00c7 */
[----:B------:R-:W-:Y:S02]  /*25ae0*/  IMAD.MOV.U32 R189, RZ, RZ, R200 ;  /* 0x000000ffffbd7224 */ /* 0x000fe400078e00c8 */
[----:B------:R-:W4:Y:S01]  /*25af0*/  LDL.LU R200, [R1+0xa48] ;  /* 0x000a480001c87983 */ /* 0x000f220000300800 */
[----:B------:R-:W-:-:S03]  /*25b00*/  IADD3 R203, P1, R203, UR13, RZ ;  /* 0x0000000dcbcb7c10 */ /* 0x000fc6000ff3e0ff */
[----:B------:R-:W4:Y:S04]  /*25b10*/  LDL.LU R199, [R1+0xa4c] ;  /* 0x000a4c0001c77983 */ /* 0x000f280000300800 */
[----:B------:R1:W-:Y:S01]  /*25b20*/  LDGSTS.E [R2+0x580], desc[UR14][R188.64], P0 ;  /* 0x00580000bc027fae */ /* 0x0003e2000812184e */
[----:B------:R-:W-:Y:S01]  /*25b30*/  IADD3 R191, P2, R191, UR13, RZ ;  /* 0x0000000dbfbf7c10 */ /* 0x000fe2000ff5e0ff */
[----:B-1----:R-:W-:Y:S01]  /*25b40*/  IMAD.MOV.U32 R189, RZ, RZ, R196 ;  /* 0x000000ffffbd7224 */ /* 0x002fe200078e00c4 */
[----:B------:R-:W-:Y:S01]  /*25b50*/  MOV R188, R193 ;  /* 0x000000c100bc7202 */ /* 0x000fe20000000f00 */
[----:B------:R-:W4:Y:S04]  /*25b60*/  LDL.LU R196, [R1+0xa50] ;  /* 0x000a500001c47983 */ /* 0x000f280000300800 */
[----:B------:R-:W4:Y:S04]  /*25b70*/  LDL.LU R193, [R1+0xa54] ;  /* 0x000a540001c17983 */ /* 0x000f280000300800 */
[----:B------:R1:W-:Y:S01]  /*25b80*/  LDGSTS.E [R2+0x600], desc[UR14][R188.64], P0 ;  /* 0x00600000bc027fae */ /* 0x0003e2000812184e */
[----:B------:R-:W-:-:S03]  /*25b90*/  UISETP.GT.AND UP1, UPT, UR17, 0x5, UPT ;  /* 0x000000051100788c */ /* 0x000fc6000bf24270 */
[----:B------:R-:W-:Y:S01]  /*25ba0*/  STL [R1+0x964], R203 ;  /* 0x000964cb01007387 */ /* 0x000fe20000100800 */
[----:B-1----:R-:W-:Y:S01]  /*25bb0*/  IMAD.MOV.U32 R188, RZ, RZ, R203 ;  /* 0x000000ffffbc7224 */ /* 0x002fe200078e00cb */
[----:B------:R-:W-:-:S04]  /*25bc0*/  USEL UR12, URZ, 0x4, !UP1 ;  /* 0x000000043f0c7887 */ /* 0x000fc8000c800000 */
[----:B------:R-:W-:Y:S01]  /*25bd0*/  USEL UR12, UR12, URZ, !UP0 ;  /* 0x0000003f0c0c7287 */ /* 0x000fe2000c000000 */
[----:B--2---:R-:W-:-:S04]  /*25be0*/  IADD3.X R204, R204, UR7, RZ, P1, !PT ;  /* 0x00000007cccc7c10 */ /* 0x004fc80008ffe4ff */
[----:B------:R-:W-:Y:S02]  /*25bf0*/  MOV R189, R204 ;  /* 0x000000cc00bd7202 */ /* 0x000fe40000000f00 */
[----:B---3--:R-:W-:Y:S01]  /*25c00*/  IADD3.X R194, R194, UR7, RZ, P2, !PT ;  /* 0x00000007c2c27c10 */ /* 0x008fe200097fe4ff */
[----:B------:R-:W-:Y:S04]  /*25c10*/  STL [R1+0x960], R204 ;  /* 0x000960cc01007387 */ /* 0x000fe80000100800 */
[----:B------:R1:W-:Y:S04]  /*25c20*/  LDGSTS.E [R2+0x680], desc[UR14][R188.64], P0 ;  /* 0x00680000bc027fae */ /* 0x0003e8000812184e */
[----:B------:R-:W-:Y:S04]  /*25c30*/  STL [R1+0x96c], R191 ;  /* 0x00096cbf01007387 */ /* 0x000fe80000100800 */
[----:B------:R2:W-:Y:S01]  /*25c40*/  STL [R1+0x968], R194 ;  /* 0x000968c201007387 */ /* 0x0005e20000100800 */
[----:B-1----:R-:W-:-:S02]  /*25c50*/  IMAD.MOV.U32 R188, RZ, RZ, R191 ;  /* 0x000000ffffbc7224 */ /* 0x002fc400078e00bf */
[----:B------:R-:W-:Y:S02]  /*25c60*/  IMAD.MOV.U32 R189, RZ, RZ, R194 ;  /* 0x000000ffffbd7224 */ /* 0x000fe400078e00c2 */
[----:B--2---:R-:W2:Y:S04]  /*25c70*/  LDL.LU R194, [R1+0xa5c] ;  /* 0x000a5c0001c27983 */ /* 0x004ea80000300800 */
[----:B------:R-:W3:Y:S04]  /*25c80*/  LDL.LU R191, [R1+0xa64] ;  /* 0x000a640001bf7983 */ /* 0x000ee80000300800 */
[----:B------:R1:W-:Y:S01]  /*25c90*/  LDGSTS.E [R2+0x700], desc[UR14][R188.64], P0 ;  /* 0x00700000bc027fae */ /* 0x0003e2000812184e */
[----:B----4-:R-:W-:-:S04]  /*25ca0*/  IADD3 R195, P1, R195, UR13, RZ ;  /* 0x0000000dc3c37c10 */ /* 0x010fc8000ff3e0ff */
[----:B------:R-:W-:Y:S01]  /*25cb0*/  IADD3.X R198, R198, UR7, RZ, P1, !PT ;  /* 0x00000007c6c67c10 */ /* 0x000fe20008ffe4ff */
[----:B------:R-:W-:Y:S04]  /*25cc0*/  STL [R1+0x974], R195 ;  /* 0x000974c301007387 */ /* 0x000fe80000100800 */
[----:B------:R4:W-:Y:S01]  /*25cd0*/  STL [R1+0x970], R198 ;  /* 0x000970c601007387 */ /* 0x0009e20000100800 */
[----:B-1----:R-:W-:Y:S01]  /*25ce0*/  IMAD.MOV.U32 R189, RZ, RZ, R198 ;  /* 0x000000ffffbd7224 */ /* 0x002fe200078e00c6 */
[----:B------:R-:W-:-:S05]  /*25cf0*/  MOV R188, R195 ;  /* 0x000000c300bc7202 */ /* 0x000fca0000000f00 */
[----:B------:R1:W-:Y:S04]  /*25d00*/  LDGSTS.E [R2+0x780], desc[UR14][R188.64], P0 ;  /* 0x00780000bc027fae */ /* 0x0003e8000812184e */
[----:B----4-:R-:W4:Y:S01]  /*25d10*/  LDL.LU R198, [R1+0xa58] ;  /* 0x000a580001c67983 */ /* 0x010f220000300800 */
[----:B------:R-:W-:-:S03]  /*25d20*/  ISETP.NE.U32.AND P0, PT, RZ, UR12, PT ;  /* 0x0000000cff007c0c */ /* 0x000fc6000bf05070 */
[----:B------:R-:W4:Y:S01]  /*25d30*/  LDL.LU R195, [R1+0xa60] ;  /* 0x000a600001c37983 */ /* 0x000f220000300800 */
[----:B------:R-:W-:Y:S02]  /*25d40*/  IADD3 R192, P1, R192, UR13, RZ ;  /* 0x0000000dc0c07c10 */ /* 0x000fe4000ff3e0ff */
[----:B------:R-:W-:-:S03]  /*25d50*/  IADD3 R197, P2, R197, UR13, RZ ;  /* 0x0000000dc5c57c10 */ /* 0x000fc6000ff5e0ff */
[----:B------:R1:W-:Y:S02]  /*25d60*/  STL [R1+0xa3c], R192 ;  /* 0x000a3cc001007387 */ /* 0x0003e40000100800 */
[----:B-1----:R-:W-:Y:S01]  /*25d70*/  IMAD.MOV.U32 R188, RZ, RZ, R192 ;  /* 0x000000ffffbc7224 */ /* 0x002fe200078e00c0 */
[----:B------:R-:W-:-:S04]  /*25d80*/  IADD3.X R202, R202, UR7, RZ, P1, !PT ;  /* 0x00000007caca7c10 */ /* 0x000fc80008ffe4ff */
        /* <DEDUP_REMOVED lines=26> */
[----:B-1----:R-:W-:Y:S01]  /*25f30*/  MOV R189, R196 ;  /* 0x000000c400bd7202 */ /* 0x002fe20000000f00 */
[----:B------:R-:W-:-:S02]  /*25f40*/  IMAD.MOV.U32 R188, RZ, RZ, R193 ;  /* 0x000000ffffbc7224 */ /* 0x000fc400078e00c1 */
[----:B------:R-:W4:Y:S04]  /*25f50*/  LDL.LU R196, [R1+0xb44] ;  /* 0x000b440001c47983 */ /* 0x000f280000300800 */
[----:B------:R-:W4:Y:S04]  /*25f60*/  LDL.LU R193, [R1+0xb4c] ;  /* 0x000b4c0001c17983 */ /* 0x000f280000300800 */
[----:B------:R1:W-:Y:S01]  /*25f70*/  LDGSTS.E [R2+0x1580], desc[UR14][R188.64], P0 ;  /* 0x01580000bc027fae */ /* 0x0003e2000812184e */
[----:B--2---:R-:W-:Y:S02]  /*25f80*/  IADD3 R194, P1, R194, UR13, RZ ;  /* 0x0000000dc2c27c10 */ /* 0x004fe4000ff3e0ff */
[----:B---3--:R-:W-:-:S03]  /*25f90*/  IADD3 R191, P2, R191, UR13, RZ ;  /* 0x0000000dbfbf7c10 */ /* 0x008fc6000ff5e0ff */
[----:B------:R2:W-:Y:S01]  /*25fa0*/  STL [R1+0xa5c], R194 ;  /* 0x000a5cc201007387 */ /* 0x0005e20000100800 */
[----:B-1----:R-:W-:Y:S01]  /*25fb0*/  IMAD.MOV.U32 R188, RZ, RZ, R194 ;  /* 0x000000ffffbc7224 */ /* 0x002fe200078e00c2 */
[----:B----4-:R-:W-:Y:S02]  /*25fc0*/  IADD3.X R198, R198, UR7, RZ, P1, !PT ;  /* 0x00000007c6c67c10 */ /* 0x010fe40008ffe4ff */
[----:B------:R-:W-:-:S03]  /*25fd0*/  IADD3.X R195, R195, UR7, RZ, P2, !PT ;  /* 0x00000007c3c37c10 */ /* 0x000fc600097fe4ff */
[----:B------:R-:W-:Y:S04]  /*25fe0*/  STL [R1+0xa58], R198 ;  /* 0x000a58c601007387 */ /* 0x000fe80000100800 */
[----:B------:R-:W-:Y:S04]  /*25ff0*/  STL [R1+0xa64], R191 ;  /* 0x000a64bf01007387 */ /* 0x000fe80000100800 */
[----:B------:R-:W3:Y:S04]  /*26000*/  LDL.LU R200, [R1+0xb40] ;  /* 0x000b400001c87983 */ /* 0x000ee80000300800 */
[----:B------:R1:W-:Y:S04]  /*26010*/  STL [R1+0xa60], R195 ;  /* 0x000a60c301007387 */ /* 0x0003e80000100800 */
[----:B--2---:R-:W2:Y:S01]  /*26020*/  LDL.LU R194, [R1+0xb48] ;  /* 0x000b480001c27983 */ /* 0x004ea20000300800 */
[----:B------:R-:W-:-:S05]  /*26030*/  IMAD.MOV.U32 R189, RZ, RZ, R198 ;  /* 0x000000ffffbd7224 */ /* 0x000fca00078e00c6 */
[----:B------:R4:W-:Y:S02]  /*26040*/  LDGSTS.E [R2+0x1600], desc[UR14][R188.64], P0 ;  /* 0x01600000bc027fae */ /* 0x0009e4000812184e */
[----:B----4-:R-:W-:Y:S01]  /*26050*/  MOV R188, R191 ;  /* 0x000000bf00bc7202 */ /* 0x010fe20000000f00 */
[----:B------:R-:W-:Y:S02]  /*26060*/  IMAD.MOV.U32 R189, RZ, RZ, R195 ;  /* 0x000000ffffbd7224 */ /* 0x000fe400078e00c3 */
[----:B-1----:R-:W4:Y:S04]  /*26070*/  LDL.LU R195, [R1+0xb54] ;  /* 0x000b540001c37983 */ /* 0x002f280000300800 */
[----:B------:R-:W4:Y:S04]  /*26080*/  LDL.LU R191, [R1+0xb5c] ;  /* 0x000b5c0001bf7983 */ /* 0x000f280000300800 */
[----:B------:R1:W-:Y:S01]  /*26090*/  LDGSTS.E [R2+0x1680], desc[UR14][R188.64], P0 ;  /* 0x01680000bc027fae */ /* 0x0003e2000812184e */
[----:B------:R-:W-:-:S05]  /*260a0*/  IADD3 R192, P1, R192, UR13, RZ ;  /* 0x0000000dc0c07c10 */ /* 0x000fca000ff3e0ff */
[----:B------:R-:W-:Y:S01]  /*260b0*/  STL [R1+0xa6c], R192 ;  /* 0x000a6cc001007387 */ /* 0x000fe20000100800 */
[----:B------:R-:W-:-:S04]  /*260c0*/  IADD3.X R197, R197, UR7, RZ, P1, !PT ;  /* 0x00000007c5c57c10 */ /* 0x000fc80008ffe4ff */
[----:B-1----:R-:W-:Y:S01]  /*260d0*/  MOV R189, R197 ;  /* 0x000000c500bd7202 */ /* 0x002fe20000000f00 */
[----:B------:R1:W-:Y:S04]  /*260e0*/  STL [R1+0xa68], R197 ;  /* 0x000a68c501007387 */ /* 0x0003e80000100800 */
[----:B-1----:R-:W4:Y:S04]  /*260f0*/  LDL.LU R197, [R1+0xb50] ;  /* 0x000b500001c57983 */ /* 0x002f280000300800 */
[----:B------:R-:W4:Y:S01]  /*26100*/  LDL.LU R201, [R1+0xb58] ;  /* 0x000b580001c97983 */ /* 0x000f220000300800 */
[----:B------:R-:W-:Y:S01]  /*26110*/  UISETP.GT.AND UP1, UPT, UR17, 0x9, UPT ;  /* 0x000000091100788c */ /* 0x000fe2000bf24270 */
[----:B------:R-:W-:-:S02]  /*26120*/  IMAD.MOV.U32 R188, RZ, RZ, R192 ;  /* 0x000000ffffbc7224 */ /* 0x000fc400078e00c0 */
[----:B------:R-:W4:Y:S01]  /*26130*/  LDL.LU R198, [R1+0xb64] ;  /* 0x000b640001c67983 */ /* 0x000f220000300800 */
[----:B------:R-:W-:Y:S01]  /*26140*/  USEL UR12, URZ, 0x4, !UP1 ;  /* 0x000000043f0c7887 */ /* 0x000fe2000c800000 */
[----:B------:R-:W-:-:S03]  /*26150*/  IADD3 R199, P2, R199, UR13, RZ ;  /* 0x0000000dc7c77c10 */ /* 0x000fc6000ff5e0ff */
[----:B------:R-:W-:Y:S01]  /*26160*/  USEL UR12, UR12, URZ, !UP0 ;  /* 0x0000003f0c0c7287 */ /* 0x000fe2000c000000 */
[----:B------:R1:W-:Y:S04]  /*26170*/  LDGSTS.E [R2+0x1700], desc[UR14][R188.64], P0 ;  /* 0x01700000bc027fae */ /* 0x0003e8000812184e */
[----:B------:R-:W4:Y:S01]  /*26180*/  LDL.LU R192, [R1+0xb6c] ;  /* 0x000b6c0001c07983 */ /* 0x000f220000300800 */
[----:B------:R-:W-:Y:S02]  /*26190*/  IADD3 R203, P3, R203, UR13, RZ ;  /* 0x0000000dcbcb7c10 */ /* 0x000fe4000ff7e0ff */
[----:B------:R-:W-:Y:S01]  /*261a0*/  IADD3.X R202, R202, UR7, RZ, P2, !PT ;  /* 0x00000007caca7c10 */ /* 0x000fe200097fe4ff */
[----:B-1----:R-:W-:Y:S01]  /*261b0*/  IMAD.MOV.U32 R188, RZ, RZ, R199 ;  /* 0x000000ffffbc7224 */ /* 0x002fe200078e00c7 */
[----:B------:R-:W-:-:S03]  /*261c0*/  ISETP.NE.U32.AND P1, PT, RZ, UR12, PT ;  /* 0x0000000cff007c0c */ /* 0x000fc6000bf25070 */
[----:B------:R-:W-:Y:S01]  /*261d0*/  IMAD.MOV.U32 R189, RZ, RZ, R202 ;  /* 0x000000ffffbd7224 */ /* 0x000fe200078e00ca */
[----:B------:R-:W-:Y:S01]  /*261e0*/  STL [R1+0xa74], R199 ;  /* 0x000a74c701007387 */ /* 0x000fe20000100800 */
[----:B------:R-:W-:-:S03]  /*261f0*/  IADD3.X R204, R204, UR7, RZ, P3, !PT ;  /* 0x00000007cccc7c10 */ /* 0x000fc60009ffe4ff */
[----:B------:R1:W-:Y:S04]  /*26200*/  STL [R1+0xa70], R202 ;  /* 0x000a70ca01007387 */ /* 0x0003e80000100800 */
[----:B------:R-:W-:Y:S04]  /*26210*/  STL [R1+0xb3c], R203 ;  /* 0x000b3ccb01007387 */ /* 0x000fe80000100800 */
[----:B------:R1:W-:Y:S01]  /*26220*/  LDGSTS.E [R2+0x1780], desc[UR14][R188.64], P0 ;  /* 0x01780000bc027fae */ /* 0x0003e2000812184e */
[----:B------:R-:W-:-:S03]  /*26230*/  IADD3 R196, P0, R196, UR13, RZ ;  /* 0x0000000dc4c47c10 */ /* 0x000fc6000ff1e0ff */
[----:B-1----:R-:W4:Y:S01]  /*26240*/  LDL.LU R202, [R1+0xb60] ;  /* 0x000b600001ca7983 */ /* 0x002f220000300800 */
[----:B------:R-:W-:-:S03]  /*26250*/  IADD3 R193, P2, R193, UR13, RZ ;  /* 0x0000000dc1c17c10 */ /* 0x000fc6000ff5e0ff */
[----:B------:R-:W-:Y:S01]  /*26260*/  STL [R1+0xb38], R204 ;  /* 0x000b38cc01007387 */ /* 0x000fe20000100800 */
[----:B------:R-:W-:Y:S01]  /*26270*/  MOV R188, R203 ;  /* 0x000000cb00bc7202 */ /* 0x000fe20000000f00 */
[----:B------:R-:W-:Y:S02]  /*26280*/  IMAD.MOV.U32 R189, RZ, RZ, R204 ;  /* 0x000000ffffbd7224 */ /* 0x000fe400078e00cc */
[----:B------:R-:W4:Y:S04]  /*26290*/  LDL.LU R199, [R1+0xb68] ;  /* 0x000b680001c77983 */ /* 0x000f280000300800 */
[----:B------:R1:W-:Y:S04]  /*262a0*/  STL [R1+0xb44], R196 ;  /* 0x000b44c401007387 */ /* 0x0003e80000100800 */
[----:B------:R1:W-:Y:S02]  /*262b0*/  LDGSTS.E [R2+0x2400], desc[UR14][R188.64], P1 ;  /* 0x02400000bc027fae */ /* 0x0003e4000892184e */
[----:B-1----:R-:W-:Y:S01]  /*262c0*/  IMAD.MOV.U32 R188, RZ, RZ, R196 ;  /* 0x000000ffffbc7224 */ /* 0x002fe200078e00c4 */
[----:B---3--:R-:W-:-:S05]  /*262d0*/  IADD3.X R200, R200, UR7, RZ, P0, !PT ;  /* 0x00000007c8c87c10 */ /* 0x008fca00087fe4ff */
[----:B------:R1:W-:Y:S01]  /*262e0*/  STL [R1+0xb40], R200 ;  /* 0x000b40c801007387 */ /* 0x0003e20000100800 */
[----:B--2---:R-:W-:-:S03]  /*262f0*/  IADD3.X R194, R194, UR7, RZ, P2, !PT ;  /* 0x00000007c2c27c10 */ /* 0x004fc600097fe4ff */
[----:B------:R-:W-:Y:S01]  /*26300*/  STL [R1+0xb4c], R193 ;  /* 0x000b4cc101007387 */ /* 0x000fe20000100800 */
[----:B------:R-:W-:-:S03]  /*26310*/  MOV R189, R200 ;  /* 0x000000c800bd7202 */ /* 0x000fc60000000f00 */
[----:B------:R-:W2:Y:S04]  /*26320*/  LDL.LU R196, [R1+0xb74] ;  /* 0x000b740001c47983 */ /* 0x000ea80000300800 */
[----:B------:R3:W-:Y:S04]  /*26330*/  STL [R1+0xb48], R194 ;  /* 0x000b48c201007387 */ /* 0x0007e80000100800 */
[----:B-1----:R-:W2:Y:S04]  /*26340*/  LDL.LU R200, [R1+0xb70] ;  /* 0x000b700001c87983 */ /* 0x002ea80000300800 */
[----:B------:R1:W-:Y:S01]  /*26350*/  LDGSTS.E [R2+0x2480], desc[UR14][R188.64], P1 ;  /* 0x02480000bc027fae */ /* 0x0003e2000892184e */
[----:B----4-:R-:W-:-:S02]  /*26360*/  IADD3 R195, P0, R195, UR13, RZ ;  /* 0x0000000dc3c37c10 */ /* 0x010fc4000ff1e0ff */
[----:B------:R-:W-:Y:S01]  /*26370*/  IADD3 R191, P2, R191, UR13, RZ ;  /* 0x0000000dbfbf7c10 */ /* 0x000fe2000ff5e0ff */
[----:B-1----:R-:W-:Y:S02]  /*26380*/  IMAD.MOV.U32 R188, RZ, RZ, R193 ;  /* 0x000000ffffbc7224 */ /* 0x002fe400078e00c1 */
[----:B------:R-:W-:Y:S02]  /*26390*/  IMAD.MOV.U32 R189, RZ, RZ, R194 ;  /* 0x000000ffffbd7224 */ /* 0x000fe400078e00c2 */
[----:B---3--:R-:W3:Y:S04]  /*263a0*/  LDL.LU R194, [R1+0xc3c] ;  /* 0x000c3c0001c27983 */ /* 0x008ee80000300800 */
[----:B------:R-:W4:Y:S04]  /*263b0*/  LDL.LU R193, [R1+0xc44] ;  /* 0x000c440001c17983 */ /* 0x000f280000300800 */
[----:B------:R-:W-:Y:S04]  /*263c0*/  STL [R1+0xb54], R195 ;  /* 0x000b54c301007387 */ /* 0x000fe80000100800 */
[----:B------:R1:W-:Y:S02]  /*263d0*/  LDGSTS.E [R2+0x2500], desc[UR14][R188.64], P1 ;  /* 0x02500000bc027fae */ /* 0x0003e4000892184e */
[----:B-1----:R-:W-:-:S02]  /*263e0*/  MOV R188, R195 ;  /* 0x000000c300bc7202 */ /* 0x002fc40000000f00 */
[----:B------:R-:W-:Y:S02]  /*263f0*/  IADD3.X R197, R197, UR7, RZ, P0, !PT ;  /* 0x00000007c5c57c10 */ /* 0x000fe400087fe4ff */
[----:B------:R-:W-:-:S03]  /*26400*/  IADD3.X R201, R201, UR7, RZ, P2, !PT ;  /* 0x00000007c9c97c10 */ /* 0x000fc600097fe4ff */
[----:B------:R1:W-:Y:S01]  /*26410*/  STL [R1+0xb50], R197 ;  /* 0x000b50c501007387 */ /* 0x0003e20000100800 */
[----:B------:R-:W-:-:S03]  /*26420*/  IMAD.MOV.U32 R189, RZ, RZ, R197 ;  /* 0x000000ffffbd7224 */ /* 0x000fc600078e00c5 */
[----:B------:R-:W-:Y:S01]  /*26430*/  STL [R1+0xb5c], R191 ;  /* 0x000b5cbf01007387 */ /* 0x000fe20000100800 */
[----:B------:R-:W-:-:S03]  /*26440*/  IADD3 R198, P0, R198, UR13, RZ ;  /* 0x0000000dc6c67c10 */ /* 0x000fc6000ff1e0ff */
[----:B------:R1:W-:Y:S04]  /*26450*/  LDGSTS.E [R2+0x2580], desc[UR14][R188.64], P1 ;  /* 0x02580000bc027fae */ /* 0x0003e8000892184e */
[----:B-1----:R-:W4:Y:S04]  /*26460*/  LDL.LU R197, [R1+0xc38] ;  /* 0x000c380001c57983 */ /* 0x002f280000300800 */
[----:B------:R1:W-:Y:S04]  /*26470*/  STL [R1+0xb58], R201 ;  /* 0x000b58c901007387 */ /* 0x0003e80000100800 */
[----:B------:R-:W4:Y:S01]  /*26480*/  LDL.LU R195, [R1+0xc40] ;  /* 0x000c400001c37983 */ /* 0x000f220000300800 */
[----:B------:R-:W-:Y:S01]  /*26490*/  IMAD.MOV.U32 R188, RZ, RZ, R191 ;  /* 0x000000ffffbc7224 */ /* 0x000fe200078e00bf */
[----:B------:R-:W-:-:S02]  /*264a0*/  MOV R189, R201 ;  /* 0x000000c900bd7202 */ /* 0x000fc40000000f00 */
[----:B------:R-:W-:Y:S01]  /*264b0*/  IADD3 R192, P2, R192, UR13, RZ ;  /* 0x0000000dc0c07c10 */ /* 0x000fe2000ff5e0ff */
[----:B-1----:R-:W4:Y:S04]  /*264c0*/  LDL.LU R201, [R1+0xc4c] ;  /* 0x000c4c0001c97983 */ /* 0x002f280000300800 */
[----:B------:R-:W4:Y:S04]  /*264d0*/  LDL.LU R191, [R1+0xc54] ;  /* 0x000c540001bf7983 */ /* 0x000f280000300800 */
[----:B------:R-:W-:Y:S04]  /*264e0*/  STL [R1+0xb64], R198 ;  /* 0x000b64c601007387 */ /* 0x000fe80000100800 */
[----:B------:R1:W-:Y:S01]  /*264f0*/  LDGSTS.E [R2+0x2600], desc[UR14][R188.64], P1 ;  /* 0x02600000bc027fae */ /* 0x0003e2000892184e */
[----:B------:R-:W-:-:S05]  /*26500*/  IADD3.X R202, R202, UR7, RZ, P0, !PT ;  /* 0x00000007caca7c10 */ /* 0x000fca00087fe4ff */
[----:B------:R1:W-:Y:S02]  /*26510*/  STL [R1+0xb60], R202 ;  /* 0x000b60ca01007387 */ /* 0x0003e40000100800 */
[----:B-1----:R-:W-:Y:S02]  /*26520*/  IMAD.MOV.U32 R189, RZ, RZ, R202 ;  /* 0x000000ffffbd7224 */ /* 0x002fe400078e00ca */
[----:B------:R-:W-:Y:S01]  /*26530*/  STL [R1+0xb6c], R192 ;  /* 0x000b6cc001007387 */ /* 0x000fe20000100800 */
[----:B------:R-:W-:Y:S01]  /*26540*/  IMAD.MOV.U32 R188, RZ, RZ, R198 ;  /* 0x000000ffffbc7224 */ /* 0x000fe200078e00c6 */
[----:B------:R-:W-:Y:S02]  /*26550*/  IADD3.X R199, R199, UR7, RZ, P2, !PT ;  /* 0x00000007c7c77c10 */ /* 0x000fe400097fe4ff */
[----:B------:R-:W4:Y:S04]  /*26560*/  LDL.LU R202, [R1+0xc48] ;  /* 0x000c480001ca7983 */ /* 0x000f280000300800 */
        /* <DEDUP_REMOVED lines=13> */
[----:B------:R-:W-:-:S05]  /*26640*/  IMAD.MOV.U32 R188, RZ, RZ, R196 ;  /* 0x000000ffffbc7224 */ /* 0x000fca00078e00c4 */
[----:B------:R2:W-:Y:S04]  /*26650*/  LDGSTS.E [R2+0x2780], desc[UR14][R188.64], P1 ;  /* 0x02780000bc027fae */ /* 0x0005e8000892184e */
[----:B-1----:R-:W2:Y:S04]  /*26660*/  LDL.LU R200, [R1+0xc58] ;  /* 0x000c580001c87983 */ /* 0x002ea80000300800 */
[----:B------:R-:W2:Y:S01]  /*26670*/  LDL.LU R196, [R1+0xc60] ;  /* 0x000c600001c47983 */ /* 0x000ea20000300800 */
[----:B---3--:R-:W-:Y:S02]  /*26680*/  IADD3 R194, P1, R194, UR13, RZ ;  /* 0x0000000dc2c27c10 */ /* 0x008fe4000ff3e0ff */
[----:B----4-:R-:W-:-:S03]  /*26690*/  IADD3 R193, P2, R193, UR13, RZ ;  /* 0x0000000dc1c17c10 */ /* 0x010fc6000ff5e0ff */
[----:B------:R1:W-:Y:S01]  /*266a0*/  STL [R1+0xc3c], R194 ;  /* 0x000c3cc201007387 */ /* 0x0003e20000100800 */
[----:B--2---:R-:W-:Y:S01]  /*266b0*/  IMAD.MOV.U32 R188, RZ, RZ, R194 ;  /* 0x000000ffffbc7224 */ /* 0x004fe200078e00c2 */
[----:B------:R-:W-:-:S05]  /*266c0*/  IADD3.X R197, R197, UR7, RZ, P1, !PT ;  /* 0x00000007c5c57c10 */ /* 0x000fca0008ffe4ff */
[----:B------:R2:W-:Y:S01]  /*266d0*/  STL [R1+0xc38], R197 ;  /* 0x000c38c501007387 */ /* 0x0005e20000100800 */
[----:B------:R-:W-:-:S03]  /*266e0*/  IADD3.X R195, R195, UR7, RZ, P2, !PT ;  /* 0x00000007c3c37c10 */ /* 0x000fc600097fe4ff */
[----:B------:R3:W-:Y:S01]  /*266f0*/  STL [R1+0xc44], R193 ;  /* 0x000c44c101007387 */ /* 0x0007e20000100800 */
[----:B------:R-:W-:-:S03]  /*26700*/  IMAD.MOV.U32 R189, RZ, RZ, R197 ;  /* 0x000000ffffbd7224 */ /* 0x000fc600078e00c5 */
[----:B-1----:R-:W4:Y:S04]  /*26710*/  LDL.LU R194, [R1+0xc6c] ;  /* 0x000c6c0001c27983 */ /* 0x002f280000300800 */
[----:B------:R1:W-:Y:S04]  /*26720*/  STL [R1+0xc40], R195 ;  /* 0x000c40c301007387 */ /* 0x0003e80000100800 */
[----:B--2---:R-:W2:Y:S01]  /*26730*/  LDL.LU R197, [R1+0xc68] ;  /* 0x000c680001c57983 */ /* 0x004ea20000300800 */
[----:B------:R-:W-:-:S04]  /*26740*/  UISETP.GT.AND UP1, UPT, UR17, 0xd, UPT ;  /* 0x0000000d1100788c */ /* 0x000fc8000bf24270 */
[----:B------:R-:W-:-:S04]  /*26750*/  USEL UR12, URZ, 0x4, !UP1 ;  /* 0x000000043f0c7887 */ /* 0x000fc8000c800000 */
[----:B------:R-:W-:-:S06]  /*26760*/  USEL UR12, UR12, URZ, !UP0 ;  /* 0x0000003f0c0c7287 */ /* 0x000fcc000c000000 */
[----:B------:R-:W-:Y:S02]  /*26770*/  ISETP.NE.U32.AND P0, PT, RZ, UR12, PT ;  /* 0x0000000cff007c0c */ /* 0x000fe4000bf05070 */
[----:B------:R-:W-:Y:S02]  /*26780*/  IADD3 R201, P1, R201, UR13, RZ ;  /* 0x0000000dc9c97c10 */ /* 0x000fe4000ff3e0ff */
[----:B------:R-:W-:Y:S02]  /*26790*/  IADD3 R191, P2, R191, UR13, RZ ;  /* 0x0000000dbfbf7c10 */ /* 0x000fe4000ff5e0ff */
[----:B------:R-:W-:-:S07]  /*267a0*/  IADD3.X R202, R202, UR7, RZ, P1, !PT ;  /* 0x00000007caca7c10 */ /* 0x000fce0008ffe4ff */
[----:B------:R3:W-:Y:S02]  /*267b0*/  LDGSTS.E [R2+0x3400], desc[UR14][R188.64], P0 ;  /* 0x03400000bc027fae */ /* 0x0007e4000812184e */
[----:B---3--:R-:W-:Y:S01]  /*267c0*/  MOV R188, R193 ;  /* 0x000000c100bc7202 */ /* 0x008fe20000000f00 */
[----:B------:R-:W-:Y:S01]  /*267d0*/  IMAD.MOV.U32 R189, RZ, RZ, R195 ;  /* 0x000000ffffbd7224 */ /* 0x000fe200078e00c3 */
[----:B------:R-:W3:Y:S04]  /*267e0*/  LDL.LU R193, [R1+0xc74] ;  /* 0x000c740001c17983 */ /* 0x000ee80000300800 */
[----:B-1----:R-:W3:Y:S04]  /*267f0*/  LDL.LU R195, [R1+0xd3c] ;  /* 0x000d3c0001c37983 */ /* 0x002ee80000300800 */
[----:B------:R-:W-:Y:S04]  /*26800*/  STL [R1+0xc4c], R201 ;  /* 0x000c4cc901007387 */ /* 0x000fe80000100800 */
[----:B------:R1:W-:Y:S04]  /*26810*/  LDGSTS.E [R2+0x3480], desc[UR14][R188.64], P0 ;  /* 0x03480000bc027fae */ /* 0x0003e8000812184e */
[----:B------:R1:W-:Y:S01]  /*26820*/  STL [R1+0xc48], R202 ;  /* 0x000c48ca01007387 */ /* 0x0003e20000100800 */
[----:B------:R-:W-:-:S03]  /*26830*/  IADD3.X R198, R198, UR7, RZ, P2, !PT ;  /* 0x00000007c6c67c10 */ /* 0x000fc600097fe4ff */
[----:B------:R-:W-:Y:S01]  /*26840*/  STL [R1+0xc54], R191 ;  /* 0x000c54bf01007387 */ /* 0x000fe20000100800 */
[----:B-1----:R-:W-:-:S03]  /*26850*/  MOV R189, R202 ;  /* 0x000000ca00bd7202 */ /* 0x002fc60000000f00 */
[----:B------:R-:W3:Y:S01]  /*26860*/  LDL.LU R202, [R1+0xc70] ;  /* 0x000c700001ca7983 */ /* 0x000ee20000300800 */
[----:B------:R-:W-:Y:S01]  /*26870*/  IMAD.MOV.U32 R188, RZ, RZ, R201 ;  /* 0x000000ffffbc7224 */ /* 0x000fe200078e00c9 */
[----:B------:R-:W-:Y:S02]  /*26880*/  IADD3 R199, P1, R199, UR13, RZ ;  /* 0x0000000dc7c77c10 */ /* 0x000fe4000ff3e0ff */
[----:B------:R1:W-:Y:S01]  /*26890*/  STL [R1+0xc50], R198 ;  /* 0x000c50c601007387 */ /* 0x0003e20000100800 */
[----:B------:R-:W-:-:S03]  /*268a0*/  IADD3 R192, P2, R192, UR13, RZ ;  /* 0x0000000dc0c07c10 */ /* 0x000fc6000ff5e0ff */
[----:B------:R1:W-:Y:S04]  /*268b0*/  LDGSTS.E [R2+0x3500], desc[UR14][R188.64], P0 ;  /* 0x03500000bc027fae */ /* 0x0003e8000812184e */
[----:B------:R-:W3:Y:S01]  /*268c0*/  LDL.LU R201, [R1+0xd38] ;  /* 0x000d380001c97983 */ /* 0x000ee20000300800 */
[----:B-1----:R-:W-:Y:S02]  /*268d0*/  IMAD.MOV.U32 R188, RZ, RZ, R191 ;  /* 0x000000ffffbc7224 */ /* 0x002fe400078e00bf */
[----:B------:R-:W-:Y:S02]  /*268e0*/  IMAD.MOV.U32 R189, RZ, RZ, R198 ;  /* 0x000000ffffbd7224 */ /* 0x000fe400078e00c6 */
[----:B------:R-:W3:Y:S04]  /*268f0*/  LDL.LU R198, [R1+0xd44] ;  /* 0x000d440001c67983 */ /* 0x000ee80000300800 */
[----:B------:R-:W3:Y:S04]  /*26900*/  LDL.LU R191, [R1+0xd4c] ;  /* 0x000d4c0001bf7983 */ /* 0x000ee80000300800 */
        /* <DEDUP_REMOVED lines=9> */
[----:B-1----:R-:W3:Y:S04]  /*269a0*/  LDL.LU R200, [R1+0xd40] ;  /* 0x000d400001c87983 */ /* 0x002ee80000300800 */
[----:B------:R1:W-:Y:S04]  /*269b0*/  STL [R1+0xc60], R196 ;  /* 0x000c60c401007387 */ /* 0x0003e80000100800 */
[----:B------:R-:W3:Y:S01]  /*269c0*/  LDL.LU R199, [R1+0xd48] ;  /* 0x000d480001c77983 */ /* 0x000ee20000300800 */
[----:B------:R-:W-:Y:S01]  /*269d0*/  IMAD.MOV.U32 R188, RZ, RZ, R192 ;  /* 0x000000ffffbc7224 */ /* 0x000fe200078e00c0 */
[----:B------:R-:W-:-:S02]  /*269e0*/  MOV R189, R196 ;  /* 0x000000c400bd7202 */ /* 0x000fc40000000f00 */
[----:B-1----:R-:W3:Y:S04]  /*269f0*/  LDL.LU R196, [R1+0xd54] ;  /* 0x000d540001c47983 */ /* 0x002ee80000300800 */
[----:B------:R-:W3:Y:S04]  /*26a00*/  LDL.LU R192, [R1+0xd5c] ;  /* 0x000d5c0001c07983 */ /* 0x000ee80000300800 */
[----:B------:R1:W-:Y:S01]  /*26a10*/  LDGSTS.E [R2+0x3680], desc[UR14][R188.64], P0 ;  /* 0x03680000bc027fae */ /* 0x0003e2000812184e */
[----:B----4-:R-:W-:-:S04]  /*26a20*/  IADD3 R194, P1, R194, UR13, RZ ;  /* 0x0000000dc2c27c10 */ /* 0x010fc8000ff3e0ff */
[----:B--2---:R-:W-:Y:S01]  /*26a30*/  IADD3.X R197, R197, UR7, RZ, P1, !PT ;  /* 0x00000007c5c57c10 */ /* 0x004fe20008ffe4ff */
[----:B------:R-:W-:Y:S04]  /*26a40*/  STL [R1+0xc6c], R194 ;  /* 0x000c6cc201007387 */ /* 0x000fe80000100800 */
[----:B------:R2:W-:Y:S01]  /*26a50*/  STL [R1+0xc68], R197 ;  /* 0x000c68c501007387 */ /* 0x0005e20000100800 */
[----:B-1----:R-:W-:Y:S02]  /*26a60*/  IMAD.MOV.U32 R189, RZ, RZ, R197 ;  /* 0x000000ffffbd7224 */ /* 0x002fe400078e00c5 */
[----:B------:R-:W-:Y:S01]  /*26a70*/  IMAD.MOV.U32 R188, RZ, RZ, R194 ;  /* 0x000000ffffbc7224 */ /* 0x000fe200078e00c2 */
[----:B------:R-:W-:Y:S01]  /*26a80*/  UISETP.GT.AND UP1, UPT, UR17, 0x11, UPT ;  /* 0x000000111100788c */ /* 0x000fe2000bf24270 */
[----:B--2---:R-:W2:Y:S04]  /*26a90*/  LDL.LU R197, [R1+0xd50] ;  /* 0x000d500001c57983 */ /* 0x004ea80000300800 */
[----:B------:R-:W4:Y:S01]  /*26aa0*/  LDL.LU R194, [R1+0xd58] ;  /* 0x000d580001c27983 */ /* 0x000f220000300800 */
[----:B------:R-:W-:-:S03]  /*26ab0*/  USEL UR12, URZ, 0x4, !UP1 ;  /* 0x000000043f0c7887 */ /* 0x000fc6000c800000 */
[----:B------:R1:W-:Y:S01]  /*26ac0*/  LDGSTS.E [R2+0x3700], desc[UR14][R188.64], P0 ;  /* 0x03700000bc027fae */ /* 0x0003e2000812184e */
[----:B------:R-:W-:-:S06]  /*26ad0*/  USEL UR12, UR12, URZ, !UP0 ;  /* 0x0000003f0c0c7287 */ /* 0x000fcc000c000000 */
[----:B------:R-:W-:Y:S02]  /*26ae0*/  ISETP.NE.U32.AND P1, PT, RZ, UR12, PT ;  /* 0x0000000cff007c0c */ /* 0x000fe4000bf25070 */
[----:B---3--:R-:W-:Y:S02]  /*26af0*/  IADD3 R193, P2, R193, UR13, RZ ;  /* 0x0000000dc1c17c10 */ /* 0x008fe4000ff5e0ff */
[----:B------:R-:W-:Y:S02]  /*26b00*/  IADD3 R195, P3, R195, UR13, RZ ;  /* 0x0000000dc3c37c10 */ /* 0x000fe4000ff7e0ff */
[----:B-1----:R-:W-:Y:S01]  /*26b10*/  MOV R188, R193 ;  /* 0x000000c100bc7202 */ /* 0x002fe20000000f00 */
[----:B------:R1:W-:Y:S01]  /*26b20*/  STL [R1+0xc74], R193 ;  /* 0x000c74c101007387 */ /* 0x0003e20000100800 */
[----:B------:R-:W-:-:S05]  /*26b30*/  IADD3.X R202, R202, UR7, RZ, P2, !PT ;  /* 0x00000007caca7c10 */ /* 0x000fca00097fe4ff */
[----:B------:R-:W-:Y:S01]  /*26b40*/  IMAD.MOV.U32 R189, RZ, RZ, R202 ;  /* 0x000000ffffbd7224 */ /* 0x000fe200078e00ca */
[----:B------:R-:W-:Y:S04]  /*26b50*/  STL [R1+0xc70], R202 ;  /* 0x000c70ca01007387 */ /* 0x000fe80000100800 */
[----:B------:R3:W-:Y:S01]  /*26b60*/  STL [R1+0xd3c], R195 ;  /* 0x000d3cc301007387 */ /* 0x0007e20000100800 */
[----:B------:R-:W-:-:S03]  /*26b70*/  IADD3.X R201, R201, UR7, RZ, P3, !PT ;  /* 0x00000007c9c97c10 */ /* 0x000fc60009ffe4ff */
[----:B------:R1:W-:Y:S04]  /*26b80*/  LDGSTS.E [R2+0x3780], desc[UR14][R188.64], P0 ;  /* 0x03780000bc027fae */ /* 0x0003e8000812184e */
[----:B------:R-:W4:Y:S04]  /*26b90*/  LDL.LU R203, [R1+0xd64] ;  /* 0x000d640001cb7983 */ /* 0x000f280000300800 */
[----:B------:R-:W-:Y:S01]  /*26ba0*/  STL [R1+0xd38], R201 ;  /* 0x000d38c901007387 */ /* 0x000fe20000100800 */
[----:B------:R-:W-:-:S03]  /*26bb0*/  IADD3 R198, P0, R198, UR13, RZ ;  /* 0x0000000dc6c67c10 */ /* 0x000fc6000ff1e0ff */
[----:B-1----:R-:W4:Y:S01]  /*26bc0*/  LDL.LU R193, [R1+0xd6c] ;  /* 0x000d6c0001c17983 */ /* 0x002f220000300800 */
[----:B------:R-:W-:Y:S01]  /*26bd0*/  IMAD.MOV.U32 R188, RZ, RZ, R195 ;  /* 0x000000ffffbc7224 */ /* 0x000fe200078e00c3 */
[----:B------:R-:W-:Y:S02]  /*26be0*/  MOV R189, R201 ;  /* 0x000000c900bd7202 */ /* 0x000fe40000000f00 */
[----:B------:R-:W4:Y:S01]  /*26bf0*/  LDL.LU R204, [R1+0xd60] ;  /* 0x000d600001cc7983 */ /* 0x000f220000300800 */
[----:B------:R-:W-:-:S03]  /*26c00*/  IADD3 R191, P2, R191, UR13, RZ ;  /* 0x0000000dbfbf7c10 */ /* 0x000fc6000ff5e0ff */
[----:B---3--:R-:W3:Y:S04]  /*26c10*/  LDL.LU R195, [R1+0xd68] ;  /* 0x000d680001c37983 */ /* 0x008ee80000300800 */
        /* <DEDUP_REMOVED lines=8> */
[----:B------:R-:W3:Y:S04]  /*26ca0*/  LDL.LU R198, [R1+0xd74] ;  /* 0x000d740001c67983 */ /* 0x000ee80000300800 */
[----:B------:R1:W-:Y:S04]  /*26cb0*/  LDGSTS.E [R2+0x4480], desc[UR14][R188.64], P1 ;  /* 0x04480000bc027fae */ /* 0x0003e8000892184e */
[----:B------:R1:W-:Y:S02]  /*26cc0*/  STL [R1+0xd48], R199 ;  /* 0x000d48c701007387 */ /* 0x0003e40000100800 */
[----:B-1----:R-:W-:-:S02]  /*26cd0*/  IMAD.MOV.U32 R189, RZ, RZ, R199 ;  /* 0x000000ffffbd7224 */ /* 0x002fc400078e00c7 */
[----:B------:R-:W3:Y:S01]  /*26ce0*/  LDL.LU R199, [R1+0xd70] ;  /* 0x000d700001c77983 */ /* 0x000ee20000300800 */
[----:B------:R-:W-:Y:S02]  /*26cf0*/  IADD3 R196, P0, R196, UR13, RZ ;  /* 0x0000000dc4c47c10 */ /* 0x000fe4000ff1e0ff */
[----:B------:R-:W-:Y:S01]  /*26d00*/  IADD3 R192, P2, R192, UR13, RZ ;  /* 0x0000000dc0c07c10 */ /* 0x000fe2000ff5e0ff */
[----:B------:R-:W3:Y:S01]  /*26d10*/  LDL.LU R201, [R1+0xe3c] ;  /* 0x000e3c0001c97983 */ /* 0x000ee20000300800 */
[----:B------:R-:W-:-:S03]  /*26d20*/  MOV R188, R191 ;  /* 0x000000bf00bc7202 */ /* 0x000fc60000000f00 */
[----:B------:R-:W3:Y:S04]  /*26d30*/  LDL.LU R191, [R1+0xe44] ;  /* 0x000e440001bf7983 */ /* 0x000ee80000300800 */
[----:B------:R1:W-:Y:S04]  /*26d40*/  STL [R1+0xd54], R196 ;  /* 0x000d54c401007387 */ /* 0x0003e80000100800 */
[----:B------:R1:W-:Y:S02]  /*26d50*/  LDGSTS.E [R2+0x4500], desc[UR14][R188.64], P1 ;  /* 0x04500000bc027fae */ /* 0x0003e4000892184e */
[----:B-1----:R-:W-:Y:S01]  /*26d60*/  IMAD.MOV.U32 R188, RZ, RZ, R196 ;  /* 0x000000ffffbc7224 */ /* 0x002fe200078e00c4 */
[----:B--2---:R-:W-:-:S05]  /*26d70*/  IADD3.X R197, R197, UR7, RZ, P0, !PT ;  /* 0x00000007c5c57c10 */ /* 0x004fca00087fe4ff */
[----:B------:R-:W-:Y:S01]  /*26d80*/  STL [R1+0xd50], R197 ;  /* 0x000d50c501007387 */ /* 0x000fe20000100800 */
[----:B----4-:R-:W-:-:S03]  /*26d90*/  IADD3.X R194, R194, UR7, RZ, P2, !PT ;  /* 0x00000007c2c27c10 */ /* 0x010fc600097fe4ff */
[----:B------:R-:W-:Y:S01]  /*26da0*/  STL [R1+0xd5c], R192 ;  /* 0x000d5cc001007387 */ /* 0x000fe20000100800 */
[----:B------:R-:W-:-:S03]  /*26db0*/  MOV R189, R197 ;  /* 0x000000c500bd7202 */ /* 0x000fc60000000f00 */
[----:B------:R-:W2:Y:S04]  /*26dc0*/  LDL.LU R202, [R1+0xe38] ;  /* 0x000e380001ca7983 */ /* 0x000ea80000300800 */
[----:B------:R1:W-:Y:S04]  /*26dd0*/  STL [R1+0xd58], R194 ;  /* 0x000d58c201007387 */ /* 0x0003e80000100800 */
[----:B------:R-:W4:Y:S04]  /*26de0*/  LDL.LU R196, [R1+0xe40] ;  /* 0x000e400001c47983 */ /* 0x000f280000300800 */
[----:B------:R1:W-:Y:S04]  /*26df0*/  LDGSTS.E [R2+0x4580], desc[UR14][R188.64], P1 ;  /* 0x04580000bc027fae */ /* 0x0003e8000892184e */
[----:B------:R-:W4:Y:S01]  /*26e00*/  LDL.LU R200, [R1+0xe48] ;  /* 0x000e480001c87983 */ /* 0x000f220000300800 */
[----:B-1----:R-:W-:-:S03]  /*26e10*/  IMAD.MOV.U32 R189, RZ, RZ, R194 ;  /* 0x000000ffffbd7224 */ /* 0x002fc600078e00c2 */
[----:B------:R-:W4:Y:S01]  /*26e20*/  LDL.LU R194, [R1+0xe4c] ;  /* 0x000e4c0001c27983 */ /* 0x000f220000300800 */
[----:B------:R-:W-:-:S03]  /*26e30*/  IMAD.MOV.U32 R188, RZ, RZ, R192 ;  /* 0x000000ffffbc7224 */ /* 0x000fc600078e00c0 */
[----:B------:R-:W4:Y:S04]  /*26e40*/  LDL.LU R197, [R1+0xe50] ;  /* 0x000e500001c57983 */ /* 0x000f280000300800 */
[----:B------:R-:W4:Y:S04]  /*26e50*/  LDL.LU R192, [R1+0xe54] ;  /* 0x000e540001c07983 */ /* 0x000f280000300800 */
[----:B------:R1:W-:Y:S01]  /*26e60*/  LDGSTS.E [R2+0x4600], desc[UR14][R188.64], P1 ;  /* 0x04600000bc027fae */ /* 0x0003e2000892184e */
[----:B------:R-:W-:Y:S01]  /*26e70*/  UISETP.GT.AND UP1, UPT, UR17, 0x15, UPT ;  /* 0x000000151100788c */ /* 0x000fe2000bf24270 */
[----:B------:R-:W-:-:S04]  /*26e80*/  IADD3 R203, P0, R203, UR13, RZ ;  /* 0x0000000dcbcb7c10 */ /* 0x000fc8000ff1e0ff */
[----:B-1----:R-:W-:Y:S02]  /*26e90*/  MOV R188, R203 ;  /* 0x000000cb00bc7202 */ /* 0x002fe40000000f00 */
[----:B------:R-:W-:Y:S02]  /*26ea0*/  IADD3 R193, P2, R193, UR13, RZ ;  /* 0x0000000dc1c17c10 */ /* 0x000fe4000ff5e0ff */
[----:B------:R-:W-:-:S05]  /*26eb0*/  IADD3.X R204, R204, UR7, RZ, P0, !PT ;  /* 0x00000007cccc7c10 */ /* 0x000fca00087fe4ff */
[----:B------:R-:W-:Y:S01]  /*26ec0*/  IMAD.MOV.U32 R189, RZ, RZ, R204 ;  /* 0x000000ffffbd7224 */ /* 0x000fe200078e00cc */
[----:B---3--:R-:W-:Y:S01]  /*26ed0*/  IADD3.X R195, R195, UR7, RZ, P2, !PT ;  /* 0x00000007c3c37c10 */ /* 0x008fe200097fe4ff */
[----:B------:R-:W-:Y:S04]  /*26ee0*/  STL [R1+0xd64], R203 ;  /* 0x000d64cb01007387 */ /* 0x000fe80000100800 */
[----:B------:R1:W-:Y:S04]  /*26ef0*/  LDGSTS.E [R2+0x4680], desc[UR14][R188.64], P1 ;  /* 0x04680000bc027fae */ /* 0x0003e8000892184e */
[----:B------:R-:W-:Y:S04]  /*26f00*/  STL [R1+0xd60], R204 ;  /* 0x000d60cc01007387 */ /* 0x000fe80000100800 */
[----:B------:R3:W-:Y:S01]  /*26f10*/  STL [R1+0xd6c], R193 ;  /* 0x000d6cc101007387 */ /* 0x0007e20000100800 */
[----:B-1----:R-:W-:Y:S01]  /*26f20*/  IMAD.MOV.U32 R188, RZ, RZ, R193 ;  /* 0x000000ffffbc7224 */ /* 0x002fe200078e00c1 */
[----:B------:R-:W-:-:S02]  /*26f30*/  MOV R189, R195 ;  /* 0x000000c300bd7202 */ /* 0x000fc40000000f00 */
[----:B------:R1:W-:Y:S01]  /*26f40*/  STL [R1+0xd68], R195 ;  /* 0x000d68c301007387 */ /* 0x0003e20000100800 */
[----:B------:R-:W-:-:S03]  /*26f50*/  USEL UR12, URZ, 0x4, !UP1 ;  /* 0x000000043f0c7887 */ /* 0x000fc6000c800000 */
[----:B---3--:R-:W3:Y:S04]  /*26f60*/  LDL.LU R193, [R1+0xe5c] ;  /* 0x000e5c0001c17983 */ /* 0x008ee80000300800 */
[----:B------:R1:W-:Y:S04]  /*26f70*/  LDGSTS.E [R2+0x4700], desc[UR14][R188.64], P1 ;  /* 0x04700000bc027fae */ /* 0x0003e8000892184e */
[----:B-1----:R-:W3:Y:S01]  /*26f80*/  LDL.LU R195, [R1+0xe64] ;  /* 0x000e640001c37983 */ /* 0x002ee20000300800 */
[----:B------:R-:W-:Y:S01]  /*26f90*/  USEL UR12, UR12, URZ, !UP0 ;  /* 0x0000003f0c0c7287 */ /* 0x000fe2000c000000 */
[----:B------:R-:W-:-:S05]  /*26fa0*/  IADD3 R198, P0, R198, UR13, RZ ;  /* 0x0000000dc6c67c10 */ /* 0x000fca000ff1e0ff */
[----:B------:R-:W-:Y:S01]  /*26fb0*/  STL [R1+0xd74], R198 ;  /* 0x000d74c601007387 */ /* 0x000fe20000100800 */
[----:B------:R-:W-:Y:S01]  /*26fc0*/  IMAD.MOV.U32 R188, RZ, RZ, R198 ;  /* 0x000000ffffbc7224 */ /* 0x000fe200078e00c6 */
[----:B------:R-:W-:-:S05]  /*26fd0*/  IADD3.X R199, R199, UR7, RZ, P0, !PT ;  /* 0x00000007c7c77c10 */ /* 0x000fca00087fe4ff */
[----:B------:R1:W-:Y:S01]  /*26fe0*/  STL [R1+0xd70], R199 ;  /* 0x000d70c701007387 */ /* 0x0003e20000100800 */
[----:B------:R-:W-:Y:S01]  /*26ff0*/  IMAD.MOV.U32 R189, RZ, RZ, R199 ;  /* 0x000000ffffbd7224 */ /* 0x000fe200078e00c7 */
[----:B------:R-:W-:-:S04]  /*27000*/  ISETP.NE.U32.AND P0, PT, RZ, UR12, PT ;  /* 0x0000000cff007c0c */ /* 0x000fc8000bf05070 */
[----:B------:R1:W-:Y:S04]  /*27010*/  LDGSTS.E [R2+0x4780], desc[UR14][R188.64], P1 ;  /* 0x04780000bc027fae */ /* 0x0003e8000892184e */
[----:B-1----:R-:W3:Y:S01]  /*27020*/  LDL.LU R199, [R1+0xe58] ;  /* 0x000e580001c77983 */ /* 0x002ee20000300800 */
[----:B------:R-:W-:-:S03]  /*27030*/  IADD3 R201, P1, R201, UR13, RZ ;  /* 0x0000000dc9c97c10 */ /* 0x000fc6000ff3e0ff */
[----:B------:R-:W3:Y:S01]  /*27040*/  LDL.LU R198, [R1+0xe60] ;  /* 0x000e600001c67983 */ /* 0x000ee20000300800 */
[----:B------:R-:W-:Y:S02]  /*27050*/  IADD3 R191, P2, R191, UR13, RZ ;  /* 0x0000000dbfbf7c10 */ /* 0x000fe4000ff5e0ff */
[----:B------:R-:W-:Y:S01]  /*27060*/  MOV R188, R201 ;  /* 0x000000c900bc7202 */ /* 0x000fe20000000f00 */
[----:B------:R-:W-:Y:S01]  /*27070*/  STL [R1+0xe3c], R201 ;  /* 0x000e3cc901007387 */ /* 0x000fe20000100800 */
[----:B--2---:R-:W-:-:S05]  /*27080*/  IADD3.X R202, R202, UR7, RZ, P1, !PT ;  /* 0x00000007caca7c10 */ /* 0x004fca0008ffe4ff */
[----:B------:R-:W-:Y:S01]  /*27090*/  IMAD.MOV.U32 R189, RZ, RZ, R202 ;  /* 0x000000ffffbd7224 */ /* 0x000fe200078e00ca */
[----:B----4-:R-:W-:Y:S01]  /*270a0*/  IADD3.X R196, R196, UR7, RZ, P2, !PT ;  /* 0x00000007c4c47c10 */ /* 0x010fe200097fe4ff */
        /* <DEDUP_REMOVED lines=10> */
[----:B------:R-:W4:Y:S01]  /*27150*/  LDL.LU R191, [R1+0xe6c] ;  /* 0x000e6c0001bf7983 */ /* 0x000f220000300800 */
        /* <DEDUP_REMOVED lines=12> */
[----:B------:R-:W2:Y:S04]  /*27220*/  LDL.LU R197, [R1+0xe70] ;  /* 0x000e700001c57983 */ /* 0x000ea80000300800 */
[----:B------:R-:W2:Y:S01]  /*27230*/  LDL.LU R204, [R1+0xf38] ;  /* 0x000f380001cc7983 */ /* 0x000ea20000300800 */
[----:B------:R-:W-:-:S03]  /*27240*/  MOV R188, R192 ;  /* 0x000000c000bc7202 */ /* 0x000fc60000000f00 */
[----:B------:R-:W2:Y:S04]  /*27250*/  LDL.LU R201, [R1+0xf44] ;  /* 0x000f440001c97983 */ /* 0x000ea80000300800 */
[----:B------:R-:W2:Y:S04]  /*27260*/  LDL.LU R192, [R1+0xf4c] ;  /* 0x000f4c0001c07983 */ /* 0x000ea80000300800 */
[----:B------:R1:W-:Y:S01]  /*27270*/  LDGSTS.E [R2+0x5580], desc[UR14][R188.64], P0 ;  /* 0x05580000bc027fae */ /* 0x0003e2000812184e */
[----:B---3--:R-:W-:-:S05]  /*27280*/  IADD3 R193, P1, R193, UR13, RZ ;  /* 0x0000000dc1c17c10 */ /* 0x008fca000ff3e0ff */
[----:B------:R3:W-:Y:S01]  /*27290*/  STL [R1+0xe5c], R193 ;  /* 0x000e5cc101007387 */ /* 0x0007e20000100800 */
[----:B------:R-:W-:Y:S01]  /*272a0*/  IADD3 R195, P2, R195, UR13, RZ ;  /* 0x0000000dc3c37c10 */ /* 0x000fe2000ff5e0ff */
[----:B-1----:R-:W-:Y:S01]  /*272b0*/  IMAD.MOV.U32 R188, RZ, RZ, R193 ;  /* 0x000000ffffbc7224 */ /* 0x002fe200078e00c1 */
[----:B------:R-:W-:-:S05]  /*272c0*/  IADD3.X R199, R199, UR7, RZ, P1, !PT ;  /* 0x00000007c7c77c10 */ /* 0x000fca0008ffe4ff */
[----:B------:R1:W-:Y:S01]  /*272d0*/  STL [R1+0xe58], R199 ;  /* 0x000e58c701007387 */ /* 0x0003e20000100800 */
[----:B------:R-:W-:-:S03]  /*272e0*/  IADD3.X R198, R198, UR7, RZ, P2, !PT ;  /* 0x00000007c6c67c10 */ /* 0x000fc600097fe4ff */
[----:B------:R-:W-:Y:S04]  /*272f0*/  STL [R1+0xe64], R195 ;  /* 0x000e64c301007387 */ /* 0x000fe80000100800 */
[----:B------:R-:W2:Y:S04]  /*27300*/  LDL.LU R202, [R1+0xf40] ;  /* 0x000f400001ca7983 */ /* 0x000ea80000300800 */
[----:B------:R1:W-:Y:S01]  /*27310*/  STL [R1+0xe60], R198 ;  /* 0x000e60c601007387 */ /* 0x0003e20000100800 */
[----:B------:R-:W-:-:S03]  /*27320*/  MOV R189, R199 ;  /* 0x000000c700bd7202 */ /* 0x000fc60000000f00 */
[----:B---3--:R-:W3:Y:S04]  /*27330*/  LDL.LU R193, [R1+0xf48] ;  /* 0x000f480001c17983 */ /* 0x008ee80000300800 */
[----:B------:R1:W-:Y:S04]  /*27340*/  LDGSTS.E [R2+0x5600], desc[UR14][R188.64], P0 ;  /* 0x05600000bc027fae */ /* 0x0003e8000812184e */
[----:B------:R-:W3:Y:S04]  /*27350*/  LDL.LU R200, [R1+0xf50] ;  /* 0x000f500001c87983 */ /* 0x000ee80000300800 */
[----:B-1----:R-:W3:Y:S01]  /*27360*/  LDL.LU R199, [R1+0xf54] ;  /* 0x000f540001c77983 */ /* 0x002ee20000300800 */
[----:B------:R-:W-:-:S02]  /*27370*/  IMAD.MOV.U32 R189, RZ, RZ, R198 ;  /* 0x000000ffffbd7224 */ /* 0x000fc400078e00c6 */
[----:B------:R-:W-:Y:S01]  /*27380*/  IMAD.MOV.U32 R188, RZ, RZ, R195 ;  /* 0x000000ffffbc7224 */ /* 0x000fe200078e00c3 */
[----:B------:R-:W3:Y:S04]  /*27390*/  LDL.LU R198, [R1+0xf58] ;  /* 0x000f580001c67983 */ /* 0x000ee80000300800 */
[----:B------:R-:W3:Y:S04]  /*273a0*/  LDL.LU R195, [R1+0xf5c] ;  /* 0x000f5c0001c37983 */ /* 0x000ee80000300800 */
[----:B------:R1:W-:Y:S01]  /*273b0*/  LDGSTS.E [R2+0x5680], desc[UR14][R188.64], P0 ;  /* 0x05680000bc027fae */ /* 0x0003e2000812184e */
[----:B----4-:R-:W-:-:S04]  /*273c0*/  IADD3 R191, P1, R191, UR13, RZ ;  /* 0x0000000dbfbf7c10 */ /* 0x010fc8000ff3e0ff */
[----:B--2---:R-:W-:Y:S01]  /*273d0*/  IADD3.X R196, R196, UR7, RZ, P1, !PT ;  /* 0x00000007c4c47c10 */ /* 0x004fe20008ffe4ff */
[----:B------:R-:W-:Y:S01]  /*273e0*/  STL [R1+0xe6c], R191 ;  /* 0x000e6cbf01007387 */ /* 0x000fe20000100800 */
[----:B-1----:R-:W-:-:S03]  /*273f0*/  MOV R188, R191 ;  /* 0x000000bf00bc7202 */ /* 0x002fc60000000f00 */
[----:B------:R-:W-:Y:S01]  /*27400*/  IMAD.MOV.U32 R189, RZ, RZ, R196 ;  /* 0x000000ffffbd7224 */ /* 0x000fe200078e00c4 */
[----:B------:R1:W-:Y:S04]  /*27410*/  STL [R1+0xe68], R196 ;  /* 0x000e68c401007387 */ /* 0x0003e80000100800 */
[----:B------:R2:W-:Y:S04]  /*27420*/  LDGSTS.E [R2+0x5700], desc[UR14][R188.64], P0 ;  /* 0x05700000bc027fae */ /* 0x0005e8000812184e */
[----:B-1----:R-:W4:Y:S01]  /*27430*/  LDL.LU R196, [R1+0xf64] ;  /* 0x000f640001c47983 */ /* 0x002f220000300800 */
[----:B------:R-:W-:-:S03]  /*27440*/  IADD3 R194, P2, R194, UR13, RZ ;  /* 0x0000000dc2c27c10 */ /* 0x000fc6000ff5e0ff */
[----:B------:R-:W4:Y:S04]  /*27450*/  LDL.LU R191, [R1+0xf6c] ;  /* 0x000f6c0001bf7983 */ /* 0x000f280000300800 */
[----:B------:R-:W-:Y:S01]  /*27460*/  STL [R1+0xe74], R194 ;  /* 0x000e74c201007387 */ /* 0x000fe20000100800 */
[----:B------:R-:W-:Y:S02]  /*27470*/  IADD3 R203, P3, R203, UR13, RZ ;  /* 0x0000000dcbcb7c10 */ /* 0x000fe4000ff7e0ff */
[----:B------:R-:W-:-:S04]  /*27480*/  IADD3.X R197, R197, UR7, RZ, P2, !PT ;  /* 0x00000007c5c57c10 */ /* 0x000fc800097fe4ff */
[----:B--2---:R-:W-:Y:S01]  /*27490*/  MOV R189, R197 ;  /* 0x000000c500bd7202 */ /* 0x004fe20000000f00 */
[----:B------:R1:W-:Y:S01]  /*274a0*/  STL [R1+0xe70], R197 ;  /* 0x000e70c501007387 */ /* 0x0003e20000100800 */
[----:B------:R-:W-:-:S03]  /*274b0*/  IADD3.X R204, R204, UR7, RZ, P3, !PT ;  /* 0x00000007cccc7c10 */ /* 0x000fc60009ffe4ff */
[----:B------:R-:W-:Y:S04]  /*274c0*/  STL [R1+0xf3c], R203 ;  /* 0x000f3ccb01007387 */ /* 0x000fe80000100800 */
[----:B-1----:R-:W2:Y:S01]  /*274d0*/  LDL.LU R197, [R1+0xf60] ;  /* 0x000f600001c57983 */ /* 0x002ea20000300800 */
[----:B------:R-:W-:-:S03]  /*274e0*/  IMAD.MOV.U32 R188, RZ, RZ, R194 ;  /* 0x000000ffffbc7224 */ /* 0x000fc600078e00c2 */
[----:B------:R-:W-:Y:S04]  /*274f0*/  STL [R1+0xf38], R204 ;  /* 0x000f38cc01007387 */ /* 0x000fe80000100800 */
[----:B------:R-:W2:Y:S01]  /*27500*/  LDL.LU R194, [R1+0xf68] ;  /* 0x000f680001c27983 */ /* 0x000ea20000300800 */
[----:B------:R-:W-:-:S03]  /*27510*/  UISETP.GT.AND UP1, UPT, UR17, 0x19, UPT ;  /* 0x000000191100788c */ /* 0x000fc6000bf24270 */
[----:B------:R1:W-:Y:S01]  /*27520*/  LDGSTS.E [R2+0x5780], desc[UR14][R188.64], P0 ;  /* 0x05780000bc027fae */ /* 0x0003e2000812184e */
[----:B------:R-:W-:-:S04]  /*27530*/  USEL UR12, URZ, 0x4, !UP1 ;  /* 0x000000043f0c7887 */ /* 0x000fc8000c800000 */
[----:B------:R-:W-:Y:S01]  /*27540*/  USEL UR12, UR12, URZ, !UP0 ;  /* 0x0000003f0c0c7287 */ /* 0x000fe2000c000000 */
[----:B------:R-:W-:-:S05]  /*27550*/  IADD3 R201, P0, R201, UR13, RZ ;  /* 0x0000000dc9c97c10 */ /* 0x000fca000ff1e0ff */
[----:B------:R-:W-:Y:S01]  /*27560*/  ISETP.NE.U32.AND P1, PT, RZ, UR12, PT ;  /* 0x0000000cff007c0c */ /* 0x000fe2000bf25070 */
[----:B-1----:R-:W-:Y:S02]  /*27570*/  IMAD.MOV.U32 R188, RZ, RZ, R203 ;  /* 0x000000ffffbc7224 */ /* 0x002fe400078e00cb */
[----:B------:R-:W-:Y:S01]  /*27580*/  IMAD.MOV.U32 R189, RZ, RZ, R204 ;  /* 0x000000ffffbd7224 */ /* 0x000fe200078e00cc */
[----:B------:R-:W-:Y:S01]  /*27590*/  IADD3 R192, P2, R192, UR13, RZ ;  /* 0x0000000dc0c07c10 */ /* 0x000fe2000ff5e0ff */
[----:B------:R-:W-:Y:S08]  /*275a0*/  STL [R1+0xf44], R201 ;  /* 0x000f44c901007387 */ /* 0x000ff00000100800 */
[----:B------:R1:W-:Y:S02]  /*275b0*/  LDGSTS.E [R2+0x6400], desc[UR14][R188.64], P1 ;  /* 0x06400000bc027fae */ /* 0x0003e4000892184e */
[----:B-1----:R-:W-:-:S02]  /*275c0*/  MOV R188, R201 ;  /* 0x000000c900bc7202 */ /* 0x002fc40000000f00 */
[----:B------:R-:W-:-:S05]  /*275d0*/  IADD3.X R202, R202, UR7, RZ, P0, !PT ;  /* 0x00000007caca7c10 */ /* 0x000fca00087fe4ff */
[----:B------:R-:W-:Y:S01]  /*275e0*/  IMAD.MOV.U32 R189, RZ, RZ, R202 ;  /* 0x000000ffffbd7224 */ /* 0x000fe200078e00ca */
[----:B---3--:R-:W-:Y:S01]  /*275f0*/  IADD3.X R193, R193, UR7, RZ, P2, !PT ;  /* 0x00000007c1c17c10 */ /* 0x008fe200097fe4ff */
[----:B------:R-:W-:Y:S04]  /*27600*/  STL [R1+0xf40], R202 ;  /* 0x000f40ca01007387 */ /* 0x000fe80000100800 */
[----:B------:R-:W-:Y:S04]  /*27610*/  STL [R1+0xf4c], R192 ;  /* 0x000f4cc001007387 */ /* 0x000fe80000100800 */
[----:B------:R1:W-:Y:S04]  /*27620*/  LDGSTS.E [R2+0x6480], desc[UR14][R188.64], P1 ;  /* 0x06480000bc027fae */ /* 0x0003e8000892184e */
[----:B------:R3:W-:Y:S01]  /*27630*/  STL [R1+0xf48], R193 ;  /* 0x000f48c101007387 */ /* 0x0007e20000100800 */
[----:B------:R-:W-:-:S02]  /*27640*/  IADD3 R199, P0, R199, UR13, RZ ;  /* 0x0000000dc7c77c10 */ /* 0x000fc4000ff1e0ff */
[----:B-1----:R-:W-:Y:S01]  /*27650*/  MOV R189, R193 ;  /* 0x000000c100bd7202 */ /* 0x002fe20000000f00 */
[----:B------:R-:W-:Y:S01]  /*27660*/  IMAD.MOV.U32 R188, RZ, RZ, R192 ;  /* 0x000000ffffbc7224 */ /* 0x000fe200078e00c0 */
[----:B---3--:R-:W3:Y:S04]  /*27670*/  LDL.LU R193, [R1+0xf70] ;  /* 0x000f700001c17983 */ /* 0x008ee80000300800 */
[----:B------:R-:W3:Y:S01]  /*27680*/  LDL.LU R192, [R1+0xf74] ;  /* 0x000f740001c07983 */ /* 0x000ee20000300800 */
[----:B------:R-:W-:Y:S02]  /*27690*/  IADD3 R195, P2, R195, UR13, RZ ;  /* 0x0000000dc3c37c10 */ /* 0x000fe4000ff5e0ff */
[----:B------:R-:W-:Y:S01]  /*276a0*/  IADD3.X R200, R200, UR7, RZ, P0, !PT ;  /* 0x00000007c8c87c10 */ /* 0x000fe200087fe4ff */
[----:B------:R1:W-:Y:S01]  /*276b0*/  LDGSTS.E [R2+0x6500], desc[UR14][R188.64], P1 ;  /* 0x06500000bc027fae */ /* 0x0003e2000892184e */
[----:B------:R-:W-:-:S03]  /*276c0*/  IADD3.X R198, R198, UR7, RZ, P2, !PT ;  /* 0x00000007c6c67c10 */ /* 0x000fc600097fe4ff */
[----:B------:R-:W-:Y:S04]  /*276d0*/  STL [R1+0xf54], R199 ;  /* 0x000f54c701007387 */ /* 0x000fe80000100800 */
[----:B------:R-:W-:Y:S04]  /*276e0*/  STL [R1+0xf50], R200 ;  /* 0x000f50c801007387 */ /* 0x000fe80000100800 */
[----:B------:R1:W-:Y:S04]  /*276f0*/  STL [R1+0xf5c], R195 ;  /* 0x000f5cc301007387 */ /* 0x0003e80000100800 */
[----:B------:R-:W-:Y:S04]  /*27700*/  STL [R1+0xf58], R198 ;  /* 0x000f58c601007387 */ /* 0x000fe80000100800 */
[----:B------:R-:W3:Y:S01]  /*27710*/  LDL.LU R206, [R1+0x1038] ;  /* 0x0010380001ce7983 */ /* 0x000ee20000300800 */
[----:B-1----:R-:W-:-:S03]  /*27720*/  IMAD.MOV.U32 R188, RZ, RZ, R199 ;  /* 0x000000ffffbc7224 */ /* 0x002fc600078e00c7 */
[----:B------:R-:W3:Y:S01]  /*27730*/  LDL.LU R205, [R1+0x103c] ;  /* 0x00103c0001cd7983 */ /* 0x000ee20000300800 */
[----:B------:R-:W-:-:S03]  /*27740*/  IMAD.MOV.U32 R189, RZ, RZ, R200 ;  /* 0x000000ffffbd7224 */ /* 0x000fc600078e00c8 */
[----:B------:R-:W3:Y:S04]  /*27750*/  LDL.LU R204, [R1+0x1040] ;  /* 0x0010400001cc7983 */ /* 0x000ee80000300800 */
[----:B------:R-:W3:Y:S04]  /*27760*/  LDL.LU R203, [R1+0x1044] ;  /* 0x0010440001cb7983 */ /* 0x000ee80000300800 */
[----:B------:R1:W-:Y:S04]  /*27770*/  LDGSTS.E [R2+0x6580], desc[UR14][R188.64], P1 ;  /* 0x06580000bc027fae */ /* 0x0003e8000892184e */
[----:B------:R-:W3:Y:S01]  /*27780*/  LDL.LU R201, [R1+0x104c] ;  /* 0x00104c0001c97983 */ /* 0x000ee20000300800 */
[----:B-1----:R-:W-:Y:S01]  /*27790*/  MOV R188, R195 ;  /* 0x000000c300bc7202 */ /* 0x002fe20000000f00 */
[----:B------:R-:W-:-:S02]  /*277a0*/  IMAD.MOV.U32 R189, RZ, RZ, R198 ;  /* 0x000000ffffbd7224 */ /* 0x000fc400078e00c6 */
[----:B------:R-:W3:Y:S04]  /*277b0*/  LDL.LU R195, [R1+0x1054] ;  /* 0x0010540001c37983 */ /* 0x000ee80000300800 */
[----:B------:R1:W-:Y:S01]  /*277c0*/  LDGSTS.E [R2+0x6600], desc[UR14][R188.64], P1 ;  /* 0x06600000bc027fae */ /* 0x0003e2000892184e */
[----:B----4-:R-:W-:Y:S02]  /*277d0*/  IADD3 R196, P0, R196, UR13, RZ ;  /* 0x0000000dc4c47c10 */ /* 0x010fe4000ff1e0ff */
[----:B------:R-:W-:-:S03]  /*277e0*/  IADD3 R191, P2, R191, UR13, RZ ;  /* 0x0000000dbfbf7c10 */ /* 0x000fc6000ff5e0ff */
[----:B------:R-:W-:Y:S01]  /*277f0*/  STL [R1+0xf64], R196 ;  /* 0x000f64c401007387 */ /* 0x000fe20000100800 */
[----:B-1----:R-:W-:Y:S01]  /*27800*/  IMAD.MOV.U32 R188, RZ, RZ, R196 ;  /* 0x000000ffffbc7224 */ /* 0x002fe200078e00c4 */
[----:B--2---:R-:W-:-:S05]  /*27810*/  IADD3.X R197, R197, UR7, RZ, P0, !PT ;  /* 0x00000007c5c57c10 */ /* 0x004fca00087fe4ff */
[----:B------:R-:W-:Y:S01]  /*27820*/  STL [R1+0xf60], R197 ;  /* 0x000f60c501007387 */ /* 0x000fe20000100800 */
[----:B------:R-:W-:Y:S02]  /*27830*/  MOV R189, R197 ;  /* 0x000000c500bd7202 */ /* 0x000fe40000000f00 */
[----:B------:R-:W-:Y:S01]  /*27840*/  IADD3.X R194, R194, UR7, RZ, P2, !PT ;  /* 0x00000007c2c27c10 */ /* 0x000fe200097fe4ff */
[----:B------:R-:W-:Y:S04]  /*27850*/  STL [R1+0xf6c], R191 ;  /* 0x000f6cbf01007387 */ /* 0x000fe80000100800 */
[----:B------:R-:W2:Y:S04]  /*27860*/  LDL.LU R202, [R1+0x1048] ;  /* 0x0010480001ca7983 */ /* 0x000ea80000300800 */
[----:B------:R1:W-:Y:S04]  /*27870*/  STL [R1+0xf68], R194 ;  /* 0x000f68c201007387 */ /* 0x0003e80000100800 */
[----:B------:R4:W-:Y:S04]  /*27880*/  LDGSTS.E [R2+0x6680], desc[UR14][R188.64], P1 ;  /* 0x06680000bc027fae */ /* 0x0009e8000892184e */
[----:B------:R-:W2:Y:S01]  /*27890*/  LDL.LU R200, [R1+0x1050] ;  /* 0x0010500001c87983 */ /* 0x000ea20000300800 */
[----:B----4-:R-:W-:-:S02]  /*278a0*/  IMAD.MOV.U32 R189, RZ, RZ, R194 ;  /* 0x000000ffffbd7224 */ /* 0x010fc400078e00c2 */
[----:B------:R-:W-:Y:S01]  /*278b0*/  IMAD.MOV.U32 R188, RZ, RZ, R191 ;  /* 0x000000ffffbc7224 */ /* 0x000fe200078e00bf */
[----:B-1----:R-:W4:Y:S04]  /*278c0*/  LDL.LU R194, [R1+0x1058] ;  /* 0x0010580001c27983 */ /* 0x002f280000300800 */
[----:B------:R-:W4:Y:S04]  /*278d0*/  LDL.LU R191, [R1+0x105c] ;  /* 0x00105c0001bf7983 */ /* 0x000f280000300800 */
[----:B------:R-:W4:Y:S04]  /*278e0*/  LDL.LU R198, [R1+0x1060] ;  /* 0x0010600001c67983 */ /* 0x000f280000300800 */
[----:B------:R-:W4:Y:S01]  /*278f0*/  LDL.LU R197, [R1+0x1064] ;  /* 0x0010640001c57983 */ /* 0x000f220000300800 */
[----:B------:R-:W-:-:S03]  /*27900*/  UISETP.GT.AND UP1, UPT, UR17, 0x1d, UPT ;  /* 0x0000001d1100788c */ /* 0x000fc6000bf24270 */
[----:B------:R1:W-:Y:S01]  /*27910*/  LDGSTS.E [R2+0x6700], desc[UR14][R188.64], P1 ;  /* 0x06700000bc027fae */ /* 0x0003e2000892184e */
[----:B------:R-:W-:-:S04]  /*27920*/  USEL UR12, URZ, 0x4, !UP1 ;  /* 0x000000043f0c7887 */ /* 0x000fc8000c800000 */
[----:B------:R-:W-:Y:S01]  /*27930*/  USEL UR12, UR12, URZ, !UP0 ;  /* 0x0000003f0c0c7287 */ /* 0x000fe2000c000000 */
[----:B---3--:R-:W-:-:S04]  /*27940*/  IADD3 R192, P0, R192, UR13, RZ ;  /* 0x0000000dc0c07c10 */ /* 0x008fc8000ff1e0ff */
[----:B------:R-:W-:Y:S01]  /*27950*/  IADD3.X R193, R193, UR7, RZ, P0, !PT ;  /* 0x00000007c1c17c10 */ /* 0x000fe200087fe4ff */
[----:B------:R3:W-:Y:S01]  /*27960*/  STL [R1+0xf74], R192 ;  /* 0x000f74c001007387 */ /* 0x0007e20000100800 */
[----:B-1----:R-:W-:-:S03]  /*27970*/  MOV R188, R192 ;  /* 0x000000c000bc7202 */ /* 0x002fc60000000f00 */
[----:B------:R-:W-:Y:S01]  /*27980*/  IMAD.MOV.U32 R189, RZ, RZ, R193 ;  /* 0x000000ffffbd7224 */ /* 0x000fe200078e00c1 */
[----:B------:R1:W-:Y:S01]  /*27990*/  STL [R1+0xf70], R193 ;  /* 0x000f70c101007387 */ /* 0x0003e20000100800 */
[----:B------:R-:W-:-:S03]  /*279a0*/  ISETP.NE.U32.AND P0, PT, RZ, UR12, PT ;  /* 0x0000000cff007c0c */ /* 0x000fc6000bf05070 */
[----:B------:R-:W4:Y:S04]  /*279b0*/  LDL.LU R199, [R1+0x1068] ;  /* 0x0010680001c77983 */ /* 0x000f280000300800 */
[----:B---3--:R-:W3:Y:S04]  /*279c0*/  LDL.LU R192, [R1+0x106c] ;  /* 0x00106c0001c07983 */ /* 0x008ee80000300800 */
[----:B------:R1:W-:Y:S04]  /*279d0*/  LDGSTS.E [R2+0x6780], desc[UR14][R188.64], P1 ;  /* 0x06780000bc027fae */ /* 0x0003e8000892184e */
[----:B------:R-:W3:Y:S01]  /*279e0*/  LDL.LU R196, [R1+0x1070] ;  /* 0x0010700001c47983 */ /* 0x000ee20000300800 */
[----:B------:R-:W-:-:S03]  /*279f0*/  IADD3 R205, P1, R205, UR13, RZ ;  /* 0x0000000dcdcd7c10 */ /* 0x000fc6000ff3e0ff */
[----:B-1----:R-:W3:Y:S01]  /*27a00*/  LDL.LU R193, [R1+0x1074] ;  /* 0x0010740001c17983 */ /* 0x002ee20000300800 */
[----:B------:R-:W-:Y:S02]  /*27a10*/  IADD3.X R206, R206, UR7, RZ, P1, !PT ;  /* 0x00000007cece7c10 */ /* 0x000fe40008ffe4ff */
[----:B------:R-:W-:Y:S01]  /*27a20*/  IADD3 R203, P2, R203, UR13, RZ ;  /* 0x0000000dcbcb7c10 */ /* 0x000fe2000ff5e0ff */
[----:B------:R-:W-:Y:S01]  /*27a30*/  IMAD.MOV.U32 R188, RZ, RZ, R205 ;  /* 0x000000ffffbc7224 */ /* 0x000fe200078e00cd */
[----:B------:R-:W-:Y:S02]  /*27a40*/  MOV R189, R206 ;  /* 0x000000ce00bd7202 */ /* 0x000fe40000000f00 */
[----:B------:R-:W-:-:S03]  /*27a50*/  IADD3.X R204, R204, UR7, RZ, P2, !PT ;  /* 0x00000007cccc7c10 */ /* 0x000fc600097fe4ff */
[----:B------:R1:W-:Y:S01]  /*27a60*/  LDGSTS.E [R2+0x7400], desc[UR14][R188.64], P0 ;  /* 0x07400000bc027fae */ /* 0x0003e2000812184e */
[----:B------:R-:W-:-:S03]  /*27a70*/  IADD3 R201, P1, R201, UR13, RZ ;  /* 0x0000000dc9c97c10 */ /* 0x000fc6000ff3e0ff */
[----:B------:R-:W-:Y:S01]  /*27a80*/  STL [R1+0x103c], R205 ;  /* 0x00103ccd01007387 */ /* 0x000fe20000100800 */
[----:B-1----:R-:W-:Y:S02]  /*27a90*/  IMAD.MOV.U32 R188, RZ, RZ, R203 ;  /* 0x000000ffffbc7224 */ /* 0x002fe400078e00cb */
[----:B------:R-:W-:Y:S01]  /*27aa0*/  IMAD.MOV.U32 R189, RZ, RZ, R204 ;  /* 0x000000ffffbd7224 */ /* 0x000fe200078e00cc */
[----:B------:R-:W-:Y:S01]  /*27ab0*/  IADD3 R195, P2, R195, UR13, RZ ;  /* 0x0000000dc3c37c10 */ /* 0x000fe2000ff5e0ff */
        /* <DEDUP_REMOVED lines=10> */
[----:B------:R-:W-:-:S03]  /*27b60*/  IADD3.X R200, R200, UR7, RZ, P2, !PT ;  /* 0x00000007c8c87c10 */ /* 0x000fc600097fe4ff */
[----:B------:R4:W-:Y:S04]  /*27b70*/  STL [R1+0x1054], R195 ;  /* 0x001054c301007387 */ /* 0x0009e80000100800 */
[----:B------:R-:W-:Y:S01]  /*27b80*/  STL [R1+0x1050], R200 ;  /* 0x001050c801007387 */ /* 0x000fe20000100800 */
[----:B--2---:R-:W-:Y:S01]  /*27b90*/  IMAD.MOV.U32 R188, RZ, RZ, R195 ;  /* 0x000000ffffbc7224 */ /* 0x004fe200078e00c3 */
[----:B------:R-:W-:Y:S02]  /*27ba0*/  MOV R189, R200 ;  /* 0x000000c800bd7202 */ /* 0x000fe40000000f00 */
[----:B-1----:R-:W2:Y:S01]  /*27bb0*/  LDL.LU R201, [R1+0x978] ;  /* 0x0009780001c97983 */ /* 0x002ea20000300800 */
[----:B----4-:R-:W-:-:S03]  /*27bc0*/  IADD3 R191, P1, R191, UR13, RZ ;  /* 0x0000000dbfbf7c10 */ /* 0x010fc6000ff3e0ff */
[----:B------:R-:W4:Y:S01]  /*27bd0*/  LDL.LU R195, [R1+0x97c] ;  /* 0x00097c0001c37983 */ /* 0x000f220000300800 */
[----:B------:R-:W-:-:S03]  /*27be0*/  IADD3.X R194, R194, UR7, RZ, P1, !PT ;  /* 0x00000007c2c27c10 */ /* 0x000fc60008ffe4ff */
[----:B------:R1:W-:Y:S01]  /*27bf0*/  LDGSTS.E [R2+0x7580], desc[UR14][R188.64], P0 ;  /* 0x07580000bc027fae */ /* 0x0003e2000812184e */
[----:B------:R-:W-:-:S03]  /*27c00*/  IADD3 R197, P2, R197, UR13, RZ ;  /* 0x0000000dc5c57c10 */ /* 0x000fc6000ff5e0ff */
[----:B------:R-:W-:Y:S01]  /*27c10*/  STL [R1+0x105c], R191 ;  /* 0x00105cbf01007387 */ /* 0x000fe20000100800 */
[----:B------:R-:W-:-:S03]  /*27c20*/  IADD3.X R198, R198, UR7, RZ, P2, !PT ;  /* 0x00000007c6c67c10 */ /* 0x000fc600097fe4ff */
[----:B------:R1:W-:Y:S02]  /*27c30*/  STL [R1+0x1058], R194 ;  /* 0x001058c201007387 */ /* 0x0003e40000100800 */
        /* <DEDUP_REMOVED lines=9> */
[----:B------:R-:W-:-:S03]  /*27cd0*/  MOV R188, R197 ;  /* 0x000000c500bc7202 */ /* 0x000fc60000000f00 */
[----:B------:R-:W2:Y:S04]  /*27ce0*/  LDL.LU R197, [R1+0x988] ;  /* 0x0009880001c57983 */ /* 0x000ea80000300800 */
[----:B------:R1:W-:Y:S01]  /*27cf0*/  LDGSTS.E [R2+0x7680], desc[UR14][R188.64], P0 ;  /* 0x07680000bc027fae */ /* 0x0003e2000812184e */
[----:B------:R-:W-:-:S04]  /*27d00*/  UISETP.GT.AND UP1, UPT, UR17, 0x2, UPT ;  /* 0x000000021100788c */ /* 0x000fc8000bf24270 */
[----:B------:R-:W-:-:S04]  /*27d10*/  USEL UR12, URZ, 0x4, !UP1 ;  /* 0x000000043f0c7887 */ /* 0x000fc8000c800000 */
[----:B------:R-:W-:Y:S01]  /*27d20*/  USEL UR12, UR12, URZ, !UP0 ;  /* 0x0000003f0c0c7287 */ /* 0x000fe2000c000000 */
[----:B---3--:R-:W-:-:S04]  /*27d30*/  IADD3 R192, P1, R192, UR13, RZ ;  /* 0x0000000dc0c07c10 */ /* 0x008fc8000ff3e0ff */
[----:B------:R-:W-:Y:S01]  /*27d40*/  IADD3.X R199, R199, UR7, RZ, P1, !PT ;  /* 0x00000007c7c77c10 */ /* 0x000fe20008ffe4ff */
[----:B------:R-:W-:Y:S01]  /*27d50*/  STL [R1+0x106c], R192 ;  /* 0x00106cc001007387 */ /* 0x000fe20000100800 */
[----:B------:R-:W-:-:S03]  /*27d60*/  IADD3 R193, P2, R193, UR13, RZ ;  /* 0x0000000dc1c17c10 */ /* 0x000fc6000ff5e0ff */
[----:B------:R3:W-:Y:S01]  /*27d70*/  STL [R1+0x1068], R199 ;  /* 0x001068c701007387 */ /* 0x0007e20000100800 */
[----:B-1----:R-:W-:Y:S02]  /*27d80*/  MOV R189, R199 ;  /* 0x000000c700bd7202 */ /* 0x002fe40000000f00 */
[----:B------:R-:W-:Y:S01]  /*27d90*/  IADD3.X R196, R196, UR7, RZ, P2, !PT ;  /* 0x00000007c4c47c10 */ /* 0x000fe200097fe4ff */
[----:B------:R-:W-:Y:S01]  /*27da0*/  STL [R1+0x1074], R193 ;  /* 0x001074c101007387 */ /* 0x000fe20000100800 */
[----:B------:R-:W-:-:S03]  /*27db0*/  IMAD.MOV.U32 R188, RZ, RZ, R192 ;  /* 0x000000ffffbc7224 */ /* 0x000fc600078e00c0 */
[----:B---3--:R-:W3:Y:S04]  /*27dc0*/  LDL.LU R199, [R1+0x994] ;  /* 0x0009940001c77983 */ /* 0x008ee80000300800 */
[----:B------:R1:W-:Y:S04]  /*27dd0*/  STL [R1+0x1070], R196 ;  /* 0x001070c401007387 */ /* 0x0003e80000100800 */
[----:B------:R-:W3:Y:S04]  /*27de0*/  LDL.LU R192, [R1+0x99c] ;  /* 0x00099c0001c07983 */ /* 0x000ee80000300800 */
[----:B------:R-:W3:Y:S04]  /*27df0*/  LDL.LU R200, [R1+0x990] ;  /* 0x0009900001c87983 */ /* 0x000ee80000300800 */
[----:B------:R1:W-:Y:S02]  /*27e00*/  LDGSTS.E [R2+0x7700], desc[UR14][R188.64], P0 ;  /* 0x07700000bc027fae */ /* 0x0003e4000812184e */
[----:B-1----:R-:W-:-:S02]  /*27e10*/  IMAD.MOV.U32 R189, RZ, RZ, R196 ;  /* 0x000000ffffbd7224 */ /* 0x002fc400078e00c4 */
[----:B------:R-:W3:Y:S01]  /*27e20*/  LDL.LU R196, [R1+0x998] ;  /* 0x0009980001c47983 */ /* 0x000ee20000300800 */
[----:B------:R-:W-:-:S03]  /*27e30*/  IMAD.MOV.U32 R188, RZ, RZ, R193 ;  /* 0x000000ffffbc7224 */ /* 0x000fc600078e00c1 */
[----:B------:R-:W3:Y:S04]  /*27e40*/  LDL.LU R203, [R1+0x9a4] ;  /* 0x0009a40001cb7983 */ /* 0x000ee80000300800 */
[----:B------:R1:W-:Y:S01]  /*27e50*/  LDGSTS.E [R2+0x7780], desc[UR14][R188.64], P0 ;  /* 0x07780000bc027fae */ /* 0x0003e2000812184e */
[----:B------:R-:W-:-:S03]  /*27e60*/  ISETP.NE.U32.AND P0, PT, RZ, UR12, PT ;  /* 0x0000000cff007c0c */ /* 0x000fc6000bf05070 */
[----:B------:R-:W3:Y:S01]  /*27e70*/  LDL.LU R193, [R1+0x9ac] ;  /* 0x0009ac0001c17983 */ /* 0x000ee20000300800 */
[----:B-1----:R-:W-:-:S04]  /*27e80*/  LOP3.LUT R2, R190, 0x40, RZ, 0x3c, !PT ;  /* 0x00000040be027812 */ /* 0x002fc800078e3cff */
[----:B------:R-:W-:Y:S02]  /*27e90*/  IADD3 R2, R2, UR18, RZ ;  /* 0x0000001202027c10 */ /* 0x000fe4000fffe0ff */
[----:B----4-:R-:W-:-:S04]  /*27ea0*/  IADD3 R195, P1, R195, UR13, RZ ;  /* 0x0000000dc3c37c10 */ /* 0x010fc8000ff3e0ff */
[----:B--2---:R-:W-:Y:S01]  /*27eb0*/  IADD3.X R201, R201, UR7, RZ, P1, !PT ;  /* 0x00000007c9c97c10 */ /* 0x004fe20008ffe4ff */
[----:B------:R1:W-:Y:S01]  /*27ec0*/  STL [R1+0x97c], R195 ;  /* 0x00097cc301007387 */ /* 0x0003e20000100800 */
[----:B------:R-:W-:-:S03]  /*27ed0*/  IMAD.MOV.U32 R188, RZ, RZ, R195 ;  /* 0x000000ffffbc7224 */ /* 0x000fc600078e00c3 */
[----:B------:R-:W-:Y:S01]  /*27ee0*/  STL [R1+0x978], R201 ;  /* 0x000978c901007387 */ /* 0x000fe20000100800 */
[----:B------:R-:W-:-:S03]  /*27ef0*/  IMAD.MOV.U32 R189, RZ, RZ, R201 ;  /* 0x000000ffffbd7224 */ /* 0x000fc600078e00c9 */
[----:B------:R-:W2:Y:S04]  /*27f00*/  LDL.LU R204, [R1+0x9a0] ;  /* 0x0009a00001cc7983 */ /* 0x000ea80000300800 */
[----:B-1----:R-:W4:Y:S04]  /*27f10*/  LDL.LU R195, [R1+0x9a8] ;  /* 0x0009a80001c37983 */ /* 0x002f280000300800 */
[----:B------:R1:W-:Y:S01]  /*27f20*/  LDGSTS.E [R2+0x800], desc[UR14][R188.64], P0 ;  /* 0x00800000bc027fae */ /* 0x0003e2000812184e */
[----:B------:R-:W-:-:S05]  /*27f30*/  IADD3 R194, P1, R194, UR13, RZ ;  /* 0x0000000dc2c27c10 */ /* 0x000fca000ff3e0ff */
        /* <DEDUP_REMOVED lines=8> */
[----:B------:R-:W4:Y:S04]  /*27fc0*/  LDL.LU R194, [R1+0x9b4] ;  /* 0x0009b40001c27983 */ /* 0x000f280000300800 */
        /* <DEDUP_REMOVED lines=8> */
[----:B---3--:R-:W-:-:S05]  /*28050*/  IADD3 R199, P1, R199, UR13, RZ ;  /* 0x0000000dc7c77c10 */ /* 0x008fca000ff3e0ff */
[----:B------:R-:W-:Y:S01]  /*28060*/  STL [R1+0x994], R199 ;  /* 0x000994c701007387 */ /* 0x000fe20000100800 */
[----:B------:R-:W-:Y:S02]  /*28070*/  IADD3 R192, P2, R192, UR13, RZ ;  /* 0x0000000dc0c07c10 */ /* 0x000fe4000ff5e0ff */
[----:B------:R-:W-:-:S05]  /*28080*/  IADD3.X R200, R200, UR7, RZ, P1, !PT ;  /* 0x00000007c8c87c10 */ /* 0x000fca0008ffe4ff */
[----:B------:R3:W-:Y:S04]  /*28090*/  STL [R1+0x990], R200 ;  /* 0x000990c801007387 */ /* 0x0007e80000100800 */
[----:B------:R-:W-:Y:S04]  /*280a0*/  STL [R1+0x99c], R192 ;  /* 0x00099cc001007387 */ /* 0x000fe80000100800 */
[----:B------:R-:W4:Y:S01]  /*280b0*/  LDL.LU R202, [R1+0xa78] ;  /* 0x000a780001ca7983 */ /* 0x000f220000300800 */
[----:B------:R-:W-:-:S05]  /*280c0*/  IADD3.X R196, R196, UR7, RZ, P2, !PT ;  /* 0x00000007c4c47c10 */ /* 0x000fca00097fe4ff */
[----:B------:R3:W-:Y:S04]  /*280d0*/  STL [R1+0x998], R196 ;  /* 0x000998c401007387 */ /* 0x0007e80000100800 */
[----:B------:R-:W4:Y:S01]  /*280e0*/  LDL.LU R201, [R1+0xa80] ;  /* 0x000a800001c97983 */ /* 0x000f220000300800 */
[----:B-1----:R-:W-:Y:S02]  /*280f0*/  IMAD.MOV.U32 R188, RZ, RZ, R199 ;  /* 0x000000ffffbc7224 */ /* 0x002fe400078e00c7 */
[----:B------:R-:W-:Y:S02]  /*28100*/  IMAD.MOV.U32 R189, RZ, RZ, R200 ;  /* 0x000000ffffbd7224 */ /* 0x000fe400078e00c8 */
[----:B---3--:R-:W3:Y:S01]  /*28110*/  LDL.LU R200, [R1+0xa88] ;  /* 0x000a880001c87983 */ /* 0x008ee20000300800 */
[----:B------:R-:W-:-:S03]  /*28120*/  IADD3 R203, P1, R203, UR13, RZ ;  /* 0x0000000dcbcb7c10 */ /* 0x000fc6000ff3e0ff */
[----:B------:R-:W3:Y:S04]  /*28130*/  LDL.LU R199, [R1+0xa8c] ;  /* 0x000a8c0001c77983 */ /* 0x000ee80000300800 */
[----:B------:R1:W-:Y:S01]  /*28140*/  LDGSTS.E [R2+0x980], desc[UR14][R188.64], P0 ;  /* 0x00980000bc027fae */ /* 0x0003e2000812184e */
[----:B------:R-:W-:Y:S01]  /*28150*/  IADD3 R193, P2, R193, UR13, RZ ;  /* 0x0000000dc1c17c10 */ /* 0x000fe2000ff5e0ff */
[----:B-1----:R-:W-:Y:S01]  /*28160*/  IMAD.MOV.U32 R189, RZ, RZ, R196 ;  /* 0x000000ffffbd7224 */ /* 0x002fe200078e00c4 */
[----:B------:R-:W-:Y:S01]  /*28170*/  MOV R188, R192 ;  /* 0x000000c000bc7202 */ /* 0x000fe20000000f00 */
[----:B------:R-:W3:Y:S04]  /*28180*/  LDL.LU R196, [R1+0xa90] ;  /* 0x000a900001c47983 */ /* 0x000ee80000300800 */
[----:B------:R-:W3:Y:S04]  /*28190*/  LDL.LU R192, [R1+0xa94] ;  /* 0x000a940001c07983 */ /* 0x000ee80000300800 */
[----:B------:R1:W-:Y:S04]  /*281a0*/  LDGSTS.E [R2+0xa00], desc[UR14][R188.64], P0 ;  /* 0x00a00000bc027fae */ /* 0x0003e8000812184e */
[----:B------:R-:W-:Y:S01]  /*281b0*/  STL [R1+0x9a4], R203 ;  /* 0x0009a4cb01007387 */ /* 0x000fe20000100800 */
[----:B-1----:R-:W-:Y:S01]  /*281c0*/  IMAD.MOV.U32 R188, RZ, RZ, R203 ;  /* 0x000000ffffbc7224 */ /* 0x002fe200078e00cb */
[----:B--2---:R-:W-:-:S04]  /*281d0*/  IADD3.X R204, R204, UR7, RZ, P1, !PT ;  /* 0x00000007cccc7c10 */ /* 0x004fc80008ffe4ff */
[----:B------:R-:W-:Y:S02]  /*281e0*/  MOV R189, R204 ;  /* 0x000000cc00bd7202 */ /* 0x000fe40000000f00 */
[----:B----4-:R-:W-:Y:S01]  /*281f0*/  IADD3.X R195, R195, UR7, RZ, P2, !PT ;  /* 0x00000007c3c37c10 */ /* 0x010fe200097fe4ff */
[----:B------:R-:W-:Y:S04]  /*28200*/  STL [R1+0x9a0], R204 ;  /* 0x0009a0cc01007387 */ /* 0x000fe80000100800 */
[----:B------:R1:W-:Y:S04]  /*28210*/  LDGSTS.E [R2+0xa80], desc[UR14][R188.64], P0 ;  /* 0x00a80000bc027fae */ /* 0x0003e8000812184e */
[----:B------:R-:W-:Y:S04]  /*28220*/  STL [R1+0x9ac], R193 ;  /* 0x0009acc101007387 */ /* 0x000fe80000100800 */
[----:B------:R2:W-:Y:S01]  /*28230*/  STL [R1+0x9a8], R195 ;  /* 0x0009a8c301007387 */ /* 0x0005e20000100800 */
[----:B-1----:R-:W-:-:S02]  /*28240*/  IMAD.MOV.U32 R188, RZ, RZ, R193 ;  /* 0x000000ffffbc7224 */ /* 0x002fc400078e00c1 */
[----:B------:R-:W-:Y:S02]  /*28250*/  IMAD.MOV.U32 R189, RZ, RZ, R195 ;  /* 0x000000ffffbd7224 */ /* 0x000fe400078e00c3 */
[----:B--2---:R-:W2:Y:S04]  /*28260*/  LDL.LU R195, [R1+0xa9c] ;  /* 0x000a9c0001c37983 */ /* 0x004ea80000300800 */
[----:B------:R-:W4:Y:S04]  /*28270*/  LDL.LU R193, [R1+0xaa4] ;  /* 0x000aa40001c17983 */ /* 0x000f280000300800 */
[----:B------:R1:W-:Y:S01]  /*28280*/  LDGSTS.E [R2+0xb00], desc[UR14][R188.64], P0 ;  /* 0x00b00000bc027fae */ /* 0x0003e2000812184e */
[----:B------:R-:W-:-:S04]  /*28290*/  IADD3 R194, P1, R194, UR13, RZ ;  /* 0x0000000dc2c27c10 */ /* 0x000fc8000ff3e0ff */
[----:B------:R-:W-:Y:S01]  /*282a0*/  IADD3.X R198, R198, UR7, RZ, P1, !PT ;  /* 0x00000007c6c67c10 */ /* 0x000fe20008ffe4ff */
[----:B------:R-:W-:Y:S04]  /*282b0*/  STL [R1+0x9b4], R194 ;  /* 0x0009b4c201007387 */ /* 0x000fe80000100800 */
[----:B------:R1:W-:Y:S02]  /*282c0*/  STL [R1+0x9b0], R198 ;  /* 0x0009b0c601007387 */ /* 0x0003e40000100800 */
[----:B-1----:R-:W-:Y:S01]  /*282d0*/  IMAD.MOV.U32 R189, RZ, RZ, R198 ;  /* 0x000000ffffbd7224 */ /* 0x002fe200078e00c6 */
[----:B------:R-:W-:Y:S01]  /*282e0*/  MOV R188, R194 ;  /* 0x000000c200bc7202 */ /* 0x000fe20000000f00 */
[----:B------:R-:W-:Y:S01]  /*282f0*/  UISETP.GT.AND UP1, UPT, UR17, 0x6, UPT ;  /* 0x000000061100788c */ /* 0x000fe2000bf24270 */
[----:B------:R-:W4:Y:S04]  /*28300*/  LDL.LU R198, [R1+0xa98] ;  /* 0x000a980001c67983 */ /* 0x000f280000300800 */
[----:B------:R-:W4:Y:S01]  /*28310*/  LDL.LU R194, [R1+0xaa0] ;  /* 0x000aa00001c27983 */ /* 0x000f220000300800 */
[----:B------:R-:W-:Y:S01]  /*28320*/  USEL UR12, URZ, 0x4, !UP1 ;  /* 0x000000043f0c7887 */ /* 0x000fe2000c800000 */
[----:B------:R-:W-:-:S02]  /*28330*/  IADD3 R191, P1, R191, UR13, RZ ;  /* 0x0000000dbfbf7c10 */ /* 0x000fc4000ff3e0ff */
[----:B------:R1:W-:Y:S01]  /*28340*/  LDGSTS.E [R2+0xb80], desc[UR14][R188.64], P0 ;  /* 0x00b80000bc027fae */ /* 0x0003e2000812184e */
[----:B------:R-:W-:Y:S01]  /*28350*/  USEL UR12, UR12, URZ, !UP0 ;  /* 0x0000003f0c0c7287 */ /* 0x000fe2000c000000 */
[----:B------:R-:W-:-:S05]  /*28360*/  IADD3 R197, P2, R197, UR13, RZ ;  /* 0x0000000dc5c57c10 */ /* 0x000fca000ff5e0ff */
[----:B------:R-:W-:Y:S01]  /*28370*/  ISETP.NE.U32.AND P0, PT, RZ, UR12, PT ;  /* 0x0000000cff007c0c */ /* 0x000fe2000bf05070 */
[----:B------:R1:W-:Y:S02]  /*28380*/  STL [R1+0xa7c], R191 ;  /* 0x000a7cbf01007387 */ /* 0x0003e40000100800 */
[----:B-1----:R-:W-:Y:S01]  /*28390*/  IMAD.MOV.U32 R188, RZ, RZ, R191 ;  /* 0x000000ffffbc7224 */ /* 0x002fe200078e00bf */
[----:B------:R-:W-:-:S04]  /*283a0*/  IADD3.X R202, R202, UR7, RZ, P1, !PT ;  /* 0x00000007caca7c10 */ /* 0x000fc80008ffe4ff */
[----:B------:R-:W-:Y:S01]  /*283b0*/  MOV R189, R202 ;  /* 0x000000ca00bd7202 */ /* 0x000fe20000000f00 */
[----:B------:R-:W-:Y:S04]  /*283c0*/  STL [R1+0xa78], R202 ;  /* 0x000a78ca01007387 */ /* 0x000fe80000100800 */
[----:B------:R1:W-:Y:S04]  /*283d0*/  STL [R1+0xa84], R197 ;  /* 0x000a84c501007387 */ /* 0x0003e80000100800 */
[----:B------:R-:W4:Y:S01]  /*283e0*/  LDL.LU R191, [R1+0xaac] ;  /* 0x000aac0001bf7983 */ /* 0x000f220000300800 */
[----:B------:R-:W-:-:S03]  /*283f0*/  IADD3.X R201, R201, UR7, RZ, P2, !PT ;  /* 0x00000007c9c97c10 */ /* 0x000fc600097fe4ff */
[----:B------:R1:W-:Y:S04]  /*28400*/  LDGSTS.E [R2+0x1800], desc[UR14][R188.64], P0 ;  /* 0x01800000bc027fae */ /* 0x0003e8000812184e */
[----:B------:R-:W-:Y:S01]  /*28410*/  STL [R1+0xa80], R201 ;  /* 0x000a80c901007387 */ /* 0x000fe20000100800 */
[----:B---3--:R-:W-:Y:S01]  /*28420*/  IADD3 R199, P1, R199, UR13, RZ ;  /* 0x0000000dc7c77c10 */ /* 0x008fe2000ff3e0ff */
[----:B-1----:R-:W-:Y:S02]  /*28430*/  IMAD.MOV.U32 R188, RZ, RZ, R197 ;  /* 0x000000ffffbc7224 */ /* 0x002fe400078e00c5 */
[----:B------:R-:W3:Y:S01]  /*28440*/  LDL.LU R197, [R1+0xaa8] ;  /* 0x000aa80001c57983 */ /* 0x000ee20000300800 */
[----:B------:R-:W-:Y:S01]  /*28450*/  IMAD.MOV.U32 R189, RZ, RZ, R201 ;  /* 0x000000ffffbd7224 */ /* 0x000fe200078e00c9 */
[----:B------:R-:W-:-:S02]  /*28460*/  IADD3.X R200, R200, UR7, RZ, P1, !PT ;  /* 0x00000007c8c87c10 */ /* 0x000fc40008ffe4ff */
[----:B------:R1:W-:Y:S04]  /*28470*/  STL [R1+0xa8c], R199 ;  /* 0x000a8cc701007387 */ /* 0x0003e80000100800 */
[----:B------:R1:W-:Y:S01]  /*28480*/  LDGSTS.E [R2+0x1880], desc[UR14][R188.64], P0 ;  /* 0x01880000bc027fae */ /* 0x0003e2000812184e */
[----:B------:R-:W-:-:S03]  /*28490*/  IADD3 R192, P2, R192, UR13, RZ ;  /* 0x0000000dc0c07c10 */ /* 0x000fc6000ff5e0ff */
[----:B------:R-:W-:Y:S01]  /*284a0*/  STL [R1+0xa88], R200 ;  /* 0x000a88c801007387 */ /* 0x000fe20000100800 */
[----:B------:R-:W-:-:S03]  /*284b0*/  IADD3.X R196, R196, UR7, RZ, P2, !PT ;  /* 0x00000007c4c47c10 */ /* 0x000fc600097fe4ff */
[----:B------:R-:W-:Y:S01]  /*284c0*/  STL [R1+0xa94], R192 ;  /* 0x000a94c001007387 */ /* 0x000fe20000100800 */
[----:B-1----:R-:W-:-:S03]  /*284d0*/  MOV R188, R199 ;  /* 0x000000c700bc7202 */ /* 0x002fc60000000f00 */
[----:B------:R-:W3:Y:S04]  /*284e0*/  LDL.LU R199, [R1+0xab4] ;  /* 0x000ab40001c77983 */ /* 0x000ee80000300800 */
[----:B------:R1:W-:Y:S04]  /*284f0*/  STL [R1+0xa90], R196 ;  /* 0x000a90c401007387 */ /* 0x0003e80000100800 */
[----:B------:R-:W3:Y:S01]  /*28500*/  LDL.LU R203, [R1+0xb7c] ;  /* 0x000b7c0001cb7983 */ /* 0x000ee20000300800 */
[----:B------:R-:W-:-:S03]  /*28510*/  IMAD.MOV.U32 R189, RZ, RZ, R200 ;  /* 0x000000ffffbd7224 */ /* 0x000fc600078e00c8 */
[----:B------:R-:W3:Y:S04]  /*28520*/  LDL.LU R202, [R1+0xab0] ;  /* 0x000ab00001ca7983 */ /* 0x000ee80000300800 */
[----:B------:R1:W-:Y:S04]  /*28530*/  LDGSTS.E [R2+0x1900], desc[UR14][R188.64], P0 ;  /* 0x01900000bc027fae */ /* 0x0003e8000812184e */
[----:B------:R-:W3:Y:S01]  /*28540*/  LDL.LU R204, [R1+0xb78] ;  /* 0x000b780001cc7983 */ /* 0x000ee20000300800 */
[----:B-1----:R-:W-:Y:S01]  /*28550*/  MOV R189, R196 ;  /* 0x000000c400bd7202 */ /* 0x002fe20000000f00 */
[----:B------:R-:W-:-:S02]  /*28560*/  IMAD.MOV.U32 R188, RZ, RZ, R192 ;  /* 0x000000ffffbc7224 */ /* 0x000fc400078e00c0 */
[----:B------:R-:W3:Y:S04]  /*28570*/  LDL.LU R196, [R1+0xb84] ;  /* 0x000b840001c47983 */ /* 0x000ee80000300800 */
[----:B------:R-:W3:Y:S04]  /*28580*/  LDL.LU R192, [R1+0xb8c] ;  /* 0x000b8c0001c07983 */ /* 0x000ee80000300800 */
[----:B------:R1:W-:Y:S01]  /*28590*/  LDGSTS.E [R2+0x1980], desc[UR14][R188.64], P0 ;  /* 0x01980000bc027fae */ /* 0x0003e2000812184e */
[----:B--2---:R-:W-:Y:S02]  /*285a0*/  IADD3 R195, P1, R195, UR13, RZ ;  /* 0x0000000dc3c37c10 */ /* 0x004fe4000ff3e0ff */
[----:B----4-:R-:W-:-:S03]  /*285b0*/  IADD3 R193, P2, R193, UR13, RZ ;  /* 0x0000000dc1c17c10 */ /* 0x010fc6000ff5e0ff */
[----:B------:R2:W-:Y:S01]  /*285c0*/  STL [R1+0xa9c], R195 ;  /* 0x000a9cc301007387 */ /* 0x0005e20000100800 */
[----:B-1----:R-:W-:Y:S01]  /*285d0*/  IMAD.MOV.U32 R188, RZ, RZ, R195 ;  /* 0x000000ffffbc7224 */ /* 0x002fe200078e00c3 */
[----:B------:R-:W-:Y:S02]  /*285e0*/  IADD3.X R198, R198, UR7, RZ, P1, !PT ;  /* 0x00000007c6c67c10 */ /* 0x000fe40008ffe4ff */
[----:B------:R-:W-:-:S03]  /*285f0*/  IADD3.X R194, R194, UR7, RZ, P2, !PT ;  /* 0x00000007c2c27c10 */ /* 0x000fc600097fe4ff */
[----:B------:R-:W-:Y:S04]  /*28600*/  STL [R1+0xa98], R198 ;  /* 0x000a98c601007387 */ /* 0x000fe80000100800 */
[----:B------:R1:W-:Y:S04]  /*28610*/  STL [R1+0xaa4], R193 ;  /* 0x000aa4c101007387 */ /* 0x0003e80000100800 */
[----:B------:R-:W4:Y:S04]  /*28620*/  LDL.LU R200, [R1+0xb80] ;  /* 0x000b800001c87983 */ /* 0x000f280000300800 */
[----:B------:R1:W-:Y:S04]  /*28630*/  STL [R1+0xaa0], R194 ;  /* 0x000aa0c201007387 */ /* 0x0003e80000100800 */
[----:B--2---:R-:W2:Y:S01]  /*28640*/  LDL.LU R195, [R1+0xb88] ;  /* 0x000b880001c37983 */ /* 0x004ea20000300800 */
[----:B------:R-:W-:-:S05]  /*28650*/  IMAD.MOV.U32 R189, RZ, RZ, R198 ;  /* 0x000000ffffbd7224 */ /* 0x000fca00078e00c6 */
[----:B------:R1:W-:Y:S01]  /*28660*/  LDGSTS.E [R2+0x1a00], desc[UR14][R188.64], P0 ;  /* 0x01a00000bc027fae */ /* 0x0003e2000812184e */
[----:B------:R-:W-:Y:S01]  /*28670*/  UISETP.GT.AND UP1, UPT, UR17, 0xa, UPT ;  /* 0x0000000a1100788c */ /* 0x000fe2000bf24270 */
[----:B-1----:R-:W-:Y:S01]  /*28680*/  MOV R188, R193 ;  /* 0x000000c100bc7202 */ /* 0x002fe20000000f00 */
[----:B------:R-:W-:Y:S01]  /*28690*/  IMAD.MOV.U32 R189, RZ, RZ, R194 ;  /* 0x000000ffffbd7224 */ /* 0x000fe200078e00c2 */
[----:B------:R-:W2:Y:S04]  /*286a0*/  LDL.LU R193, [R1+0xb94] ;  /* 0x000b940001c17983 */ /* 0x000ea80000300800 */
[----:B------:R-:W2:Y:S04]  /*286b0*/  LDL.LU R194, [R1+0xb9c] ;  /* 0x000b9c0001c27983 */ /* 0x000ea80000300800 */
[----:B------:R1:W-:Y:S01]  /*286c0*/  LDGSTS.E [R2+0x1a80], desc[UR14][R188.64], P0 ;  /* 0x01a80000bc027fae */ /* 0x0003e2000812184e */
[----:B------:R-:W-:-:S04]  /*286d0*/  USEL UR12, URZ, 0x4, !UP1 ;  /* 0x000000043f0c7887 */ /* 0x000fc8000c800000 */
[----:B------:R-:W-:Y:S01]  /*286e0*/  USEL UR12, UR12, URZ, !UP0 ;  /* 0x0000003f0c0c7287 */ /* 0x000fe2000c000000 */
[----:B------:R-:W-:-:S05]  /*286f0*/  IADD3 R191, P1, R191, UR13, RZ ;  /* 0x0000000dbfbf7c10 */ /* 0x000fca000ff3e0ff */
[----:B------:R-:W-:Y:S01]  /*28700*/  STL [R1+0xaac], R191 ;  /* 0x000aacbf01007387 */ /* 0x000fe20000100800 */
[----:B---3--:R-:W-:-:S04]  /*28710*/  IADD3.X R197, R197, UR7, RZ, P1, !PT ;  /* 0x00000007c5c57c10 */ /* 0x008fc80008ffe4ff */
[----:B-1----:R-:W-:Y:S01]  /*28720*/  MOV R189, R197 ;  /* 0x000000c500bd7202 */ /* 0x002fe20000000f00 */
[----:B------:R1:W-:Y:S04]  /*28730*/  STL [R1+0xaa8], R197 ;  /* 0x000aa8c501007387 */ /* 0x0003e80000100800 */
[----:B-1----:R-:W3:Y:S04]  /*28740*/  LDL.LU R197, [R1+0xb90] ;  /* 0x000b900001c57983 */ /* 0x002ee80000300800 */
[----:B------:R-:W3:Y:S01]  /*28750*/  LDL.LU R201, [R1+0xb98] ;  /* 0x000b980001c97983 */ /* 0x000ee20000300800 */
[----:B------:R-:W-:Y:S01]  /*28760*/  IMAD.MOV.U32 R188, RZ, RZ, R191 ;  /* 0x000000ffffbc7224 */ /* 0x000fe200078e00bf */
[----:B------:R-:W-:-:S02]  /*28770*/  IADD3 R199, P2, R199, UR13, RZ ;  /* 0x0000000dc7c77c10 */ /* 0x000fc4000ff5e0ff */
[----:B------:R-:W3:Y:S01]  /*28780*/  LDL.LU R198, [R1+0xba4] ;  /* 0x000ba40001c67983 */ /* 0x000ee20000300800 */
[----:B------:R-:W-:-:S03]  /*28790*/  ISETP.NE.U32.AND P1, PT, RZ, UR12, PT ;  /* 0x0000000cff007c0c */ /* 0x000fc6000bf25070 */
[----:B------:R1:W-:Y:S01]  /*287a0*/  LDGSTS.E [R2+0x1b00], desc[UR14][R188.64], P0 ;  /* 0x01b00000bc027fae */ /* 0x0003e2000812184e */
[----:B------:R-:W-:-:S03]  /*287b0*/  IADD3 R203, P3, R203, UR13, RZ ;  /* 0x0000000dcbcb7c10 */ /* 0x000fc6000ff7e0ff */
[----:B------:R-:W3:Y:S01]  /*287c0*/  LDL.LU R191, [R1+0xbac] ;  /* 0x000bac0001bf7983 */ /* 0x000ee20000300800 */
[----:B------:R-:W-:-:S03]  /*287d0*/  IADD3.X R202, R202, UR7, RZ, P2, !PT ;  /* 0x00000007caca7c10 */ /* 0x000fc600097fe4ff */
[----:B------:R-:W-:Y:S01]  /*287e0*/  STL [R1+0xab4], R199 ;  /* 0x000ab4c701007387 */ /* 0x000fe20000100800 */
[----:B-1----:R-:W-:Y:S02]  /*287f0*/  IMAD.MOV.U32 R188, RZ, RZ, R199 ;  /* 0x000000ffffbc7224 */ /* 0x002fe400078e00c7 */
[----:B------:R-:W-:Y:S01]  /*28800*/  IMAD.MOV.U32 R189, RZ, RZ, R202 ;  /* 0x000000ffffbd7224 */ /* 0x000fe200078e00ca */
[----:B------:R1:W-:Y:S01]  /*28810*/  STL [R1+0xab0], R202 ;  /* 0x000ab0ca01007387 */ /* 0x0003e20000100800 */
[----:B------:R-:W-:-:S03]  /*28820*/  IADD3.X R204, R204, UR7, RZ, P3, !PT ;  /* 0x00000007cccc7c10 */ /* 0x000fc60009ffe4ff */
[----:B------:R-:W-:Y:S04]  /*28830*/  STL [R1+0xb7c], R203 ;  /* 0x000b7ccb01007387 */ /* 0x000fe80000100800 */
[----:B------:R1:W-:Y:S01]  /*28840*/  LDGSTS.E [R2+0x1b80], desc[UR14][R188.64], P0 ;  /* 0x01b80000bc027fae */ /* 0x0003e2000812184e */
[----:B------:R-:W-:-:S03]  /*28850*/  IADD3 R196, P0, R196, UR13, RZ ;  /* 0x0000000dc4c47c10 */ /* 0x000fc6000ff1e0ff */
[----:B-1----:R-:W3:Y:S01]  /*28860*/  LDL.LU R202, [R1+0xba0] ;  /* 0x000ba00001ca7983 */ /* 0x002ee20000300800 */
[----:B------:R-:W-:-:S03]  /*28870*/  IADD3 R192, P2, R192, UR13, RZ ;  /* 0x0000000dc0c07c10 */ /* 0x000fc6000ff5e0ff */
[----:B------:R-:W-:Y:S01]  /*28880*/  STL [R1+0xb78], R204 ;  /* 0x000b78cc01007387 */ /* 0x000fe20000100800 */
[----:B------:R-:W-:Y:S01]  /*28890*/  MOV R188, R203 ;  /* 0x000000cb00bc7202 */ /* 0x000fe20000000f00 */
[----:B------:R-:W-:Y:S02]  /*288a0*/  IMAD.MOV.U32 R189, RZ, RZ, R204 ;  /* 0x000000ffffbd7224 */ /* 0x000fe400078e00cc */
[----:B------:R-:W3:Y:S04]  /*288b0*/  LDL.LU R199, [R1+0xba8] ;  /* 0x000ba80001c77983 */ /* 0x000ee80000300800 */
[----:B------:R1:W-:Y:S04]  /*288c0*/  STL [R1+0xb84], R196 ;  /* 0x000b84c401007387 */ /* 0x0003e80000100800 */
[----:B------:R1:W-:Y:S02]  /*288d0*/  LDGSTS.E [R2+0x2800], desc[UR14][R188.64], P1 ;  /* 0x02800000bc027fae */ /* 0x0003e4000892184e */
[----:B-1----:R-:W-:Y:S01]  /*288e0*/  IMAD.MOV.U32 R188, RZ, RZ, R196 ;  /* 0x000000ffffbc7224 */ /* 0x002fe200078e00c4 */
[----:B----4-:R-:W-:-:S05]  /*288f0*/  IADD3.X R200, R200, UR7, RZ, P0, !PT ;  /* 0x00000007c8c87c10 */ /* 0x010fca00087fe4ff */
        /* <DEDUP_REMOVED lines=12> */
[----:B----4-:R-:W4:Y:S04]  /*289c0*/  LDL.LU R195, [R1+0xc7c] ;  /* 0x000c7c0001c37983 */ /* 0x010f280000300800 */
[----:B------:R-:W4:Y:S04]  /*289d0*/  LDL.LU R192, [R1+0xc84] ;  /* 0x000c840001c07983 */ /* 0x000f280000300800 */
[----:B------:R-:W-:Y:S04]  /*289e0*/  STL [R1+0xb94], R193 ;  /* 0x000b94c101007387 */ /* 0x000fe80000100800 */
[----:B------:R1:W-:Y:S02]  /*289f0*/  LDGSTS.E [R2+0x2900], desc[UR14][R188.64], P1 ;  /* 0x02900000bc027fae */ /* 0x0003e4000892184e */
[----:B-1----:R-:W-:-:S02]  /*28a00*/  MOV R188, R193 ;  /* 0x000000c100bc7202 */ /* 0x002fc40000000f00 */
[----:B---3--:R-:W-:Y:S02]  /*28a10*/  IADD3.X R197, R197, UR7, RZ, P0, !PT ;  /* 0x00000007c5c57c10 */ /* 0x008fe400087fe4ff */
        /* <DEDUP_REMOVED lines=9> */
[----:B---3--:R-:W-:Y:S01]  /*28ab0*/  IMAD.MOV.U32 R188, RZ, RZ, R194 ;  /* 0x000000ffffbc7224 */ /* 0x008fe200078e00c2 */
[----:B------:R-:W-:-:S02]  /*28ac0*/  MOV R189, R201 ;  /* 0x000000c900bd7202 */ /* 0x000fc40000000f00 */
[----:B------:R-:W-:Y:S01]  /*28ad0*/  IADD3 R191, P2, R191, UR13, RZ ;  /* 0x0000000dbfbf7c10 */ /* 0x000fe2000ff5e0ff */
[----:B-1----:R-:W3:Y:S04]  /*28ae0*/  LDL.LU R201, [R1+0xc8c] ;  /* 0x000c8c0001c97983 */ /* 0x002ee80000300800 */
[----:B------:R-:W3:Y:S01]  /*28af0*/  LDL.LU R194, [R1+0xc94] ;  /* 0x000c940001c27983 */ /* 0x000ee20000300800 */
[----:B------:R-:W-:-:S03]  /*28b00*/  IADD3.X R202, R202, UR7, RZ, P0, !PT ;  /* 0x00000007caca7c10 */ /* 0x000fc600087fe4ff */
[----:B------:R-:W-:Y:S04]  /*28b10*/  STL [R1+0xba4], R198 ;  /* 0x000ba4c601007387 */ /* 0x000fe80000100800 */
[----:B------:R1:W-:Y:S04]  /*28b20*/  LDGSTS.E [R2+0x2a00], desc[UR14][R188.64], P1 ;  /* 0x02a00000bc027fae */ /* 0x0003e8000892184e */
[----:B------:R1:W-:Y:S04]  /*28b30*/  STL [R1+0xba0], R202 ;  /* 0x000ba0ca01007387 */ /* 0x0003e80000100800 */
[----:B------:R-:W-:Y:S01]  /*28b40*/  STL [R1+0xbac], R191 ;  /* 0x000bacbf01007387 */ /* 0x000fe20000100800 */
[----:B-1----:R-:W-:-:S03]  /*28b50*/  IMAD.MOV.U32 R189, RZ, RZ, R202 ;  /* 0x000000ffffbd7224 */ /* 0x002fc600078e00ca */
[----:B------:R-:W3:Y:S01]  /*28b60*/  LDL.LU R202, [R1+0xc88] ;  /* 0x000c880001ca7983 */ /* 0x000ee20000300800 */
[----:B------:R-:W-:Y:S01]  /*28b70*/  IMAD.MOV.U32 R188, RZ, RZ, R198 ;  /* 0x000000ffffbc7224 */ /* 0x000fe200078e00c6 */
[----:B------:R-:W-:-:S04]  /*28b80*/  IADD3.X R199, R199, UR7, RZ, P2, !PT ;  /* 0x00000007c7c77c10 */ /* 0x000fc800097fe4ff */
[----:B------:R1:W-:Y:S04]  /*28b90*/  LDGSTS.E [R2+0x2a80], desc[UR14][R188.64], P1 ;  /* 0x02a80000bc027fae */ /* 0x0003e8000892184e */
[----:B------:R1:W-:Y:S04]  /*28ba0*/  STL [R1+0xba8], R199 ;  /* 0x000ba8c701007387 */ /* 0x0003e80000100800 */
[----:B------:R-:W3:Y:S01]  /*28bb0*/  LDL.LU R198, [R1+0xc90] ;  /* 0x000c900001c67983 */ /* 0x000ee20000300800 */
[----:B-1----:R-:W-:Y:S01]  /*28bc0*/  MOV R188, R191 ;  /* 0x000000bf00bc7202 */ /* 0x002fe20000000f00 */
[----:B------:R-:W-:-:S02]  /*28bd0*/  IMAD.MOV.U32 R189, RZ, RZ, R199 ;  /* 0x000000ffffbd7224 */ /* 0x000fc400078e00c7 */
[----:B------:R-:W3:Y:S04]  /*28be0*/  LDL.LU R199, [R1+0xc9c] ;  /* 0x000c9c0001c77983 */ /* 0x000ee80000300800 */
[----:B------:R-:W3:Y:S04]  /*28bf0*/  LDL.LU R191, [R1+0xca4] ;  /* 0x000ca40001bf7983 */ /* 0x000ee80000300800 */
        /* <DEDUP_REMOVED lines=9> */
[----:B-1----:R-:W3:Y:S04]  /*28c90*/  LDL.LU R200, [R1+0xc98] ;  /* 0x000c980001c87983 */ /* 0x002ee80000300800 */
[----:B------:R-:W3:Y:S01]  /*28ca0*/  LDL.LU R196, [R1+0xca0] ;  /* 0x000ca00001c47983 */ /* 0x000ee20000300800 */
[----:B----4-:R-:W-:Y:S01]  /*28cb0*/  IADD3 R195, P1, R195, UR13, RZ ;  /* 0x0000000dc3c37c10 */ /* 0x010fe2000ff3e0ff */
        /* <DEDUP_REMOVED lines=14> */
[----:B---3--:R-:W-:-:S03]  /*28da0*/  IADD3 R201, P1, R201, UR13, RZ ;  /* 0x0000000dc9c97c10 */ /* 0x008fc6000ff3e0ff */
[----:B------:R3:W-:Y:S01]  /*28db0*/  LDGSTS.E [R2+0x3800], desc[UR14][R188.64], P0 ;  /* 0x03800000bc027fae */ /* 0x0007e2000812184e */
[----:B------:R-:W-:Y:S02]  /*28dc0*/  IADD3 R194, P2, R194, UR13, RZ ;  /* 0x0000000dc2c27c10 */ /* 0x000fe4000ff5e0ff */
[----:B---3--:R-:W-:Y:S01]  /*28dd0*/  MOV R188, R192 ;  /* 0x000000c000bc7202 */ /* 0x008fe20000000f00 */
[----:B------:R-:W-:Y:S01]  /*28de0*/  IMAD.MOV.U32 R189, RZ, RZ, R193 ;  /* 0x000000ffffbd7224 */ /* 0x000fe200078e00c1 */
[----:B----4-:R-:W3:Y:S01]  /*28df0*/  LDL.LU R192, [R1+0xcb4] ;  /* 0x000cb40001c07983 */ /* 0x010ee20000300800 */
        /* <DEDUP_REMOVED lines=102> */
[----:B------:R-:W3:Y:S01]  /*29460*/  LDL.LU R197, [R1+0xe90] ;  /* 0x000e900001c57983 */ /* 0x000ee20000300800 */
[----:B------:R-:W-:-:S03]  /*29470*/  IADD3 R203, P0, R203, UR13, RZ ;  /* 0x0000000dcbcb7c10 */ /* 0x000fc6000ff1e0ff */
[----:B------:R-:W3:Y:S01]  /*29480*/  LDL.LU R191, [R1+0xe94] ;  /* 0x000e940001bf7983 */ /* 0x000ee20000300800 */
[----:B----4-:R-:W-:-:S03]  /*29490*/  IADD3 R192, P2, R192, UR13, RZ ;  /* 0x0000000dc0c07c10 */ /* 0x010fc6000ff5e0ff */
[----:B------:R1:W-:Y:S01]  /*294a0*/  LDGSTS.E [R2+0x4a00], desc[UR14][R188.64], P1 ;  /* 0x04a00000bc027fae */ /* 0x0003e2000892184e */
[----:B------:R-:W-:-:S03]  /*294b0*/  IADD3.X R204, R204, UR7, RZ, P0, !PT ;  /* 0x00000007cccc7c10 */ /* 0x000fc600087fe4ff */
        /* <DEDUP_REMOVED lines=102> */
[----:B------:R-:W-:Y:S01]  /*29b20*/  IMAD.MOV.U32 R188, RZ, RZ, R195 ;  /* 0x000000ffffbc7224 */ /* 0x000fe200078e00c3 */
[----:B------:R-:W-:Y:S02]  /*29b30*/  ISETP.NE.U32.AND P1, PT, RZ, UR12, PT ;  /* 0x0000000cff007c0c */ /* 0x000fe4000bf25070 */
[----:B-1----:R-:W2:Y:S04]  /*29b40*/  LDL.LU R197, [R1+0xfa0] ;  /* 0x000fa00001c57983 */ /* 0x002ea80000300800 */
[----:B------:R-:W-:Y:S04]  /*29b50*/  STL [R1+0xf78], R204 ;  /* 0x000f78cc01007387 */ /* 0x000fe80000100800 */
[----:B------:R-:W4:Y:S04]  /*29b60*/  LDL.LU R195, [R1+0xfa8] ;  /* 0x000fa80001c37983 */ /* 0x000f280000300800 */
[----:B------:R1:W-:Y:S01]  /*29b70*/  LDGSTS.E [R2+0x5b80], desc[UR14][R188.64], P0 ;  /* 0x05b80000bc027fae */ /* 0x0003e2000812184e */
[----:B------:R-:W-:-:S02]  /*29b80*/  IADD3 R201, P0, R201, UR13, RZ ;  /* 0x0000000dc9c97c10 */ /* 0x000fc4000ff1e0ff */
[----:B------:R-:W-:Y:S01]  /*29b90*/  IADD3 R191, P2, R191, UR13, RZ ;  /* 0x0000000dbfbf7c10 */ /* 0x000fe2000ff5e0ff */
[----:B-1----:R-:W-:Y:S02]  /*29ba0*/  IMAD.MOV.U32 R188, RZ, RZ, R203 ;  /* 0x000000ffffbc7224 */ /* 0x002fe400078e00cb */
[----:B------:R-:W-:Y:S01]  /*29bb0*/  IMAD.MOV.U32 R189, RZ, RZ, R204 ;  /* 0x000000ffffbd7224 */ /* 0x000fe200078e00cc */
[----:B------:R-:W-:Y:S04]  /*29bc0*/  STL [R1+0xf84], R201 ;  /* 0x000f84c901007387 */ /* 0x000fe80000100800 */
[----:B------:R1:W-:Y:S02]  /*29bd0*/  LDGSTS.E [R2+0x6800], desc[UR14][R188.64], P1 ;  /* 0x06800000bc027fae */ /* 0x0003e4000892184e */
[----:B-1----:R-:W-:-:S02]  /*29be0*/  MOV R188, R201 ;  /* 0x000000c900bc7202 */ /* 0x002fc40000000f00 */
        /* <DEDUP_REMOVED lines=34> */
[----:B------:R3:W-:Y:S01]  /*29e10*/  STL [R1+0xfa4], R196 ;  /* 0x000fa4c401007387 */ /* 0x0007e20000100800 */
        /* <DEDUP_REMOVED lines=8> */
[----:B------:R-:W4:Y:S04]  /*29ea0*/  LDL.LU R200, [R1+0x1090] ;  /* 0x0010900001c87983 */ /* 0x000f280000300800 */
[----:B------:R1:W-:Y:S04]  /*29eb0*/  LDGSTS.E [R2+0x6a80], desc[UR14][R188.64], P1 ;  /* 0x06a80000bc027fae */ /* 0x0003e8000892184e */
[----:B---3--:R-:W3:Y:S01]  /*29ec0*/  LDL.LU R196, [R1+0x1098] ;  /* 0x0010980001c47983 */ /* 0x008ee20000300800 */
[----:B-1----:R-:W-:-:S03]  /*29ed0*/  IMAD.MOV.U32 R189, RZ, RZ, R195 ;  /* 0x000000ffffbd7224 */ /* 0x002fc600078e00c3 */
[----:B------:R-:W3:Y:S04]  /*29ee0*/  LDL.LU R195, [R1+0x109c] ;  /* 0x00109c0001c37983 */ /* 0x000ee80000300800 */
[----:B------:R-:W3:Y:S04]  /*29ef0*/  LDL.LU R199, [R1+0x10a0] ;  /* 0x0010a00001c77983 */ /* 0x000ee80000300800 */
[----:B------:R-:W3:Y:S01]  /*29f00*/  LDL.LU R197, [R1+0x10a4] ;  /* 0x0010a40001c57983 */ /* 0x000ee20000300800 */
[----:B------:R-:W-:-:S05]  /*29f10*/  IMAD.MOV.U32 R188, RZ, RZ, R194 ;  /* 0x000000ffffbc7224 */ /* 0x000fca00078e00c2 */
[----:B------:R1:W-:Y:S01]  /*29f20*/  LDGSTS.E [R2+0x6b00], desc[UR14][R188.64], P1 ;  /* 0x06b00000bc027fae */ /* 0x0003e2000892184e */
[----:B------:R-:W-:-:S04]  /*29f30*/  IADD3 R191, P0, R191, UR13, RZ ;  /* 0x0000000dbfbf7c10 */ /* 0x000fc8000ff1e0ff */
[----:B------:R-:W-:Y:S01]  /*29f40*/  IADD3.X R192, R192, UR7, RZ, P0, !PT ;  /* 0x00000007c0c07c10 */ /* 0x000fe200087fe4ff */
[----:B------:R1:W-:Y:S02]  /*29f50*/  STL [R1+0xfb4], R191 ;  /* 0x000fb4bf01007387 */ /* 0x0003e40000100800 */
[----:B-1----:R-:W-:Y:S02]  /*29f60*/  MOV R188, R191 ;  /* 0x000000bf00bc7202 */ /* 0x002fe40000000f00 */
[----:B------:R1:W-:Y:S04]  /*29f70*/  STL [R1+0xfb0], R192 ;  /* 0x000fb0c001007387 */ /* 0x0003e80000100800 */
[----:B------:R-:W3:Y:S01]  /*29f80*/  LDL.LU R198, [R1+0x10a8] ;  /* 0x0010a80001c67983 */ /* 0x000ee20000300800 */
[----:B------:R-:W-:-:S03]  /*29f90*/  IMAD.MOV.U32 R189, RZ, RZ, R192 ;  /* 0x000000ffffbd7224 */ /* 0x000fc600078e00c0 */
[----:B------:R-:W3:Y:S04]  /*29fa0*/  LDL.LU R191, [R1+0x10ac] ;  /* 0x0010ac0001bf7983 */ /* 0x000ee80000300800 */
[----:B------:R-:W3:Y:S04]  /*29fb0*/  LDL.LU R194, [R1+0x10b0] ;  /* 0x0010b00001c27983 */ /* 0x000ee80000300800 */
[----:B-1----:R-:W3:Y:S01]  /*29fc0*/  LDL.LU R192, [R1+0x10b4] ;  /* 0x0010b40001c07983 */ /* 0x002ee20000300800 */
        /* <DEDUP_REMOVED lines=25> */
[----:B----4-:R-:W-:Y:S01]  /*2a160*/  IADD3.X R200, R200, UR7, RZ, P2, !PT ;  /* 0x00000007c8c87c10 */ /* 0x010fe200097fe4ff */
[----:B------:R-:W-:Y:S04]  /*2a170*/  STL [R1+0x1088], R202 ;  /* 0x001088ca01007387 */ /* 0x000fe80000100800 */
[----:B------:R2:W-:Y:S04]  /*2a180*/  STL [R1+0x1094], R193 ;  /* 0x001094c101007387 */ /* 0x0005e80000100800 */
[----:B------:R4:W-:Y:S04]  /*2a190*/  LDGSTS.E [R2+0x7900], desc[UR14][R188.64], P0 ;  /* 0x07900000bc027fae */ /* 0x0009e8000812184e */
[----:B------:R-:W-:Y:S04]  /*2a1a0*/  STL [R1+0x1090], R200 ;  /* 0x001090c801007387 */ /* 0x000fe80000100800 */
[----:B-1----:R-:W2:Y:S01]  /*2a1b0*/  LDL.LU R201, [R1+0x9b8] ;  /* 0x0009b80001c97983 */ /* 0x002ea20000300800 */
[----:B---3--:R-:W-:Y:S01]  /*2a1c0*/  IADD3 R195, P1, R195, UR13, RZ ;  /* 0x0000000dc3c37c10 */ /* 0x008fe2000ff3e0ff */
[----:B----4-:R-:W-:Y:S01]  /*2a1d0*/  IMAD.MOV.U32 R188, RZ, RZ, R193 ;  /* 0x000000ffffbc7224 */ /* 0x010fe200078e00c1 */
[----:B------:R-:W-:Y:S01]  /*2a1e0*/  MOV R189, R200 ;  /* 0x000000c800bd7202 */ /* 0x000fe20000000f00 */
[----:B--2---:R-:W2:Y:S01]  /*2a1f0*/  LDL.LU R193, [R1+0x9bc] ;  /* 0x0009bc0001c17983 */ /* 0x004ea20000300800 */
[----:B------:R-:W-:-:S02]  /*2a200*/  IADD3.X R196, R196, UR7, RZ, P1, !PT ;  /* 0x00000007c4c47c10 */ /* 0x000fc40008ffe4ff */
[----:B------:R-:W-:Y:S01]  /*2a210*/  IADD3 R197, P2, R197, UR13, RZ ;  /* 0x0000000dc5c57c10 */ /* 0x000fe2000ff5e0ff */
[----:B------:R1:W-:Y:S03]  /*2a220*/  STL [R1+0x109c], R195 ;  /* 0x00109cc301007387 */ /* 0x0003e60000100800 */
[----:B------:R-:W-:Y:S01]  /*2a230*/  IADD3.X R199, R199, UR7, RZ, P2, !PT ;  /* 0x00000007c7c77c10 */ /* 0x000fe200097fe4ff */
[----:B------:R3:W-:Y:S04]  /*2a240*/  LDGSTS.E [R2+0x7980], desc[UR14][R188.64], P0 ;  /* 0x07980000bc027fae */ /* 0x0007e8000812184e */
[----:B------:R4:W-:Y:S04]  /*2a250*/  STL [R1+0x1098], R196 ;  /* 0x001098c401007387 */ /* 0x0009e80000100800 */
[----:B------:R4:W-:Y:S01]  /*2a260*/  STL [R1+0x10a4], R197 ;  /* 0x0010a4c501007387 */ /* 0x0009e20000100800 */
[----:B---3--:R-:W-:-:S03]  /*2a270*/  IMAD.MOV.U32 R188, RZ, RZ, R195 ;  /* 0x000000ffffbc7224 */ /* 0x008fc600078e00c3 */
[----:B-1----:R-:W3:Y:S01]  /*2a280*/  LDL.LU R195, [R1+0x9c4] ;  /* 0x0009c40001c37983 */ /* 0x002ee20000300800 */
[----:B------:R-:W-:-:S03]  /*2a290*/  IMAD.MOV.U32 R189, RZ, RZ, R196 ;  /* 0x000000ffffbd7224 */ /* 0x000fc600078e00c4 */
[----:B------:R-:W-:Y:S04]  /*2a2a0*/  STL [R1+0x10a0], R199 ;  /* 0x0010a0c701007387 */ /* 0x000fe80000100800 */
[----:B----4-:R-:W4:Y:S04]  /*2a2b0*/  LDL.LU R196, [R1+0x9cc] ;  /* 0x0009cc0001c47983 */ /* 0x010f280000300800 */
[----:B------:R-:W4:Y:S04]  /*2a2c0*/  LDL.LU R200, [R1+0x9c0] ;  /* 0x0009c00001c87983 */ /* 0x000f280000300800 */
[----:B------:R1:W-:Y:S02]  /*2a2d0*/  LDGSTS.E [R2+0x7a00], desc[UR14][R188.64], P0 ;  /* 0x07a00000bc027fae */ /* 0x0003e4000812184e */
[----:B-1----:R-:W-:-:S02]  /*2a2e0*/  MOV R188, R197 ;  /* 0x000000c500bc7202 */ /* 0x002fc40000000f00 */
[----:B------:R-:W4:Y:S01]  /*2a2f0*/  LDL.LU R197, [R1+0x9c8] ;  /* 0x0009c80001c57983 */ /* 0x000f220000300800 */
[----:B------:R-:W-:-:S05]  /*2a300*/  IMAD.MOV.U32 R189, RZ, RZ, R199 ;  /* 0x000000ffffbd7224 */ /* 0x000fca00078e00c7 */
        /* <DEDUP_REMOVED lines=27> */
[----:B--2---:R-:W-:-:S04]  /*2a4c0*/  IADD3 R193, P1, R193, UR13, RZ ;  /* 0x0000000dc1c17c10 */ /* 0x004fc8000ff3e0ff */
[----:B------:R-:W-:Y:S01]  /*2a4d0*/  IADD3.X R201, R201, UR7, RZ, P1, !PT ;  /* 0x00000007c9c97c10 */ /* 0x000fe20008ffe4ff */
[----:B------:R1:W-:Y:S01]  /*2a4e0*/  STL [R1+0x9bc], R193 ;  /* 0x0009bcc101007387 */ /* 0x0003e20000100800 */
[----:B------:R-:W-:-:S03]  /*2a4f0*/  IMAD.MOV.U32 R188, RZ, RZ, R193 ;  /* 0x000000ffffbc7224 */ /* 0x000fc600078e00c1 */
[----:B------:R-:W-:Y:S01]  /*2a500*/  IMAD.MOV.U32 R189, RZ, RZ, R201 ;  /* 0x000000ffffbd7224 */ /* 0x000fe200078e00c9 */
[----:B------:R-:W-:Y:S04]  /*2a510*/  STL [R1+0x9b8], R201 ;  /* 0x0009b8c901007387 */ /* 0x000fe80000100800 */
[----:B------:R-:W2:Y:S04]  /*2a520*/  LDL.LU R203, [R1+0x9e0] ;  /* 0x0009e00001cb7983 */ /* 0x000ea80000300800 */
[----:B-1----:R-:W2:Y:S01]  /*2a530*/  LDL.LU R193, [R1+0x9e8] ;  /* 0x0009e80001c17983 */ /* 0x002ea20000300800 */
[----:B---3--:R-:W-:-:S03]  /*2a540*/  IADD3 R195, P1, R195, UR13, RZ ;  /* 0x0000000dc3c37c10 */ /* 0x008fc6000ff3e0ff */
[----:B------:R1:W-:Y:S04]  /*2a550*/  LDGSTS.E [R2+0xc00], desc[UR14][R188.64], P0 ;  /* 0x00c00000bc027fae */ /* 0x0003e8000812184e */
[----:B------:R3:W-:Y:S01]  /*2a560*/  STL [R1+0x9c4], R195 ;  /* 0x0009c4c301007387 */ /* 0x0007e20000100800 */
[----:B----4-:R-:W-:Y:S02]  /*2a570*/  IADD3 R196, P2, R196, UR13, RZ ;  /* 0x0000000dc4c47c10 */ /* 0x010fe4000ff5e0ff */
[----:B------:R-:W-:Y:S02]  /*2a580*/  IADD3.X R200, R200, UR7, RZ, P1, !PT ;  /* 0x00000007c8c87c10 */ /* 0x000fe40008ffe4ff */
[----:B-1----:R-:W-:-:S03]  /*2a590*/  MOV R188, R195 ;  /* 0x000000c300bc7202 */ /* 0x002fc60000000f00 */
[----:B------:R-:W-:Y:S01]  /*2a5a0*/  IMAD.MOV.U32 R189, RZ, RZ, R200 ;  /* 0x000000ffffbd7224 */ /* 0x000fe200078e00c8 */
[----:B------:R-:W-:Y:S04]  /*2a5b0*/  STL [R1+0x9c0], R200 ;  /* 0x0009c0c801007387 */ /* 0x000fe80000100800 */
[----:B------:R-:W-:Y:S04]  /*2a5c0*/  STL [R1+0x9cc], R196 ;  /* 0x0009ccc401007387 */ /* 0x000fe80000100800 */
[----:B---3--:R-:W3:Y:S01]  /*2a5d0*/  LDL.LU R195, [R1+0x9f4] ;  /* 0x0009f40001c37983 */ /* 0x008ee20000300800 */
[----:B------:R-:W-:-:S03]  /*2a5e0*/  IADD3.X R197, R197, UR7, RZ, P2, !PT ;  /* 0x00000007c5c57c10 */ /* 0x000fc600097fe4ff */
[----:B------:R1:W-:Y:S04]  /*2a5f0*/  LDGSTS.E [R2+0xc80], desc[UR14][R188.64], P0 ;  /* 0x00c80000bc027fae */ /* 0x0003e8000812184e */
[----:B------:R4:W-:Y:S01]  /*2a600*/  STL [R1+0x9c8], R197 ;  /* 0x0009c8c501007387 */ /* 0x0009e20000100800 */
[----:B-1----:R-:W-:-:S03]  /*2a610*/  MOV R189, R197 ;  /* 0x000000c500bd7202 */ /* 0x002fc60000000f00 */
[----:B----4-:R-:W4:Y:S01]  /*2a620*/  LDL.LU R197, [R1+0x9f0] ;  /* 0x0009f00001c57983 */ /* 0x010f220000300800 */
[----:B------:R-:W-:-:S03]  /*2a630*/  IMAD.MOV.U32 R188, RZ, RZ, R196 ;  /* 0x000000ffffbc7224 */ /* 0x000fc600078e00c4 */
        /* <DEDUP_REMOVED lines=32> */
[----:B------:R-:W-:Y:S01]  /*2a840*/  IADD3.X R193, R193, UR7, RZ, P2, !PT ;  /* 0x00000007c1c17c10 */ /* 0x000fe200097fe4ff */
[----:B------:R-:W-:Y:S04]  /*2a850*/  STL [R1+0x9e0], R203 ;  /* 0x0009e0cb01007387 */ /* 0x000fe80000100800 */
[----:B------:R1:W-:Y:S04]  /*2a860*/  LDGSTS.E [R2+0xe80], desc[UR14][R188.64], P0 ;  /* 0x00e80000bc027fae */ /* 0x0003e8000812184e */
[----:B------:R-:W-:Y:S04]  /*2a870*/  STL [R1+0x9ec], R192 ;  /* 0x0009ecc001007387 */ /* 0x000fe80000100800 */
[----:B------:R2:W-:Y:S01]  /*2a880*/  STL [R1+0x9e8], R193 ;  /* 0x0009e8c101007387 */ /* 0x0005e20000100800 */
[----:B-1----:R-:W-:-:S02]  /*2a890*/  IMAD.MOV.U32 R188, RZ, RZ, R192 ;  /* 0x000000ffffbc7224 */ /* 0x002fc400078e00c0 */
[----:B------:R-:W-:Y:S02]  /*2a8a0*/  IMAD.MOV.U32 R189, RZ, RZ, R193 ;  /* 0x000000ffffbd7224 */ /* 0x000fe400078e00c1 */
[----:B--2---:R-:W2:Y:S04]  /*2a8b0*/  LDL.LU R193, [R1+0xadc] ;  /* 0x000adc0001c17983 */ /* 0x004ea80000300800 */
[----:B------:R-:W2:Y:S01]  /*2a8c0*/  LDL.LU R192, [R1+0xae4] ;  /* 0x000ae40001c07983 */ /* 0x000ea20000300800 */
[----:B---3--:R-:W-:-:S03]  /*2a8d0*/  IADD3 R195, P1, R195, UR13, RZ ;  /* 0x0000000dc3c37c10 */ /* 0x008fc6000ff3e0ff */
[----:B------:R1:W-:Y:S04]  /*2a8e0*/  LDGSTS.E [R2+0xf00], desc[UR14][R188.64], P0 ;  /* 0x00f00000bc027fae */ /* 0x0003e8000812184e */
[----:B------:R-:W-:Y:S01]  /*2a8f0*/  STL [R1+0x9f4], R195 ;  /* 0x0009f4c301007387 */ /* 0x000fe20000100800 */
[----:B----4-:R-:W-:Y:S02]  /*2a900*/  IADD3.X R197, R197, UR7, RZ, P1, !PT ;  /* 0x00000007c5c57c10 */ /* 0x010fe40008ffe4ff */
[----:B-1----:R-:W-:-:S03]  /*2a910*/  MOV R188, R195 ;  /* 0x000000c300bc7202 */ /* 0x002fc60000000f00 */
[----:B------:R1:W-:Y:S01]  /*2a920*/  STL [R1+0x9f0], R197 ;  /* 0x0009f0c501007387 */ /* 0x0003e20000100800 */
[----:B------:R-:W-:Y:S01]  /*2a930*/  IMAD.MOV.U32 R189, RZ, RZ, R197 ;  /* 0x000000ffffbd7224 */ /* 0x000fe200078e00c5 */
[----:B------:R-:W-:-:S04]  /*2a940*/  IADD3 R190, P1, R190, UR13, RZ ;  /* 0x0000000dbebe7c10 */ /* 0x000fc8000ff3e0ff */
[----:B------:R3:W-:Y:S04]  /*2a950*/  LDGSTS.E [R2+0xf80], desc[UR14][R188.64], P0 ;  /* 0x00f80000bc027fae */ /* 0x0007e8000812184e */
[----:B-1----:R-:W4:Y:S01]  /*2a960*/  LDL.LU R197, [R1+0xad8] ;  /* 0x000ad80001c57983 */ /* 0x002f220000300800 */
[----:B------:R-:W-:-:S03]  /*2a970*/  ISETP.NE.U32.AND P0, PT, RZ, UR12, PT ;  /* 0x0000000cff007c0c */ /* 0x000fc6000bf05070 */
[----:B------:R-:W4:Y:S01]  /*2a980*/  LDL.LU R195, [R1+0xae0] ;  /* 0x000ae00001c37983 */ /* 0x000f220000300800 */
[----:B------:R-:W-:-:S03]  /*2a990*/  IADD3 R196, P2, R196, UR13, RZ ;  /* 0x0000000dc4c47c10 */ /* 0x000fc6000ff5e0ff */
[----:B------:R1:W-:Y:S01]  /*2a9a0*/  STL [R1+0xabc], R190 ;  /* 0x000abcbe01007387 */ /* 0x0003e20000100800 */
[----:B---3--:R-:W-:Y:S01]  /*2a9b0*/  IMAD.MOV.U32 R188, RZ, RZ, R190 ;  /* 0x000000ffffbc7224 */ /* 0x008fe200078e00be */
[----:B------:R-:W-:-:S04]  /*2a9c0*/  IADD3.X R201, R201, UR7, RZ, P1, !PT ;  /* 0x00000007c9c97c10 */ /* 0x000fc80008ffe4ff */
[----:B------:R-:W-:Y:S01]  /*2a9d0*/  MOV R189, R201 ;  /* 0x000000c900bd7202 */ /* 0x000fe20000000f00 */
[----:B------:R-:W-:Y:S01]  /*2a9e0*/  STL [R1+0xab8], R201 ;  /* 0x000ab8c901007387 */ /* 0x000fe20000100800 */
[----:B------:R-:W-:-:S03]  /*2a9f0*/  IADD3.X R200, R200, UR7, RZ, P2, !PT ;  /* 0x00000007c8c87c10 */ /* 0x000fc600097fe4ff */
[----:B------:R3:W-:Y:S04]  /*2aa00*/  STL [R1+0xac4], R196 ;  /* 0x000ac4c401007387 */ /* 0x0007e80000100800 */
[----:B-1----:R-:W4:Y:S04]  /*2aa10*/  LDL.LU R190, [R1+0xaec] ;  /* 0x000aec0001be7983 */ /* 0x002f280000300800 */
[----:B------:R1:W-:Y:S04]  /*2aa20*/  LDGSTS.E [R2+0x1c00], desc[UR14][R188.64], P0 ;  /* 0x01c00000bc027fae */ /* 0x0003e8000812184e */
[----:B------:R-:W-:Y:S01]  /*2aa30*/  STL [R1+0xac0], R200 ;  /* 0x000ac0c801007387 */ /* 0x000fe20000100800 */
[----:B-1----:R-:W-:-:S03]  /*2aa40*/  IMAD.MOV.U32 R188, RZ, RZ, R196 ;  /* 0x000000ffffbc7224 */ /* 0x002fc600078e00c4 */
[----:B---3--:R-:W3:Y:S01]  /*2aa50*/  LDL.LU R196, [R1+0xae8] ;  /* 0x000ae80001c47983 */ /* 0x008ee20000300800 */
        /* <DEDUP_REMOVED lines=23> */
[----:B------:R-:W-:-:S03]  /*2abd0*/  IADD3 R192, P2, R192, UR13, RZ ;  /* 0x0000000dc0c07c10 */ /* 0x000fc6000ff5e0ff */
[----:B------:R2:W-:Y:S01]  /*2abe0*/  STL [R1+0xadc], R193 ;  /* 0x000adcc101007387 */ /* 0x0005e20000100800 */
[----:B-1----:R-:W-:Y:S01]  /*2abf0*/  IMAD.MOV.U32 R188, RZ, RZ, R193 ;  /* 0x000000ffffbc7224 */ /* 0x002fe200078e00c1 */
[----:B----4-:R-:W-:Y:S02]  /*2ac00*/  IADD3.X R197, R197, UR7, RZ, P1, !PT ;  /* 0x00000007c5c57c10 */ /* 0x010fe40008ffe4ff */
[----:B------:R-:W-:-:S03]  /*2ac10*/  IADD3.X R195, R195, UR7, RZ, P2, !PT ;  /* 0x00000007c3c37c10 */ /* 0x000fc600097fe4ff */
[----:B------:R-:W-:Y:S04]  /*2ac20*/  STL [R1+0xad8], R197 ;  /* 0x000ad8c501007387 */ /* 0x000fe80000100800 */
[----:B------:R-:W-:Y:S04]  /*2ac30*/  STL [R1+0xae4], R192 ;  /* 0x000ae4c001007387 */ /* 0x000fe80000100800 */
[----:B------:R-:W4:Y:S04]  /*2ac40*/  LDL.LU R199, [R1+0xbc0] ;  /* 0x000bc00001c77983 */ /* 0x000f280000300800 */
[----:B------:R1:W-:Y:S04]  /*2ac50*/  STL [R1+0xae0], R195 ;  /* 0x000ae0c301007387 */ /* 0x0003e80000100800 */
[----:B--2---:R-:W2:Y:S01]  /*2ac60*/  LDL.LU R193, [R1+0xbc8] ;  /* 0x000bc80001c17983 */ /* 0x004ea20000300800 */
[----:B------:R-:W-:-:S05]  /*2ac70*/  IMAD.MOV.U32 R189, RZ, RZ, R197 ;  /* 0x000000ffffbd7224 */ /* 0x000fca00078e00c5 */
[----:B------:R1:W-:Y:S02]  /*2ac80*/  LDGSTS.E [R2+0x1e00], desc[UR14][R188.64], P0 ;  /* 0x01e00000bc027fae */ /* 0x0003e4000812184e */
[----:B-1----:R-:W-:Y:S01]  /*2ac90*/  MOV R188, R192 ;  /* 0x000000c000bc7202 */ /* 0x002fe20000000f00 */
[----:B------:R-:W-:Y:S02]  /*2aca0*/  IMAD.MOV.U32 R189, RZ, RZ, R195 ;  /* 0x000000ffffbd7224 */ /* 0x000fe400078e00c3 */
[----:B------:R-:W2:Y:S04]  /*2acb0*/  LDL.LU R195, [R1+0xbd4] ;  /* 0x000bd40001c37983 */ /* 0x000ea80000300800 */
[----:B------:R-:W2:Y:S04]  /*2acc0*/  LDL.LU R192, [R1+0xbdc] ;  /* 0x000bdc0001c07983 */ /* 0x000ea80000300800 */
[----:B------:R1:W-:Y:S01]  /*2acd0*/  LDGSTS.E [R2+0x1e80], desc[UR14][R188.64], P0 ;  /* 0x01e80000bc027fae */ /* 0x0003e2000812184e */
[----:B------:R-:W-:-:S05]  /*2ace0*/  IADD3 R190, P1, R190, UR13, RZ ;  /* 0x0000000dbebe7c10 */ /* 0x000fca000ff3e0ff */
[----:B------:R-:W-:Y:S01]  /*2acf0*/  STL [R1+0xaec], R190 ;  /* 0x000aecbe01007387 */ /* 0x000fe20000100800 */
[----:B---3--:R-:W-:-:S04]  /*2ad00*/  IADD3.X R196, R196, UR7, RZ, P1, !PT ;  /* 0x00000007c4c47c10 */ /* 0x008fc80008ffe4ff */
[----:B-1----:R-:W-:Y:S01]  /*2ad10*/  MOV R189, R196 ;  /* 0x000000c400bd7202 */ /* 0x002fe20000000f00 */
[----:B------:R1:W-:Y:S04]  /*2ad20*/  STL [R1+0xae8], R196 ;  /* 0x000ae8c401007387 */ /* 0x0003e80000100800 */
[----:B-1----:R-:W3:Y:S04]  /*2ad30*/  LDL.LU R196, [R1+0xbd0] ;  /* 0x000bd00001c47983 */ /* 0x002ee80000300800 */
[----:B------:R-:W3:Y:S01]  /*2ad40*/  LDL.LU R200, [R1+0xbd8] ;  /* 0x000bd80001c87983 */ /* 0x000ee20000300800 */
[----:B------:R-:W-:Y:S01]  /*2ad50*/  UISETP.GT.AND UP1, UPT, UR17, 0xb, UPT ;  /* 0x0000000b1100788c */ /* 0x000fe2000bf24270 */
[----:B------:R-:W-:-:S02]  /*2ad60*/  IMAD.MOV.U32 R188, RZ, RZ, R190 ;  /* 0x000000ffffbc7224 */ /* 0x000fc400078e00be */
[----:B------:R-:W3:Y:S01]  /*2ad70*/  LDL.LU R197, [R1+0xbe4] ;  /* 0x000be40001c57983 */ /* 0x000ee20000300800 */
[----:B------:R-:W-:Y:S01]  /*2ad80*/  USEL UR12, URZ, 0x4, !UP1 ;  /* 0x000000043f0c7887 */ /* 0x000fe2000c800000 */
[----:B------:R-:W-:-:S03]  /*2ad90*/  IADD3 R198, P2, R198, UR13, RZ ;  /* 0x0000000dc6c67c10 */ /* 0x000fc6000ff5e0ff */
[----:B------:R-:W-:Y:S01]  /*2ada0*/  USEL UR12, UR12, URZ, !UP0 ;  /* 0x0000003f0c0c7287 */ /* 0x000fe2000c000000 */
[----:B------:R1:W-:Y:S04]  /*2adb0*/  LDGSTS.E [R2+0x1f00], desc[UR14][R188.64], P0 ;  /* 0x01f00000bc027fae */ /* 0x0003e8000812184e */
[----:B------:R-:W3:Y:S01]  /*2adc0*/  LDL.LU R190, [R1+0xbec] ;  /* 0x000bec0001be7983 */ /* 0x000ee20000300800 */
        /* <DEDUP_REMOVED lines=38> */
[----:B---3--:R-:W-:-:S05]  /*2b030*/  IADD3.X R196, R196, UR7, RZ, P0, !PT ;  /* 0x00000007c4c47c10 */ /* 0x008fca00087fe4ff */
[----:B------:R1:W-:Y:S01]  /*2b040*/  STL [R1+0xbd0], R196 ;  /* 0x000bd0c401007387 */ /* 0x0003e20000100800 */
[----:B------:R-:W-:Y:S01]  /*2b050*/  IMAD.MOV.U32 R189, RZ, RZ, R196 ;  /* 0x000000ffffbd7224 */ /* 0x000fe200078e00c4 */
[----:B------:R-:W-:Y:S02]  /*2b060*/  IADD3.X R200, R200, UR7, RZ, P2, !PT ;  /* 0x00000007c8c87c10 */ /* 0x000fe400097fe4ff */
        /* <DEDUP_REMOVED lines=10> */
[----:B------:R-:W3:Y:S04]  /*2b110*/  LDL.LU R192, [R1+0xcd4] ;  /* 0x000cd40001c07983 */ /* 0x000ee80000300800 */
        /* <DEDUP_REMOVED lines=8> */
[----:B------:R-:W3:Y:S01]  /*2b1a0*/  LDL.LU R201, [R1+0xcc8] ;  /* 0x000cc80001c97983 */ /* 0x000ee20000300800 */
[----:B------:R-:W-:-:S03]  /*2b1b0*/  UISETP.GT.AND UP1, UPT, UR17, 0xf, UPT ;  /* 0x0000000f1100788c */ /* 0x000fc6000bf24270 */
[----:B------:R1:W-:Y:S04]  /*2b1c0*/  LDGSTS.E [R2+0x2e80], desc[UR14][R188.64], P1 ;  /* 0x02e80000bc027fae */ /* 0x0003e8000892184e */
[----:B------:R1:W-:Y:S04]  /*2b1d0*/  STL [R1+0xbe8], R198 ;  /* 0x000be8c601007387 */ /* 0x0003e80000100800 */
[----:B------:R-:W3:Y:S01]  /*2b1e0*/  LDL.LU R197, [R1+0xcd0] ;  /* 0x000cd00001c57983 */ /* 0x000ee20000300800 */
[----:B-1----:R-:W-:Y:S01]  /*2b1f0*/  MOV R188, R190 ;  /* 0x000000be00bc7202 */ /* 0x002fe20000000f00 */
[----:B------:R-:W-:-:S02]  /*2b200*/  IMAD.MOV.U32 R189, RZ, RZ, R198 ;  /* 0x000000ffffbd7224 */ /* 0x000fc400078e00c6 */
[----:B------:R-:W3:Y:S01]  /*2b210*/  LDL.LU R198, [R1+0xcdc] ;  /* 0x000cdc0001c67983 */ /* 0x000ee20000300800 */
[----:B------:R-:W-:-:S03]  /*2b220*/  USEL UR12, URZ, 0x4, !UP1 ;  /* 0x000000043f0c7887 */ /* 0x000fc6000c800000 */
[----:B------:R-:W3:Y:S04]  /*2b230*/  LDL.LU R190, [R1+0xce4] ;  /* 0x000ce40001be7983 */ /* 0x000ee80000300800 */
[----:B------:R1:W-:Y:S01]  /*2b240*/  LDGSTS.E [R2+0x2f00], desc[UR14][R188.64], P1 ;  /* 0x02f00000bc027fae */ /* 0x0003e2000892184e */
[----:B------:R-:W-:Y:S01]  /*2b250*/  USEL UR12, UR12, URZ, !UP0 ;  /* 0x0000003f0c0c7287 */ /* 0x000fe2000c000000 */
[----:B--2---:R-:W-:-:S04]  /*2b260*/  IADD3 R194, P0, R194, UR13, RZ ;  /* 0x0000000dc2c27c10 */ /* 0x004fc8000ff1e0ff */
[----:B------:R-:W-:Y:S01]  /*2b270*/  IADD3.X R199, R199, UR7, RZ, P0, !PT ;  /* 0x00000007c7c77c10 */ /* 0x000fe200087fe4ff */
[----:B------:R-:W-:Y:S03]  /*2b280*/  STL [R1+0xbf4], R194 ;  /* 0x000bf4c201007387 */ /* 0x000fe60000100800 */
[----:B-1----:R-:W-:Y:S01]  /*2b290*/  MOV R189, R199 ;  /* 0x000000c700bd7202 */ /* 0x002fe20000000f00 */
[----:B------:R1:W-:Y:S01]  /*2b2a0*/  STL [R1+0xbf0], R199 ;  /* 0x000bf0c701007387 */ /* 0x0003e20000100800 */
[----:B------:R-:W-:Y:S01]  /*2b2b0*/  IMAD.MOV.U32 R188, RZ, RZ, R194 ;  /* 0x000000ffffbc7224 */ /* 0x000fe200078e00c2 */
[----:B------:R-:W-:-:S04]  /*2b2c0*/  ISETP.NE.U32.AND P0, PT, RZ, UR12, PT ;  /* 0x0000000cff007c0c */ /* 0x000fc8000bf05070 */
[----:B------:R2:W-:Y:S04]  /*2b2d0*/  LDGSTS.E [R2+0x2f80], desc[UR14][R188.64], P1 ;  /* 0x02f80000bc027fae */ /* 0x0005e8000892184e */
[----:B-1----:R-:W3:Y:S04]  /*2b2e0*/  LDL.LU R199, [R1+0xcd8] ;  /* 0x000cd80001c77983 */ /* 0x002ee80000300800 */
[----:B------:R-:W3:Y:S01]  /*2b2f0*/  LDL.LU R194, [R1+0xce0] ;  /* 0x000ce00001c27983 */ /* 0x000ee20000300800 */
[----:B----4-:R-:W-:Y:S02]  /*2b300*/  IADD3 R193, P1, R193, UR13, RZ ;  /* 0x0000000dc1c17c10 */ /* 0x010fe4000ff3e0ff */
[----:B------:R-:W-:-:S03]  /*2b310*/  IADD3 R191, P2, R191, UR13, RZ ;  /* 0x0000000dbfbf7c10 */ /* 0x000fc6000ff5e0ff */
[----:B------:R1:W-:Y:S01]  /*2b320*/  STL [R1+0xcbc], R193 ;  /* 0x000cbcc101007387 */ /* 0x0003e20000100800 */
[----:B--2---:R-:W-:Y:S01]  /*2b330*/  IMAD.MOV.U32 R188, RZ, RZ, R193 ;  /* 0x000000ffffbc7224 */ /* 0x004fe200078e00c1 */
[----:B------:R-:W-:-:S05]  /*2b340*/  IADD3.X R196, R196, UR7, RZ, P1, !PT ;  /* 0x00000007c4c47c10 */ /* 0x000fca0008ffe4ff */
[----:B------:R-:W-:Y:S01]  /*2b350*/  IMAD.MOV.U32 R189, RZ, RZ, R196 ;  /* 0x000000ffffbd7224 */ /* 0x000fe200078e00c4 */
[----:B------:R-:W-:Y:S01]  /*2b360*/  STL [R1+0xcb8], R196 ;  /* 0x000cb8c401007387 */ /* 0x000fe20000100800 */
[----:B------:R-:W-:-:S03]  /*2b370*/  IADD3.X R195, R195, UR7, RZ, P2, !PT ;  /* 0x00000007c3c37c10 */ /* 0x000fc600097fe4ff */
[----:B------:R-:W-:Y:S04]  /*2b380*/  STL [R1+0xcc4], R191 ;  /* 0x000cc4bf01007387 */ /* 0x000fe80000100800 */
[----:B-1----:R-:W2:Y:S04]  /*2b390*/  LDL.LU R193, [R1+0xcec] ;  /* 0x000cec0001c17983 */ /* 0x002ea80000300800 */
[----:B------:R1:W-:Y:S04]  /*2b3a0*/  LDGSTS.E [R2+0x3c00], desc[UR14][R188.64], P0 ;  /* 0x03c00000bc027fae */ /* 0x0003e8000812184e */
[----:B------:R4:W-:Y:S01]  /*2b3b0*/  STL [R1+0xcc0], R195 ;  /* 0x000cc0c301007387 */ /* 0x0009e20000100800 */
[----:B-1----:R-:W-:-:S03]  /*2b3c0*/  IMAD.MOV.U32 R189, RZ, RZ, R195 ;  /* 0x000000ffffbd7224 */ /* 0x002fc600078e00c3 */
[----:B----4-:R-:W4:Y:S01]  /*2b3d0*/  LDL.LU R195, [R1+0xce8] ;  /* 0x000ce80001c37983 */ /* 0x010f220000300800 */
[----:B---3--:R-:W-:Y:S02]  /*2b3e0*/  IADD3 R200, P1, R200, UR13, RZ ;  /* 0x0000000dc8c87c10 */ /* 0x008fe4000ff3e0ff */
[----:B------:R-:W-:Y:S02]  /*2b3f0*/  MOV R188, R191 ;  /* 0x000000bf00bc7202 */ /* 0x000fe40000000f00 */
[----:B------:R-:W-:Y:S01]  /*2b400*/  IADD3 R192, P2, R192, UR13, RZ ;  /* 0x0000000dc0c07c10 */ /* 0x000fe2000ff5e0ff */
[----:B------:R-:W3:Y:S04]  /*2b410*/  LDL.LU R191, [R1+0xcf4] ;  /* 0x000cf40001bf7983 */ /* 0x000ee80000300800 */
[----:B------:R-:W3:Y:S01]  /*2b420*/  LDL.LU R196, [R1+0xdbc] ;  /* 0x000dbc0001c47983 */ /* 0x000ee20000300800 */
[----:B------:R-:W-:-:S03]  /*2b430*/  IADD3.X R201, R201, UR7, RZ, P1, !PT ;  /* 0x00000007c9c97c10 */ /* 0x000fc60008ffe4ff */
[----:B------:R-:W-:Y:S04]  /*2b440*/  STL [R1+0xccc], R200 ;  /* 0x000cccc801007387 */ /* 0x000fe80000100800 */
[----:B------:R1:W-:Y:S04]  /*2b450*/  LDGSTS.E [R2+0x3c80], desc[UR14][R188.64], P0 ;  /* 0x03c80000bc027fae */ /* 0x0003e8000812184e */
[----:B------:R1:W-:Y:S04]  /*2b460*/  STL [R1+0xcc8], R201 ;  /* 0x000cc8c901007387 */ /* 0x0003e80000100800 */
[----:B------:R-:W-:Y:S01]  /*2b470*/  STL [R1+0xcd4], R192 ;  /* 0x000cd4c001007387 */ /* 0x000fe20000100800 */
[----:B------:R-:W-:-:S02]  /*2b480*/  IADD3.X R197, R197, UR7, RZ, P2, !PT ;  /* 0x00000007c5c57c10 */ /* 0x000fc400097fe4ff */
[----:B-1----:R-:W-:Y:S02]  /*2b490*/  MOV R189, R201 ;  /* 0x000000c900bd7202 */ /* 0x002fe40000000f00 */
        /* <DEDUP_REMOVED lines=28> */
[----:B--2---:R-:W-:-:S05]  /*2b660*/  IADD3 R193, P1, R193, UR13, RZ ;  /* 0x0000000dc1c17c10 */ /* 0x004fca000ff3e0ff */
[----:B------:R-:W-:Y:S01]  /*2b670*/  STL [R1+0xcec], R193 ;  /* 0x000cecc101007387 */ /* 0x000fe20000100800 */
[----:B-1----:R-:W-:Y:S01]  /*2b680*/  IMAD.MOV.U32 R188, RZ, RZ, R193 ;  /* 0x000000ffffbc7224 */ /* 0x002fe200078e00c1 */
[----:B----4-:R-:W-:-:S05]  /*2b690*/  IADD3.X R195, R195, UR7, RZ, P1, !PT ;  /* 0x00000007c3c37c10 */ /* 0x010fca0008ffe4ff */
[----:B------:R1:W-:Y:S01]  /*2b6a0*/  STL [R1+0xce8], R195 ;  /* 0x000ce8c301007387 */ /* 0x0003e20000100800 */
[----:B------:R-:W-:Y:S01]  /*2b6b0*/  IMAD.MOV.U32 R189, RZ, RZ, R195 ;  /* 0x000000ffffbd7224 */ /* 0x000fe200078e00c3 */
[----:B------:R-:W-:Y:S02]  /*2b6c0*/  UISETP.GT.AND UP1, UPT, UR17, 0x13, UPT ;  /* 0x000000131100788c */ /* 0x000fe4000bf24270 */
[----:B-1----:R-:W2:Y:S04]  /*2b6d0*/  LDL.LU R195, [R1+0xdd0] ;  /* 0x000dd00001c37983 */ /* 0x002ea80000300800 */
[----:B------:R-:W4:Y:S01]  /*2b6e0*/  LDL.LU R193, [R1+0xdd8] ;  /* 0x000dd80001c17983 */ /* 0x000f220000300800 */
[----:B------:R-:W-:Y:S01]  /*2b6f0*/  USEL UR12, URZ, 0x4, !UP1 ;  /* 0x000000043f0c7887 */ /* 0x000fe2000c800000 */
[----:B---3--:R-:W-:-:S02]  /*2b700*/  IADD3 R191, P2, R191, UR13, RZ ;  /* 0x0000000dbfbf7c10 */ /* 0x008fc4000ff5e0ff */
[----:B------:R1:W-:Y:S01]  /*2b710*/  LDGSTS.E [R2+0x3f00], desc[UR14][R188.64], P0 ;  /* 0x03f00000bc027fae */ /* 0x0003e2000812184e */
[----:B------:R-:W-:Y:S01]  /*2b720*/  USEL UR12, UR12, URZ, !UP0 ;  /* 0x0000003f0c0c7287 */ /* 0x000fe2000c000000 */
[----:B------:R-:W-:Y:S02]  /*2b730*/  IADD3 R196, P3, R196, UR13, RZ ;  /* 0x0000000dc4c47c10 */ /* 0x000fe4000ff7e0ff */
[----:B------:R-:W-:-:S03]  /*2b740*/  IADD3.X R201, R201, UR7, RZ, P2, !PT ;  /* 0x00000007c9c97c10 */ /* 0x000fc600097fe4ff */
[----:B------:R-:W-:Y:S02]  /*2b750*/  ISETP.NE.U32.AND P1, PT, RZ, UR12, PT ;  /* 0x0000000cff007c0c */ /* 0x000fe4000bf25070 */
[----:B-1----:R-:W-:Y:S01]  /*2b760*/  MOV R188, R191 ;  /* 0x000000bf00bc7202 */ /* 0x002fe20000000f00 */
[----:B------:R-:W-:Y:S01]  /*2b770*/  IMAD.MOV.U32 R189, RZ, RZ, R201 ;  /* 0x000000ffffbd7224 */ /* 0x000fe200078e00c9 */
[----:B------:R1:W-:Y:S04]  /*2b780*/  STL [R1+0xcf4], R191 ;  /* 0x000cf4bf01007387 */ /* 0x0003e80000100800 */
[----:B------:R-:W-:Y:S01]  /*2b790*/  STL [R1+0xcf0], R201 ;  /* 0x000cf0c901007387 */ /* 0x000fe20000100800 */
[----:B------:R-:W-:-:S03]  /*2b7a0*/  IADD3.X R200, R200, UR7, RZ, P3, !PT ;  /* 0x00000007c8c87c10 */ /* 0x000fc60009ffe4ff */
[----:B------:R3:W-:Y:S04]  /*2b7b0*/  STL [R1+0xdbc], R196 ;  /* 0x000dbcc401007387 */ /* 0x0007e80000100800 */
[----:B------:R1:W-:Y:S04]  /*2b7c0*/  LDGSTS.E [R2+0x3f80], desc[UR14][R188.64], P0 ;  /* 0x03f80000bc027fae */ /* 0x0003e8000812184e */
[----:B------:R-:W4:Y:S01]  /*2b7d0*/  LDL.LU R202, [R1+0xde4] ;  /* 0x000de40001ca7983 */ /* 0x000f220000300800 */
[----:B------:R-:W-:-:S03]  /*2b7e0*/  IADD3 R197, P0, R197, UR13, RZ ;  /* 0x0000000dc5c57c10 */ /* 0x000fc6000ff1e0ff */
[----:B------:R-:W-:Y:S04]  /*2b7f0*/  STL [R1+0xdb8], R200 ;  /* 0x000db8c801007387 */ /* 0x000fe80000100800 */
        /* <DEDUP_REMOVED lines=41> */
[----:B------:R-:W4:Y:S01]  /*2ba90*/  LDL.LU R190, [R1+0xed4] ;  /* 0x000ed40001be7983 */ /* 0x000f220000300800 */
[----:B------:R-:W-:Y:S02]  /*2baa0*/  IADD3 R202, P0, R202, UR13, RZ ;  /* 0x0000000dcaca7c10 */ /* 0x000fe4000ff1e0ff */
[----:B------:R-:W-:Y:S01]  /*2bab0*/  IADD3 R191, P2, R191, UR13, RZ ;  /* 0x0000000dbfbf7c10 */ /* 0x000fe2000ff5e0ff */
[----:B------:R1:W-:Y:S01]  /*2bac0*/  LDGSTS.E [R2+0x4e00], desc[UR14][R188.64], P1 ;  /* 0x04e00000bc027fae */ /* 0x0003e2000892184e */
[----:B------:R-:W-:Y:S02]  /*2bad0*/  IADD3.X R203, R203, UR7, RZ, P0, !PT ;  /* 0x00000007cbcb7c10 */ /* 0x000fe400087fe4ff */
[----:B---3--:R-:W-:Y:S01]  /*2bae0*/  IADD3.X R196, R196, UR7, RZ, P2, !PT ;  /* 0x00000007c4c47c10 */ /* 0x008fe200097fe4ff */
[----:B------:R-:W-:Y:S01]  /*2baf0*/  STL [R1+0xde4], R202 ;  /* 0x000de4ca01007387 */ /* 0x000fe20000100800 */
[----:B-1----:R-:W-:Y:S01]  /*2bb00*/  MOV R188, R202 ;  /* 0x000000ca00bc7202 */ /* 0x002fe20000000f00 */
[----:B------:R-:W-:-:S02]  /*2bb10*/  IMAD.MOV.U32 R189, RZ, RZ, R203 ;  /* 0x000000ffffbd7224 */ /* 0x000fc400078e00cb */
[----:B------:R-:W-:Y:S01]  /*2bb20*/  STL [R1+0xde0], R203 ;  /* 0x000de0cb01007387 */ /* 0x000fe20000100800 */
[----:B------:R-:W-:-:S03]  /*2bb30*/  UISETP.GT.AND UP1, UPT, UR17, 0x17, UPT ;  /* 0x000000171100788c */ /* 0x000fc6000bf24270 */
[----:B------:R1:W-:Y:S04]  /*2bb40*/  LDGSTS.E [R2+0x4e80], desc[UR14][R188.64], P1 ;  /* 0x04e80000bc027fae */ /* 0x0003e8000892184e */
[----:B------:R3:W-:Y:S04]  /*2bb50*/  STL [R1+0xdec], R191 ;  /* 0x000decbf01007387 */ /* 0x0007e80000100800 */
[----:B------:R3:W-:Y:S01]  /*2bb60*/  STL [R1+0xde8], R196 ;  /* 0x000de8c401007387 */ /* 0x0007e20000100800 */
[----:B-1----:R-:W-:Y:S01]  /*2bb70*/  IMAD.MOV.U32 R188, RZ, RZ, R191 ;  /* 0x000000ffffbc7224 */ /* 0x002fe200078e00bf */
[----:B------:R-:W-:-:S02]  /*2bb80*/  MOV R189, R196 ;  /* 0x000000c400bd7202 */ /* 0x000fc40000000f00 */
[----:B---3--:R-:W3:Y:S01]  /*2bb90*/  LDL.LU R191, [R1+0xedc] ;  /* 0x000edc0001bf7983 */ /* 0x008ee20000300800 */
[----:B------:R-:W-:-:S03]  /*2bba0*/  USEL UR12, URZ, 0x4, !UP1 ;  /* 0x000000043f0c7887 */ /* 0x000fc6000c800000 */
[----:B------:R-:W3:Y:S04]  /*2bbb0*/  LDL.LU R196, [R1+0xee4] ;  /* 0x000ee40001c47983 */ /* 0x000ee80000300800 */
[----:B------:R1:W-:Y:S01]  /*2bbc0*/  LDGSTS.E [R2+0x4f00], desc[UR14][R188.64], P1 ;  /* 0x04f00000bc027fae */ /* 0x0003e2000892184e */
[----:B------:R-:W-:Y:S01]  /*2bbd0*/  USEL UR12, UR12, URZ, !UP0 ;  /* 0x0000003f0c0c7287 */ /* 0x000fe2000c000000 */
[----:B------:R-:W-:-:S05]  /*2bbe0*/  IADD3 R197, P0, R197, UR13, RZ ;  /* 0x0000000dc5c57c10 */ /* 0x000fca000ff1e0ff */
[----:B------:R-:W-:Y:S01]  /*2bbf0*/  STL [R1+0xdf4], R197 ;  /* 0x000df4c501007387 */ /* 0x000fe20000100800 */
[----:B-1----:R-:W-:Y:S01]  /*2bc00*/  IMAD.MOV.U32 R188, RZ, RZ, R197 ;  /* 0x000000ffffbc7224 */ /* 0x002fe200078e00c5 */
        /* <DEDUP_REMOVED lines=39> */
[----:B---3--:R-:W-:Y:S02]  /*2be80*/  IADD3 R191, P1, R191, UR13, RZ ;  /* 0x0000000dbfbf7c10 */ /* 0x008fe4000ff3e0ff */
[----:B------:R-:W-:Y:S01]  /*2be90*/  IADD3 R196, P2, R196, UR13, RZ ;  /* 0x0000000dc4c47c10 */ /* 0x000fe2000ff5e0ff */
[----:B------:R-:W3:Y:S01]  /*2bea0*/  LDL.LU R200, [R1+0xfc4] ;  /* 0x000fc40001c87983 */ /* 0x000ee20000300800 */
[----:B------:R-:W-:-:S03]  /*2beb0*/  MOV R188, R190 ;  /* 0x000000be00bc7202 */ /* 0x000fc60000000f00 */
[----:B------:R-:W3:Y:S04]  /*2bec0*/  LDL.LU R190, [R1+0xfcc] ;  /* 0x000fcc0001be7983 */ /* 0x000ee80000300800 */
[----:B------:R1:W-:Y:S04]  /*2bed0*/  STL [R1+0xedc], R191 ;  /* 0x000edcbf01007387 */ /* 0x0003e80000100800 */
[----:B------:R1:W-:Y:S02]  /*2bee0*/  LDGSTS.E [R2+0x5d80], desc[UR14][R188.64], P0 ;  /* 0x05d80000bc027fae */ /* 0x0003e4000812184e */
[----:B-1----:R-:W-:Y:S01]  /*2bef0*/  IMAD.MOV.U32 R188, RZ, RZ, R191 ;  /* 0x000000ffffbc7224 */ /* 0x002fe200078e00bf */
[----:B------:R-:W-:-:S05]  /*2bf00*/  IADD3.X R198, R198, UR7, RZ, P1, !PT ;  /* 0x00000007c6c67c10 */ /* 0x000fca0008ffe4ff */
[----:B------:R1:W-:Y:S01]  /*2bf10*/  STL [R1+0xed8], R198 ;  /* 0x000ed8c601007387 */ /* 0x0003e20000100800 */
[----:B------:R-:W-:-:S03]  /*2bf20*/  IADD3.X R197, R197, UR7, RZ, P2, !PT ;  /* 0x00000007c5c57c10 */ /* 0x000fc600097fe4ff */
[----:B------:R-:W-:Y:S04]  /*2bf30*/  STL [R1+0xee4], R196 ;  /* 0x000ee4c401007387 */ /* 0x000fe80000100800 */
[----:B------:R-:W3:Y:S04]  /*2bf40*/  LDL.LU R201, [R1+0xfc0] ;  /* 0x000fc00001c97983 */ /* 0x000ee80000300800 */
[----:B------:R1:W-:Y:S01]  /*2bf50*/  STL [R1+0xee0], R197 ;  /* 0x000ee0c501007387 */ /* 0x0003e20000100800 */
[----:B------:R-:W-:-:S03]  /*2bf60*/  MOV R189, R198 ;  /* 0x000000c600bd7202 */ /* 0x000fc60000000f00 */
[----:B------:R-:W3:Y:S04]  /*2bf70*/  LDL.LU R191, [R1+0xfc8] ;  /* 0x000fc80001bf7983 */ /* 0x000ee80000300800 */
        /* <DEDUP_REMOVED lines=20> */
[----:B------:R-:W-:Y:S02]  /*2c0c0*/  IADD3.X R195, R195, UR7, RZ, P2, !PT ;  /* 0x00000007c3c37c10 */ /* 0x000fe400097fe4ff */
[----:B------:R-:W-:-:S03]  /*2c0d0*/  IADD3.X R203, R203, UR7, RZ, P3, !PT ;  /* 0x00000007cbcb7c10 */ /* 0x000fc60009ffe4ff */
[----:B------:R1:W-:Y:S01]  /*2c0e0*/  STL [R1+0xef0], R195 ;  /* 0x000ef0c301007387 */ /* 0x0003e20000100800 */
[----:B--2---:R-:W-:-:S03]  /*2c0f0*/  MOV R189, R195 ;  /* 0x000000c300bd7202 */ /* 0x004fc60000000f00 */
[----:B------:R-:W-:Y:S01]  /*2c100*/  STL [R1+0xfbc], R202 ;  /* 0x000fbcca01007387 */ /* 0x000fe20000100800 */
[----:B------:R-:W-:-:S03]  /*2c110*/  IMAD.MOV.U32 R188, RZ, RZ, R193 ;  /* 0x000000ffffbc7224 */ /* 0x000fc600078e00c1 */
[----:B-1----:R-:W2:Y:S04]  /*2c120*/  LDL.LU R195, [R1+0xfe0] ;  /* 0x000fe00001c37983 */ /* 0x002ea80000300800 */
[----:B------:R-:W-:Y:S04]  /*2c130*/  STL [R1+0xfb8], R203 ;  /* 0x000fb8cb01007387 */ /* 0x000fe80000100800 */
[----:B------:R-:W2:Y:S01]  /*2c140*/  LDL.LU R193, [R1+0xfe8] ;  /* 0x000fe80001c17983 */ /* 0x000ea20000300800 */
[----:B------:R-:W-:-:S03]  /*2c150*/  UISETP.GT.AND UP1, UPT, UR17, 0x1b, UPT ;  /* 0x0000001b1100788c */ /* 0x000fc6000bf24270 */
[----:B------:R1:W-:Y:S01]  /*2c160*/  LDGSTS.E [R2+0x5f80], desc[UR14][R188.64], P0 ;  /* 0x05f80000bc027fae */ /* 0x0003e2000812184e */
[----:B------:R-:W-:-:S04]  /*2c170*/  USEL UR12, URZ, 0x4, !UP1 ;  /* 0x000000043f0c7887 */ /* 0x000fc8000c800000 */
[----:B------:R-:W-:Y:S01]  /*2c180*/  USEL UR12, UR12, URZ, !UP0 ;  /* 0x0000003f0c0c7287 */ /* 0x000fe2000c000000 */
[----:B---3--:R-:W-:-:S05]  /*2c190*/  IADD3 R200, P0, R200, UR13, RZ ;  /* 0x0000000dc8c87c10 */ /* 0x008fca000ff1e0ff */
        /* <DEDUP_REMOVED lines=26> */
[----:B------:R2:W-:Y:S04]  /*2c340*/  STL [R1+0xfd8], R197 ;  /* 0x000fd8c501007387 */ /* 0x0005e80000100800 */
[----:B------:R-:W3:Y:S04]  /*2c350*/  LDL.LU R205, [R1+0x10b8] ;  /* 0x0010b80001cd7983 */ /* 0x000ee80000300800 */
[----:B------:R-:W3:Y:S01]  /*2c360*/  LDL.LU R204, [R1+0x10bc] ;  /* 0x0010bc0001cc7983 */ /* 0x000ee20000300800 */
[----:B-1----:R-:W-:-:S02]  /*2c370*/  IMAD.MOV.U32 R188, RZ, RZ, R198 ;  /* 0x000000ffffbc7224 */ /* 0x002fc400078e00c6 */
[----:B------:R-:W-:Y:S01]  /*2c380*/  IMAD.MOV.U32 R189, RZ, RZ, R199 ;  /* 0x000000ffffbd7224 */ /* 0x000fe200078e00c7 */
[----:B------:R-:W3:Y:S04]  /*2c390*/  LDL.LU R203, [R1+0x10c0] ;  /* 0x0010c00001cb7983 */ /* 0x000ee80000300800 */
[----:B------:R-:W3:Y:S04]  /*2c3a0*/  LDL.LU R202, [R1+0x10c4] ;  /* 0x0010c40001ca7983 */ /* 0x000ee80000300800 */
[----:B------:R1:W-:Y:S04]  /*2c3b0*/  LDGSTS.E [R2+0x6d80], desc[UR14][R188.64], P1 ;  /* 0x06d80000bc027fae */ /* 0x0003e8000892184e */
[----:B------:R-:W3:Y:S01]  /*2c3c0*/  LDL.LU R200, [R1+0x10cc] ;  /* 0x0010cc0001c87983 */ /* 0x000ee20000300800 */
[----:B-1----:R-:W-:-:S03]  /*2c3d0*/  MOV R188, R196 ;  /* 0x000000c400bc7202 */ /* 0x002fc60000000f00 */
[----:B------:R-:W3:Y:S01]  /*2c3e0*/  LDL.LU R196, [R1+0x10d4] ;  /* 0x0010d40001c47983 */ /* 0x000ee20000300800 */
[----:B------:R-:W-:-:S05]  /*2c3f0*/  IMAD.MOV.U32 R189, RZ, RZ, R197 ;  /* 0x000000ffffbd7224 */ /* 0x000fca00078e00c5 */
[----:B------:R1:W-:Y:S01]  /*2c400*/  LDGSTS.E [R2+0x6e00], desc[UR14][R188.64], P1 ;  /* 0x06e00000bc027fae */ /* 0x0003e2000892184e */
[----:B----4-:R-:W-:Y:S02]  /*2c410*/  IADD3 R194, P0, R194, UR13, RZ ;  /* 0x0000000dc2c27c10 */ /* 0x010fe4000ff1e0ff */
[----:B------:R-:W-:-:S03]  /*2c420*/  IADD3 R192, P2, R192, UR13, RZ ;  /* 0x0000000dc0c07c10 */ /* 0x000fc6000ff5e0ff */
[----:B------:R-:W-:Y:S01]  /*2c430*/  STL [R1+0xfe4], R194 ;  /* 0x000fe4c201007387 */ /* 0x000fe20000100800 */
[----:B-1----:R-:W-:Y:S01]  /*2c440*/  IMAD.MOV.U32 R188, RZ, RZ, R194 ;  /* 0x000000ffffbc7224 */ /* 0x002fe200078e00c2 */
[----:B--2---:R-:W-:-:S05]  /*2c450*/  IADD3.X R195, R195, UR7, RZ, P0, !PT ;  /* 0x00000007c3c37c10 */ /* 0x004fca00087fe4ff */
[----:B------:R1:W-:Y:S01]  /*2c460*/  STL [R1+0xfe0], R195 ;  /* 0x000fe0c301007387 */ /* 0x0003e20000100800 */
[----:B------:R-:W-:-:S03]  /*2c470*/  IADD3.X R193, R193, UR7, RZ, P2, !PT ;  /* 0x00000007c1c17c10 */ /* 0x000fc600097fe4ff */
[----:B------:R-:W-:Y:S04]  /*2c480*/  STL [R1+0xfec], R192 ;  /* 0x000fecc001007387 */ /* 0x000fe80000100800 */
[----:B------:R-:W2:Y:S01]  /*2c490*/  LDL.LU R201, [R1+0x10c8] ;  /* 0x0010c80001c97983 */ /* 0x000ea20000300800 */
[----:B------:R-:W-:-:S03]  /*2c4a0*/  MOV R189, R195 ;  /* 0x000000c300bd7202 */ /* 0x000fc60000000f00 */
[----:B------:R4:W-:Y:S04]  /*2c4b0*/  STL [R1+0xfe8], R193 ;  /* 0x000fe8c101007387 */ /* 0x0009e80000100800 */
[----:B------:R-:W2:Y:S04]  /*2c4c0*/  LDL.LU R199, [R1+0x10d0] ;  /* 0x0010d00001c77983 */ /* 0x000ea80000300800 */
[----:B------:R-:W2:Y:S04]  /*2c4d0*/  LDL.LU R198, [R1+0x10d8] ;  /* 0x0010d80001c67983 */ /* 0x000ea80000300800 */
[----:B------:R-:W2:Y:S04]  /*2c4e0*/  LDL.LU R197, [R1+0x10dc] ;  /* 0x0010dc0001c57983 */ /* 0x000ea80000300800 */
[----:B-1----:R-:W2:Y:S04]  /*2c4f0*/  LDL.LU R195, [R1+0x10e0] ;  /* 0x0010e00001c37983 */ /* 0x002ea80000300800 */
[----:B------:R-:W2:Y:S01]  /*2c500*/  LDL.LU R194, [R1+0x10e4] ;  /* 0x0010e40001c27983 */ /* 0x000ea20000300800 */
[----:B------:R-:W-:-:S03]  /*2c510*/  UISETP.GT.AND UP1, UPT, UR17, 0x1f, UPT ;  /* 0x0000001f1100788c */ /* 0x000fc6000bf24270 */
[----:B------:R1:W-:Y:S01]  /*2c520*/  LDGSTS.E [R2+0x6e80], desc[UR14][R188.64], P1 ;  /* 0x06e80000bc027fae */ /* 0x0003e2000892184e */
[----:B------:R-:W-:-:S04]  /*2c530*/  USEL UR12, URZ, 0x4, !UP1 ;  /* 0x000000043f0c7887 */ /* 0x000fc8000c800000 */
[----:B------:R-:W-:Y:S01]  /*2c540*/  USEL UR12, UR12, URZ, !UP0 ;  /* 0x0000003f0c0c7287 */ /* 0x000fe2000c000000 */
[----:B-1----:R-:W-:Y:S02]  /*2c550*/  IMAD.MOV.U32 R188, RZ, RZ, R192 ;  /* 0x000000ffffbc7224 */ /* 0x002fe400078e00c0 */
[----:B------:R-:W-:-:S05]  /*2c560*/  IMAD.MOV.U32 R189, RZ, RZ, R193 ;  /* 0x000000ffffbd7224 */ /* 0x000fca00078e00c1 */
[----:B------:R1:W-:Y:S01]  /*2c570*/  LDGSTS.E [R2+0x6f00], desc[UR14][R188.64], P1 ;  /* 0x06f00000bc027fae */ /* 0x0003e2000892184e */
[----:B---3--:R-:W-:-:S04]  /*2c580*/  IADD3 R190, P0, R190, UR13, RZ ;  /* 0x0000000dbebe7c10 */ /* 0x008fc8000ff1e0ff */
[----:B------:R-:W-:Y:S01]  /*2c590*/  IADD3.X R191, R191, UR7, RZ, P0, !PT ;  /* 0x00000007bfbf7c10 */ /* 0x000fe200087fe4ff */
[----:B------:R-:W-:Y:S01]  /*2c5a0*/  STL [R1+0xff4], R190 ;  /* 0x000ff4be01007387 */ /* 0x000fe20000100800 */
[----:B-1----:R-:W-:-:S03]  /*2c5b0*/  MOV R188, R190 ;  /* 0x000000be00bc7202 */ /* 0x002fc60000000f00 */
[----:B------:R-:W-:Y:S01]  /*2c5c0*/  IMAD.MOV.U32 R189, RZ, RZ, R191 ;  /* 0x000000ffffbd7224 */ /* 0x000fe200078e00bf */
[----:B------:R1:W-:Y:S01]  /*2c5d0*/  STL [R1+0xff0], R191 ;  /* 0x000ff0bf01007387 */ /* 0x0003e20000100800 */
[----:B------:R-:W-:-:S03]  /*2c5e0*/  ISETP.NE.U32.AND P0, PT, RZ, UR12, PT ;  /* 0x0000000cff007c0c */ /* 0x000fc6000bf05070 */
[----:B----4-:R-:W3:Y:S04]  /*2c5f0*/  LDL.LU R193, [R1+0x10e8] ;  /* 0x0010e80001c17983 */ /* 0x010ee80000300800 */
[----:B------:R-:W4:Y:S04]  /*2c600*/  LDL.LU R192, [R1+0x10ec] ;  /* 0x0010ec0001c07983 */ /* 0x000f280000300800 */
[----:B------:R1:W-:Y:S04]  /*2c610*/  LDGSTS.E [R2+0x6f80], desc[UR14][R188.64], P1 ;  /* 0x06f80000bc027fae */ /* 0x0003e8000892184e */
[----:B-1----:R-:W3:Y:S01]  /*2c620*/  LDL.LU R191, [R1+0x10f0] ;  /* 0x0010f00001bf7983 */ /* 0x002ee20000300800 */
[----:B------:R-:W-:-:S03]  /*2c630*/  IADD3 R204, P1, R204, UR13, RZ ;  /* 0x0000000dcccc7c10 */ /* 0x000fc6000ff3e0ff */
[----:B------:R-:W3:Y:S01]  /*2c640*/  LDL.LU R190, [R1+0x10f4] ;  /* 0x0010f40001be7983 */ /* 0x000ee20000300800 */
        /* <DEDUP_REMOVED lines=16> */
[----:B------:R-:W-:Y:S01]  /*2c750*/  STL [R1+0x10cc], R200 ;  /* 0x0010ccc801007387 */ /* 0x000fe20000100800 */
[----:B--2---:R-:W-:-:S05]  /*2c760*/  IADD3.X R201, R201, UR7, RZ, P1, !PT ;  /* 0x00000007c9c97c10 */ /* 0x004fca0008ffe4ff */
[----:B------:R-:W-:Y:S01]  /*2c770*/  IMAD.MOV.U32 R189, RZ, RZ, R201 ;  /* 0x000000ffffbd7224 */ /* 0x000fe200078e00c9 */
[----:B------:R-:W-:Y:S01]  /*2c780*/  IADD3.X R199, R199, UR7, RZ, P2, !PT ;  /* 0x00000007c7c77c10 */ /* 0x000fe200097fe4ff */
[----:B------:R-:W-:Y:S01]  /*2c790*/  STL [R1+0x10c8], R201 ;  /* 0x0010c8c901007387 */ /* 0x000fe20000100800 */
[----:B------:R-:W-:-:S03]  /*2c7a0*/  IADD3 R197, P1, R197, UR13, RZ ;  /* 0x0000000dc5c57c10 */ /* 0x000fc6000ff3e0ff */
[----:B------:R1:W-:Y:S01]  /*2c7b0*/  STL [R1+0x10d4], R196 ;  /* 0x0010d4c401007387 */ /* 0x0003e20000100800 */
[----:B------:R-:W-:-:S03]  /*2c7c0*/  IADD3.X R198, R198, UR7, RZ, P1, !PT ;  /* 0x00000007c6c67c10 */ /* 0x000fc60008ffe4ff */
[----:B------:R2:W-:Y:S01]  /*2c7d0*/  LDGSTS.E [R2+0x7d00], desc[UR14][R188.64], P0 ;  /* 0x07d00000bc027fae */ /* 0x0005e2000812184e */
[----:B------:R-:W-:-:S03]  /*2c7e0*/  IADD3 R194, P2, R194, UR13, RZ ;  /* 0x0000000dc2c27c10 */ /* 0x000fc6000ff5e0ff */
[----:B------:R-:W-:Y:S01]  /*2c7f0*/  STL [R1+0x10d0], R199 ;  /* 0x0010d0c701007387 */ /* 0x000fe20000100800 */
[----:B------:R-:W-:Y:S01]  /*2c800*/  IADD3.X R195, R195, UR7, RZ, P2, !PT ;  /* 0x00000007c3c37c10 */ /* 0x000fe200097fe4ff */
[----:B--2---:R-:W-:Y:S01]  /*2c810*/  IMAD.MOV.U32 R188, RZ, RZ, R196 ;  /* 0x000000ffffbc7224 */ /* 0x004fe200078e00c4 */
[----:B------:R-:W-:Y:S01]  /*2c820*/  MOV R189, R199 ;  /* 0x000000c700bd7202 */ /* 0x000fe20000000f00 */
[----:B-1----:R-:W2:Y:S04]  /*2c830*/  LDL.LU R196, [R1+0x10fc] ;  /* 0x0010fc0001c47983 */ /* 0x002ea80000300800 */
[----:B------:R-:W2:Y:S04]  /*2c840*/  LDL.LU R203, [R1+0x113c] ;  /* 0x00113c0001cb7983 */ /* 0x000ea80000300800 */
[----:B------:R-:W-:Y:S04]  /*2c850*/  STL [R1+0x10dc], R197 ;  /* 0x0010dcc501007387 */ /* 0x000fe80000100800 */
[----:B------:R1:W-:Y:S04]  /*2c860*/  STL [R1+0x10d8], R198 ;  /* 0x0010d8c601007387 */ /* 0x0003e80000100800 */
[----:B------:R1:W-:Y:S04]  /*2c870*/  LDGSTS.E [R2+0x7d80], desc[UR14][R188.64], P0 ;  /* 0x07d80000bc027fae */ /* 0x0003e8000812184e */
[----:B------:R-:W-:Y:S04]  /*2c880*/  STL [R1+0x10e4], R194 ;  /* 0x0010e4c201007387 */ /* 0x000fe80000100800 */
[----:B------:R-:W-:Y:S01]  /*2c890*/  STL [R1+0x10e0], R195 ;  /* 0x0010e0c301007387 */ /* 0x000fe20000100800 */
[----:B-1----:R-:W-:-:S03]  /*2c8a0*/  IMAD.MOV.U32 R189, RZ, RZ, R198 ;  /* 0x000000ffffbd7224 */ /* 0x002fc600078e00c6 */
[----:B------:R-:W2:Y:S04]  /*2c8b0*/  LDL.LU R198, [R1+0x10f8] ;  /* 0x0010f80001c67983 */ /* 0x000ea80000300800 */
[----:B------:R-:W2:Y:S01]  /*2c8c0*/  LDL.LU R204, [R1+0x1138] ;  /* 0x0011380001cc7983 */ /* 0x000ea20000300800 */
[----:B------:R-:W-:-:S05]  /*2c8d0*/  IMAD.MOV.U32 R188, RZ, RZ, R197 ;  /* 0x000000ffffbc7224 */ /* 0x000fca00078e00c5 */
[----:B------:R1:W-:Y:S02]  /*2c8e0*/  LDGSTS.E [R2+0x7e00], desc[UR14][R188.64], P0 ;  /* 0x07e00000bc027fae */ /* 0x0003e4000812184e */
[----:B-1----:R-:W-:Y:S01]  /*2c8f0*/  MOV R188, R194 ;  /* 0x000000c200bc7202 */ /* 0x002fe20000000f00 */
[----:B------:R-:W-:-:S05]  /*2c900*/  IMAD.MOV.U32 R189, RZ, RZ, R195 ;  /* 0x000000ffffbd7224 */ /* 0x000fca00078e00c3 */
[----:B------:R1:W-:Y:S01]  /*2c910*/  LDGSTS.E [R2+0x7e80], desc[UR14][R188.64], P0 ;  /* 0x07e80000bc027fae */ /* 0x0003e2000812184e */
[----:B------:R-:W-:Y:S01]  /*2c920*/  UIMAD UR12, UR4, -0x20, UR6 ;  /* 0xffffffe0040c78a4 */ /* 0x000fe2000f8e0206 */
[----:B----4-:R-:W-:-:S04]  /*2c930*/  IADD3 R192, P1, R192, UR13, RZ ;  /* 0x0000000dc0c07c10 */ /* 0x010fc8000ff3e0ff */
[----:B---3--:R-:W-:Y:S01]  /*2c940*/  IADD3.X R193, R193, UR7, RZ, P1, !PT ;  /* 0x00000007c1c17c10 */ /* 0x008fe20008ffe4ff */
[----:B------:R3:W-:Y:S01]  /*2c950*/  STL [R1+0x10ec], R192 ;  /* 0x0010ecc001007387 */ /* 0x0007e20000100800 */
[----:B-1----:R-:W-:Y:S01]  /*2c960*/  IMAD.MOV.U32 R188, RZ, RZ, R192 ;  /* 0x000000ffffbc7224 */ /* 0x002fe200078e00c0 */
[----:B------:R-:W-:Y:S02]  /*2c970*/  IADD3 R190, P2, R190, UR13, RZ ;  /* 0x0000000dbebe7c10 */ /* 0x000fe4000ff5e0ff */
[----:B------:R1:W-:Y:S01]  /*2c980*/  STL [R1+0x10e8], R193 ;  /* 0x0010e8c101007387 */ /* 0x0003e20000100800 */
[----:B------:R-:W-:Y:S02]  /*2c990*/  MOV R189, R193 ;  /* 0x000000c100bd7202 */ /* 0x000fe40000000f00 */
[----:B------:R-:W-:Y:S01]  /*2c9a0*/  IADD3.X R191, R191, UR7, RZ, P2, !PT ;  /* 0x00000007bfbf7c10 */ /* 0x000fe200097fe4ff */
[----:B------:R-:W-:Y:S04]  /*2c9b0*/  STL [R1+0x10f4], R190 ;  /* 0x0010f4be01007387 */ /* 0x000fe80000100800 */
[----:B---3--:R-:W3:Y:S04]  /*2c9c0*/  LDL.LU R192, [R1+0x117c] ;  /* 0x00117c0001c07983 */ /* 0x008ee80000300800 */
[----:B------:R4:W-:Y:S04]  /*2c9d0*/  STL [R1+0x10f0], R191 ;  /* 0x0010f0bf01007387 */ /* 0x0009e80000100800 */
[----:B------:R-:W3:Y:S04]  /*2c9e0*/  LDL.LU R197, [R1+0x11bc] ;  /* 0x0011bc0001c57983 */ /* 0x000ee80000300800 */
[----:B------:R1:W-:Y:S04]  /*2c9f0*/  LDGSTS.E [R2+0x7f00], desc[UR14][R188.64], P0 ;  /* 0x07f00000bc027fae */ /* 0x0003e8000812184e */
[----:B------:R-:W3:Y:S04]  /*2ca00*/  LDL.LU R202, [R1+0x1178] ;  /* 0x0011780001ca7983 */ /* 0x000ee80000300800 */
[----:B------:R-:W3:Y:S01]  /*2ca10*/  LDL.LU R201, [R1+0x11b8] ;  /* 0x0011b80001c97983 */ /* 0x000ee20000300800 */
[----:B-1----:R-:W-:-:S03]  /*2ca20*/  IMAD.MOV.U32 R188, RZ, RZ, R190 ;  /* 0x000000ffffbc7224 */ /* 0x002fc600078e00be */
[----:B------:R-:W3:Y:S01]  /*2ca30*/  LDL.LU R194, [R1+0x11f8] ;  /* 0x0011f80001c27983 */ /* 0x000ee20000300800 */
[----:B------:R-:W-:Y:S01]  /*2ca40*/  IMAD.MOV.U32 R189, RZ, RZ, R191 ;  /* 0x000000ffffbd7224 */ /* 0x000fe200078e00bf */
[----:B------:R-:W-:Y:S02]  /*2ca50*/  PLOP3.LUT P1, PT, PT, PT, UP0, 0x40, 0x0 ;  /* 0x000000000000781c */ /* 0x000fe40003f2e808 */
[----:B------:R-:W3:Y:S04]  /*2ca60*/  LDL.LU R193, [R1+0x11fc] ;  /* 0x0011fc0001c17983 */ /* 0x000ee80000300800 */
[----:B------:R1:W-:Y:S01]  /*2ca70*/  LDGSTS.E [R2+0x7f80], desc[UR14][R188.64], P0 ;  /* 0x07f80000bc027fae */ /* 0x0003e2000812184e */
[----:B------:R-:W-:-:S03]  /*2ca80*/  ISETP.GE.AND P0, PT, R212, UR12, PT ;  /* 0x0000000cd4007c0c */ /* 0x000fc6000bf06270 */
[----:B------:R-:W3:Y:S04]  /*2ca90*/  LDL.LU R200, [R1+0x1238] ;  /* 0x0012380001c87983 */ /* 0x000ee80000300800 */
[----:B------:R-:W3:Y:S01]  /*2caa0*/  LDL.LU R199, [R1+0x123c] ;  /* 0x00123c0001c77983 */ /* 0x000ee20000300800 */
[----:B-1----:R-:W-:-:S03]  /*2cab0*/  SEL R2, RZ, 0x4, P0 ;  /* 0x00000004ff027807 */ /* 0x002fc60000000000 */
[----:B------:R-:W0:Y:S01]  /*2cac0*/  LDGDEPBAR ;  /* 0x00000000000079af */ /* 0x000e220000000000 */
[----:B------:R-:W-:Y:S02]  /*2cad0*/  SEL R2, R2, RZ, P1 ;  /* 0x000000ff02027207 */ /* 0x000fe40000800000 */
[----:B--2---:R-:W-:Y:S02]  /*2cae0*/  IADD3 R196, P1, R196, UR16, RZ ;  /* 0x00000010c4c47c10 */ /* 0x004fe4000ff3e0ff */
[----:B------:R-:W-:-:S03]  /*2caf0*/  IADD3 R203, P2, R203, UR16, RZ ;  /* 0x00000010cbcb7c10 */ /* 0x000fc6000ff5e0ff */
[----:B------:R-:W-:Y:S04]  /*2cb00*/  STL [R1+0x10fc], R196 ;  /* 0x0010fcc401007387 */ /* 0x000fe80000100800 */
[----:B------:R-:W2:Y:S04]  /*2cb10*/  LDL.LU R195, [R1+0x127c] ;  /* 0x00127c0001c37983 */ /* 0x000ea80000300800 */
[----:B----4-:R-:W4:Y:S04]  /*2cb20*/  LDL.LU R191, [R1+0x12bc] ;  /* 0x0012bc0001bf7983 */ /* 0x010f280000300800 */
[----:B------:R-:W-:Y:S01]  /*2cb30*/  STL [R1+0x113c], R203 ;  /* 0x00113ccb01007387 */ /* 0x000fe20000100800 */
[----:B------:R-:W-:Y:S01]  /*2cb40*/  IMAD.MOV.U32 R188, RZ, RZ, R196 ;  /* 0x000000ffffbc7224 */ /* 0x000fe200078e00c4 */
[----:B------:R-:W-:-:S02]  /*2cb50*/  IADD3.X R198, R198, UR8, RZ, P1, !PT ;  /* 0x00000008c6c67c10 */ /* 0x000fc40008ffe4ff */
[----:B------:R-:W-:-:S03]  /*2cb60*/  IADD3.X R204, R204, UR8, RZ, P2, !PT ;  /* 0x00000008cccc7c10 */ /* 0x000fc600097fe4ff */
[----:B------:R1:W-:Y:S01]  /*2cb70*/  STL [R1+0x10f8], R198 ;  /* 0x0010f8c601007387 */ /* 0x0003e20000100800 */
[----:B------:R-:W-:-:S03]  /*2cb80*/  MOV R189, R198 ;  /* 0x000000c600bd7202 */ /* 0x000fc60000000f00 */
[----:B------:R-:W-:Y:S04]  /*2cb90*/  STL [R1+0x1138], R204 ;  /* 0x001138cc01007387 */ /* 0x000fe80000100800 */
[----:B-1----:R-:W4:Y:S04]  /*2cba0*/  LDL.LU R198, [R1+0x1278] ;  /* 0x0012780001c67983 */ /* 0x002f280000300800 */
[----:B------:R-:W4:Y:S01]  /*2cbb0*/  LDL.LU R196, [R1+0x12b8] ;  /* 0x0012b80001c47983 */ /* 0x000f220000300800 */
[----:B------:R-:W-:Y:S01]  /*2cbc0*/  ISETP.NE.U32.AND P0, PT, R2, RZ, PT ;  /* 0x000000ff0200720c */ /* 0x000fe20003f05070 */
[----:B------:R-:W-:Y:S01]  /*2cbd0*/  ULEA UR12, UR11, UR5, 0xd ;  /* 0x000000050b0c7291 */ /* 0x000fe2000f8e683f */
[----:B------:R-:W-:-:S05]  /*2cbe0*/  SHF.L.U32 R190, R212, 0x2, RZ ;  /* 0x00000002d4be7819 */ /* 0x000fca00000006ff */
[----:B------:R-:W-:-:S06]  /*2cbf0*/  VIADD R2, R190, UR12 ;  /* 0x0000000cbe027c36 */ /* 0x000fcc0008000000 */
[----:B------:R1:W-:Y:S02]  /*2cc00*/  LDGSTS.E [R2+0x10000], desc[UR14][R188.64], P0 ;  /* 0x10000000bc027fae */ /* 0x0003e4000812184e */
[----:B-1----:R-:W-:Y:S02]  /*2cc10*/  IMAD.MOV.U32 R188, RZ, RZ, R203 ;  /* 0x000000ffffbc7224 */ /* 0x002fe400078e00cb */
[----:B------:R-:W-:-:S05]  /*2cc20*/  IMAD.MOV.U32 R189, RZ, RZ, R204 ;  /* 0x000000ffffbd7224 */ /* 0x000fca00078e00cc */
[----:B------:R1:W-:Y:S01]  /*2cc30*/  LDGSTS.E [R2+0x10400], desc[UR14][R188.64], P0 ;  /* 0x10400000bc027fae */ /* 0x0003e2000812184e */
[----:B---3--:R-:W-:-:S04]  /*2cc40*/  IADD3 R192, P1, R192, UR16, RZ ;  /* 0x00000010c0c07c10 */ /* 0x008fc8000ff3e0ff */
[----:B-1----:R-:W-:Y:S02]  /*2cc50*/  MOV R188, R192 ;  /* 0x000000c000bc7202 */ /* 0x002fe40000000f00 */
[----:B------:R-:W-:Y:S01]  /*2cc60*/  IADD3 R197, P2, R197, UR16, RZ ;  /* 0x00000010c5c57c10 */ /* 0x000fe2000ff5e0ff */
[----:B------:R1:W-:Y:S01]  /*2cc70*/  STL [R1+0x117c], R192 ;  /* 0x00117cc001007387 */ /* 0x0003e20000100800 */
[----:B------:R-:W-:Y:S02]  /*2cc80*/  IADD3.X R202, R202, UR8, RZ, P1, !PT ;  /* 0x00000008caca7c10 */ /* 0x000fe40008ffe4ff */
[----:B------:R-:W-:-:S03]  /*2cc90*/  IADD3.X R201, R201, UR8, RZ, P2, !PT ;  /* 0x00000008c9c97c10 */ /* 0x000fc600097fe4ff */
[----:B------:R-:W-:Y:S01]  /*2cca0*/  IMAD.MOV.U32 R189, RZ, RZ, R202 ;  /* 0x000000ffffbd7224 */ /* 0x000fe200078e00ca */
[----:B------:R-:W-:Y:S04]  /*2ccb0*/  STL [R1+0x1178], R202 ;  /* 0x001178ca01007387 */ /* 0x000fe80000100800 */
[----:B------:R3:W-:Y:S04]  /*2ccc0*/  STL [R1+0x11bc], R197 ;  /* 0x0011bcc501007387 */ /* 0x0007e80000100800 */
[----:B-1----:R-:W4:Y:S01]  /*2ccd0*/  LDL.LU R192, [R1+0x1104] ;  /* 0x0011040001c07983 */ /* 0x002f220000300800 */
[----:B------:R-:W-:-:S03]  /*2cce0*/  IADD3 R193, P1, R193, UR16, RZ ;  /* 0x00000010c1c17c10 */ /* 0x000fc6000ff3e0ff */
[----:B------:R-:W-:Y:S04]  /*2ccf0*/  STL [R1+0x11b8], R201 ;  /* 0x0011b8c901007387 */ /* 0x000fe80000100800 */
[----:B------:R1:W-:Y:S01]  /*2cd00*/  LDGSTS.E [R2+0x10800], desc[UR14][R188.64], P0 ;  /* 0x10800000bc027fae */ /* 0x0003e2000812184e */
[----:B------:R-:W-:-:S03]  /*2cd10*/  IADD3.X R194, R194, UR8, RZ, P1, !PT ;  /* 0x00000008c2c27c10 */ /* 0x000fc60008ffe4ff */
[----:B------:R-:W4:Y:S01]  /*2cd20*/  LDL.LU R203, [R1+0x1144] ;  /* 0x0011440001cb7983 */ /* 0x000f220000300800 */
[----:B------:R-:W-:Y:S01]  /*2cd30*/  IADD3 R199, P2, R199, UR16, RZ ;  /* 0x00000010c7c77c10 */ /* 0x000fe2000ff5e0ff */
[----:B-1----:R-:W-:Y:S02]  /*2cd40*/  IMAD.MOV.U32 R188, RZ, RZ, R197 ;  /* 0x000000ffffbc7224 */ /* 0x002fe400078e00c5 */
[----:B---3--:R-:W3:Y:S01]  /*2cd50*/  LDL.LU R197, [R1+0x1100] ;  /* 0x0011000001c57983 */ /* 0x008ee20000300800 */
[----:B------:R-:W-:Y:S02]  /*2cd60*/  MOV R189, R201 ;  /* 0x000000c900bd7202 */ /* 0x000fe40000000f00 */
[----:B------:R-:W-:Y:S01]  /*2cd70*/  IADD3.X R200, R200, UR8, RZ, P2, !PT ;  /* 0x00000008c8c87c10 */ /* 0x000fe200097fe4ff */
[----:B------:R-:W3:Y:S04]  /*2cd80*/  LDL.LU R204, [R1+0x1140] ;  /* 0x0011400001cc7983 */ /* 0x000ee80000300800 */
[----:B------:R1:W-:Y:S04]  /*2cd90*/  STL [R1+0x11fc], R193 ;  /* 0x0011fcc101007387 */ /* 0x0003e80000100800 */
[----:B------:R1:W-:Y:S04]  /*2cda0*/  LDGSTS.E [R2+0x10c00], desc[UR14][R188.64], P0 ;  /* 0x10c00000bc027fae */ /* 0x0003e8000812184e */
[----:B------:R1:W-:Y:S04]  /*2cdb0*/  STL [R1+0x11f8], R194 ;  /* 0x0011f8c201007387 */ /* 0x0003e80000100800 */
[----:B------:R-:W-:Y:S01]  /*2cdc0*/  STL [R1+0x123c], R199 ;  /* 0x00123cc701007387 */ /* 0x000fe20000100800 */
[----:B-1----:R-:W-:-:S02]  /*2cdd0*/  IMAD.MOV.U32 R188, RZ, RZ, R193 ;  /* 0x000000ffffbc7224 */ /* 0x002fc400078e00c1 */
[----:B------:R-:W-:Y:S01]  /*2cde0*/  IMAD.MOV.U32 R189, RZ, RZ, R194 ;  /* 0x000000ffffbd7224 */ /* 0x000fe200078e00c2 */
[----:B------:R-:W3:Y:S04]  /*2cdf0*/  LDL.LU R193, [R1+0x1184] ;  /* 0x0011840001c17983 */ /* 0x000ee80000300800 */
[----:B------:R-:W-:Y:S04]  /*2ce00*/  STL [R1+0x1238], R200 ;  /* 0x001238c801007387 */ /* 0x000fe80000100800 */
[----:B------:R-:W3:Y:S04]  /*2ce10*/  LDL.LU R194, [R1+0x11c4] ;  /* 0x0011c40001c27983 */ /* 0x000ee80000300800 */
[----:B------:R-:W3:Y:S04]  /*2ce20*/  LDL.LU R202, [R1+0x1180] ;  /* 0x0011800001ca7983 */ /* 0x000ee80000300800 */
[----:B------:R1:W-:Y:S04]  /*2ce30*/  LDGSTS.E [R2+0x11000], desc[UR14][R188.64], P0 ;  /* 0x11000000bc027fae */ /* 0x0003e8000812184e */
[----:B------:R-:W3:Y:S01]  /*2ce40*/  LDL.LU R201, [R1+0x11c0] ;  /* 0x0011c00001c97983 */ /* 0x000ee20000300800 */
[----:B-1----:R-:W-:Y:S01]  /*2ce50*/  MOV R188, R199 ;  /* 0x000000c700bc7202 */ /* 0x002fe20000000f00 */
[----:B------:R-:W-:-:S05]  /*2ce60*/  IMAD.MOV.U32 R189, RZ, RZ, R200 ;  /* 0x000000ffffbd7224 */ /* 0x000fca00078e00c8 */
[----:B------:R1:W-:Y:S01]  /*2ce70*/  LDGSTS.E [R2+0x11400], desc[UR14][R188.64], P0 ;  /* 0x11400000bc027fae */ /* 0x0003e2000812184e */
[----:B--2---:R-:W-:Y:S02]  /*2ce80*/  IADD3 R195, P1, R195, UR16, RZ ;  /* 0x00000010c3c37c10 */ /* 0x004fe4000ff3e0ff */
[----:B----4-:R-:W-:-:S03]  /*2ce90*/  IADD3 R191, P2, R191, UR16, RZ ;  /* 0x00000010bfbf7c10 */ /* 0x010fc6000ff5e0ff */
[----:B------:R2:W-:Y:S01]  /*2cea0*/  STL [R1+0x127c], R195 ;  /* 0x00127cc301007387 */ /* 0x0005e20000100800 */
[----:B-1----:R-:W-:Y:S01]  /*2ceb0*/  IMAD.MOV.U32 R188, RZ, RZ, R195 ;  /* 0x000000ffffbc7224 */ /* 0x002fe200078e00c3 */
[----:B------:R-:W-:Y:S02]  /*2cec0*/  IADD3.X R198, R198, UR8, RZ, P1, !PT ;  /* 0x00000008c6c67c10 */ /* 0x000fe40008ffe4ff */
[----:B------:R-:W-:-:S03]  /*2ced0*/  IADD3.X R196, R196, UR8, RZ, P2, !PT ;  /* 0x00000008c4c47c10 */ /* 0x000fc600097fe4ff */
[----:B------:R1:W-:Y:S01]  /*2cee0*/  STL [R1+0x1278], R198 ;  /* 0x001278c601007387 */ /* 0x0003e20000100800 */
[----:B------:R-:W-:-:S03]  /*2cef0*/  MOV R189, R198 ;  /* 0x000000c600bd7202 */ /* 0x000fc60000000f00 */
[----:B------:R-:W-:Y:S04]  /*2cf00*/  STL [R1+0x12bc], R191 ;  /* 0x0012bcbf01007387 */ /* 0x000fe80000100800 */
[----:B--2---:R-:W2:Y:S04]  /*2cf10*/  LDL.LU R195, [R1+0x1204] ;  /* 0x0012040001c37983 */ /* 0x004ea80000300800 */
[----:B------:R4:W-:Y:S04]  /*2cf20*/  STL [R1+0x12b8], R196 ;  /* 0x0012b8c401007387 */ /* 0x0009e80000100800 */
[----:B-1----:R-:W2:Y:S04]  /*2cf30*/  LDL.LU R198, [R1+0x1244] ;  /* 0x0012440001c67983 */ /* 0x002ea80000300800 */
[----:B------:R-:W2:Y:S04]  /*2cf40*/  LDL.LU R199, [R1+0x1200] ;  /* 0x0012000001c77983 */ /* 0x000ea80000300800 */
[----:B------:R-:W2:Y:S04]  /*2cf50*/  LDL.LU R200, [R1+0x1240] ;  /* 0x0012400001c87983 */ /* 0x000ea80000300800 */
[----:B------:R1:W-:Y:S02]  /*2cf60*/  LDGSTS.E [R2+0x11800], desc[UR14][R188.64], P0 ;  /* 0x11800000bc027fae */ /* 0x0003e4000812184e */
[----:B-1----:R-:W-:-:S02]  /*2cf70*/  IMAD.MOV.U32 R188, RZ, RZ, R191 ;  /* 0x000000ffffbc7224 */ /* 0x002fc400078e00bf */
[----:B------:R-:W-:Y:S02]  /*2cf80*/  IMAD.MOV.U32 R189, RZ, RZ, R196 ;  /* 0x000000ffffbd7224 */ /* 0x000fe400078e00c4 */
[----:B----4-:R-:W4:Y:S04]  /*2cf90*/  LDL.LU R196, [R1+0x1284] ;  /* 0x0012840001c47983 */ /* 0x010f280000300800 */
[----:B------:R1:W-:Y:S04]  /*2cfa0*/  LDGSTS.E [R2+0x11c00], desc[UR14][R188.64], P0 ;  /* 0x11c00000bc027fae */ /* 0x0003e8000812184e */
[----:B------:R-:W4:Y:S01]  /*2cfb0*/  LDL.LU R191, [R1+0x12c4] ;  /* 0x0012c40001bf7983 */ /* 0x000f220000300800 */
[----:B-1----:R-:W-:-:S04]  /*2cfc0*/  LOP3.LUT R2, R190, 0x10, RZ, 0x3c, !PT ;  /* 0x00000010be027812 */ /* 0x002fc800078e3cff */
[----:B------:R-:W-:Y:S02]  /*2cfd0*/  IADD3 R2, R2, UR12, RZ ;  /* 0x0000000c02027c10 */ /* 0x000fe4000fffe0ff */
[----:B------:R-:W-:-:S05]  /*2cfe0*/  IADD3 R192, P1, R192, UR16, RZ ;  /* 0x00000010c0c07c10 */ /* 0x000fca000ff3e0ff */
[----:B------:R-:W-:Y:S01]  /*2cff0*/  STL [R1+0x1104], R192 ;  /* 0x001104c001007387 */ /* 0x000fe20000100800 */
[----:B------:R-:W-:Y:S01]  /*2d000*/  IMAD.MOV.U32 R188, RZ, RZ, R192 ;  /* 0x000000ffffbc7224 */ /* 0x000fe200078e00c0 */
[----:B------:R-:W-:-:S05]  /*2d010*/  IADD3 R203, P2, R203, UR16, RZ ;  /* 0x00000010cbcb7c10 */ /* 0x000fca000ff5e0ff */
[----:B------:R-:W-:Y:S01]  /*2d020*/  STL [R1+0x1144], R203 ;  /* 0x001144cb01007387 */ /* 0x000fe20000100800 */
[----:B---3--:R-:W-:Y:S02]  /*2d030*/  IADD3.X R197, R197, UR8, RZ, P1, !PT ;  /* 0x00000008c5c57c10 */ /* 0x008fe40008ffe4ff */
[----:B------:R-:W-:-:S03]  /*2d040*/  IADD3.X R204, R204, UR8, RZ, P2, !PT ;  /* 0x00000008cccc7c10 */ /* 0x000fc600097fe4ff */
[----:B------:R1:W-:Y:S01]  /*2d050*/  STL [R1+0x1100], R197 ;  /* 0x001100c501007387 */ /* 0x0003e20000100800 */
[----:B------:R-:W-:-:S05]  /*2d060*/  IMAD.MOV.U32 R189, RZ, RZ, R197 ;  /* 0x000000ffffbd7224 */ /* 0x000fca00078e00c5 */
[----:B------:R3:W-:Y:S04]  /*2d070*/  LDGSTS.E [R2+0x10080], desc[UR14][R188.64], P0 ;  /* 0x10080000bc027fae */ /* 0x0007e8000812184e */
[----:B-1----:R-:W4:Y:S04]  /*2d080*/  LDL.LU R197, [R1+0x1280] ;  /* 0x0012800001c57983 */ /* 0x002f280000300800 */
[----:B------:R-:W4:Y:S01]  /*2d090*/  LDL.LU R192, [R1+0x12c0] ;  /* 0x0012c00001c07983 */ /* 0x000f220000300800 */
[----:B---3--:R-:W-:Y:S01]  /*2d0a0*/  MOV R188, R203 ;  /* 0x000000cb00bc7202 */ /* 0x008fe20000000f00 */
[----:B------:R-:W-:Y:S01]  /*2d0b0*/  IMAD.MOV.U32 R189, RZ, RZ, R204 ;  /* 0x000000ffffbd7224 */ /* 0x000fe200078e00cc */
[----:B------:R-:W-:Y:S01]  /*2d0c0*/  IADD3 R193, P1, R193, UR16, RZ ;  /* 0x00000010c1c17c10 */ /* 0x000fe2000ff3e0ff */
[----:B------:R-:W-:Y:S04]  /*2d0d0*/  STL [R1+0x1140], R204 ;  /* 0x001140cc01007387 */ /* 0x000fe80000100800 */
[----:B------:R1:W-:Y:S01]  /*2d0e0*/  LDGSTS.E [R2+0x10480], desc[UR14][R188.64], P0 ;  /* 0x10480000bc027fae */ /* 0x0003e2000812184e */
[----:B------:R-:W-:-:S02]  /*2d0f0*/  IADD3 R194, P2, R194, UR16, RZ ;  /* 0x00000010c2c27c10 */ /* 0x000fc4000ff5e0ff */
[----:B------:R-:W-:Y:S01]  /*2d100*/  IADD3.X R202, R202, UR8, RZ, P1, !PT ;  /* 0x00000008caca7c10 */ /* 0x000fe20008ffe4ff */
[----:B------:R3:W-:Y:S01]  /*2d110*/  STL [R1+0x1184], R193 ;  /* 0x001184c101007387 */ /* 0x0007e20000100800 */
[----:B-1----:R-:W-:Y:S02]  /*2d120*/  IMAD.MOV.U32 R188, RZ, RZ, R193 ;  /* 0x000000ffffbc7224 */ /* 0x002fe400078e00c1 */
[----:B------:R-:W-:Y:S01]  /*2d130*/  MOV R189, R202 ;  /* 0x000000ca00bd7202 */ /* 0x000fe20000000f00 */
[----:B------:R-:W-:Y:S01]  /*2d140*/  STL [R1+0x1180], R202 ;  /* 0x001180ca01007387 */ /* 0x000fe20000100800 */
[----:B------:R-:W-:-:S03]  /*2d150*/  IADD3.X R201, R201, UR8, RZ, P2, !PT ;  /* 0x00000008c9c97c10 */ /* 0x000fc600097fe4ff */
[----:B------:R1:W-:Y:S04]  /*2d160*/  STL [R1+0x11c4], R194 ;  /* 0x0011c4c201007387 */ /* 0x0003e80000100800 */
[----:B---3--:R-:W3:Y:S04]  /*2d170*/  LDL.LU R193, [R1+0x110c] ;  /* 0x00110c0001c17983 */ /* 0x008ee80000300800 */
[----:B------:R-:W-:Y:S04]  /*2d180*/  STL [R1+0x11c0], R201 ;  /* 0x0011c0c901007387 */ /* 0x000fe80000100800 */
[----:B------:R1:W-:Y:S04]  /*2d190*/  LDGSTS.E [R2+0x10880], desc[UR14][R188.64], P0 ;  /* 0x10880000bc027fae */ /* 0x0003e8000812184e */
[----:B------:R-:W3:Y:S01]  /*2d1a0*/  LDL.LU R203, [R1+0x114c] ;  /* 0x00114c0001cb7983 */ /* 0x000ee20000300800 */
[----:B-1----:R-:W-:-:S03]  /*2d1b0*/  IMAD.MOV.U32 R188, RZ, RZ, R194 ;  /* 0x000000ffffbc7224 */ /* 0x002fc600078e00c2 */
[----:B------:R-:W3:Y:S01]  /*2d1c0*/  LDL.LU R194, [R1+0x1108] ;  /* 0x0011080001c27983 */ /* 0x000ee20000300800 */
[----:B------:R-:W-:-:S03]  /*2d1d0*/  IMAD.MOV.U32 R189, RZ, RZ, R201 ;  /* 0x000000ffffbd7224 */ /* 0x000fc600078e00c9 */
[----:B------:R-:W3:Y:S04]  /*2d1e0*/  LDL.LU R204, [R1+0x1148] ;  /* 0x0011480001cc7983 */ /* 0x000ee80000300800 */
[----:B------:R1:W-:Y:S01]  /*2d1f0*/  LDGSTS.E [R2+0x10c80], desc[UR14][R188.64], P0 ;  /* 0x10c80000bc027fae */ /* 0x0003e2000812184e */
[----:B--2---:R-:W-:Y:S02]  /*2d200*/  IADD3 R195, P1, R195, UR16, RZ ;  /* 0x00000010c3c37c10 */ /* 0x004fe4000ff3e0ff */
[----:B------:R-:W-:Y:S02]  /*2d210*/  IADD3 R198, P2, R198, UR16, RZ ;  /* 0x00000010c6c67c10 */ /* 0x000fe4000ff5e0ff */
[----:B------:R-:W-:Y:S01]  /*2d220*/  IADD3.X R199, R199, UR8, RZ, P1, !PT ;  /* 0x00000008c7c77c10 */ /* 0x000fe20008ffe4ff */
[----:B------:R2:W-:Y:S01]  /*2d230*/  STL [R1+0x1204], R195 ;  /* 0x001204c301007387 */ /* 0x0005e20000100800 */
[----:B-1----:R-:W-:-:S02]  /*2d240*/  MOV R188, R195 ;  /* 0x000000c300bc7202 */ /* 0x002fc40000000f00 */
[----:B------:R-:W-:Y:S01]  /*2d250*/  IADD3.X R200, R200, UR8, RZ, P2, !PT ;  /* 0x00000008c8c87c10 */ /* 0x000fe200097fe4ff */
[----:B------:R1:W-:Y:S01]  /*2d260*/  STL [R1+0x1200], R199 ;  /* 0x001200c701007387 */ /* 0x0003e20000100800 */
[----:B------:R-:W-:-:S03]  /*2d270*/  IMAD.MOV.U32 R189, RZ, RZ, R199 ;  /* 0x000000ffffbd7224 */ /* 0x000fc600078e00c7 */
[----:B------:R-:W-:Y:S04]  /*2d280*/  STL [R1+0x1244], R198 ;  /* 0x001244c601007387 */ /* 0x000fe80000100800 */
[----:B--2---:R-:W2:Y:S04]  /*2d290*/  LDL.LU R195, [R1+0x118c] ;  /* 0x00118c0001c37983 */ /* 0x004ea80000300800 */
[----:B------:R-:W-:Y:S04]  /*2d2a0*/  STL [R1+0x1240], R200 ;  /* 0x001240c801007387 */ /* 0x000fe80000100800 */
[----:B-1----:R-:W2:Y:S04]  /*2d2b0*/  LDL.LU R199, [R1+0x11cc] ;  /* 0x0011cc0001c77983 */ /* 0x002ea80000300800 */
[----:B------:R-:W2:Y:S04]  /*2d2c0*/  LDL.LU R202, [R1+0x1188] ;  /* 0x0011880001ca7983 */ /* 0x000ea80000300800 */
[----:B------:R-:W2:Y:S01]  /*2d2d0*/  LDL.LU R201, [R1+0x11c8] ;  /* 0x0011c80001c97983 */ /* 0x000ea20000300800 */
[----:B----4-:R-:W-:-:S02]  /*2d2e0*/  IADD3 R196, P1, R196, UR16, RZ ;  /* 0x00000010c4c47c10 */ /* 0x010fc4000ff3e0ff */
[----:B------:R-:W-:Y:S01]  /*2d2f0*/  IADD3 R191, P2, R191, UR16, RZ ;  /* 0x00000010bfbf7c10 */ /* 0x000fe2000ff5e0ff */
[----:B------:R1:W-:Y:S04]  /*2d300*/  LDGSTS.E [R2+0x11080], desc[UR14][R188.64], P0 ;  /* 0x11080000bc027fae */ /* 0x0003e8000812184e */
[----:B------:R4:W-:Y:S01]  /*2d310*/  STL [R1+0x1284], R196 ;  /* 0x001284c401007387 */ /* 0x0009e20000100800 */
[----:B-1----:R-:W-:Y:S01]  /*2d320*/  IMAD.MOV.U32 R188, RZ, RZ, R198 ;  /* 0x000000ffffbc7224 */ /* 0x002fe200078e00c6 */
[----:B------:R-:W-:-:S05]  /*2d330*/  MOV R189, R200 ;  /* 0x000000c800bd7202 */ /* 0x000fca0000000f00 */
[----:B------:R1:W-:Y:S02]  /*2d340*/  LDGSTS.E [R2+0x11480], desc[UR14][R188.64], P0 ;  /* 0x11480000bc027fae */ /* 0x0003e4000812184e */
[----:B-1----:R-:W-:Y:S01]  /*2d350*/  IMAD.MOV.U32 R188, RZ, RZ, R196 ;  /* 0x000000ffffbc7224 */ /* 0x002fe200078e00c4 */
[----:B------:R-:W-:Y:S02]  /*2d360*/  IADD3.X R197, R197, UR8, RZ, P1, !PT ;  /* 0x00000008c5c57c10 */ /* 0x000fe40008ffe4ff */
[----:B------:R-:W-:-:S03]  /*2d370*/  IADD3.X R192, R192, UR8, RZ, P2, !PT ;  /* 0x00000008c0c07c10 */ /* 0x000fc600097fe4ff */
[----:B------:R1:W-:Y:S01]  /*2d380*/  STL [R1+0x1280], R197 ;  /* 0x001280c501007387 */ /* 0x0003e20000100800 */
[----:B------:R-:W-:-:S03]  /*2d390*/  IMAD.MOV.U32 R189, RZ, RZ, R197 ;  /* 0x000000ffffbd7224 */ /* 0x000fc600078e00c5 */
[----:B------:R3:W-:Y:S04]  /*2d3a0*/  STL [R1+0x12c4], R191 ;  /* 0x0012c4bf01007387 */ /* 0x0007e80000100800 */
[----:B----4-:R-:W4:Y:S04]  /*2d3b0*/  LDL.LU R196, [R1+0x120c] ;  /* 0x00120c0001c47983 */ /* 0x010f280000300800 */
[----:B------:R3:W-:Y:S04]  /*2d3c0*/  STL [R1+0x12c0], R192 ;  /* 0x0012c0c001007387 */ /* 0x0007e80000100800 */
[----:B-1----:R-:W4:Y:S04]  /*2d3d0*/  LDL.LU R197, [R1+0x124c] ;  /* 0x00124c0001c57983 */ /* 0x002f280000300800 */
[----:B------:R-:W4:Y:S04]  /*2d3e0*/  LDL.LU R200, [R1+0x1208] ;  /* 0x0012080001c87983 */ /* 0x000f280000300800 */
[----:B------:R1:W-:Y:S04]  /*2d3f0*/  LDGSTS.E [R2+0x11880], desc[UR14][R188.64], P0 ;  /* 0x11880000bc027fae */ /* 0x0003e8000812184e */
[----:B------:R-:W4:Y:S01]  /*2d400*/  LDL.LU R198, [R1+0x1248] ;  /* 0x0012480001c67983 */ /* 0x000f220000300800 */
[----:B---3--:R-:W-:-:S02]  /*2d410*/  IADD3 R193, P1, R193, UR16, RZ ;  /* 0x00000010c1c17c10 */ /* 0x008fc4000ff3e0ff */
[----:B-1----:R-:W-:Y:S01]  /*2d420*/  MOV R188, R191 ;  /* 0x000000bf00bc7202 */ /* 0x002fe20000000f00 */
[----:B------:R-:W-:Y:S01]  /*2d430*/  IMAD.MOV.U32 R189, RZ, RZ, R192 ;  /* 0x000000ffffbd7224 */ /* 0x000fe200078e00c0 */
[----:B------:R-:W3:Y:S04]  /*2d440*/  LDL.LU R191, [R1+0x128c] ;  /* 0x00128c0001bf7983 */ /* 0x000ee80000300800 */
[----:B------:R1:W-:Y:S01]  /*2d450*/  LDGSTS.E [R2+0x11c80], desc[UR14][R188.64], P0 ;  /* 0x11c80000bc027fae */ /* 0x0003e2000812184e */
[----:B------:R-:W-:-:S03]  /*2d460*/  IADD3 R203, P2, R203, UR16, RZ ;  /* 0x00000010cbcb7c10 */ /* 0x000fc6000ff5e0ff */
[----:B------:R-:W3:Y:S04]  /*2d470*/  LDL.LU R192, [R1+0x12cc] ;  /* 0x0012cc0001c07983 */ /* 0x000ee80000300800 */
[----:B------:R-:W-:Y:S01]  /*2d480*/  STL [R1+0x110c], R193 ;  /* 0x00110cc101007387 */ /* 0x000fe20000100800 */
[----:B-1----:R-:W-:Y:S02]  /*2d490*/  LOP3.LUT R2, R190, 0x20, RZ, 0x3c, !PT ;  /* 0x00000020be027812 */ /* 0x002fe400078e3cff */
[----:B------:R-:W-:Y:S01]  /*2d4a0*/  IADD3.X R194, R194, UR8, RZ, P1, !PT ;  /* 0x00000008c2c27c10 */ /* 0x000fe20008ffe4ff */
[----:B------:R-:W-:Y:S01]  /*2d4b0*/  STL [R1+0x114c], R203 ;  /* 0x00114ccb01007387 */ /* 0x000fe20000100800 */
[----:B------:R-:W-:Y:S01]  /*2d4c0*/  MOV R188, R193 ;  /* 0x000000c100bc7202 */ /* 0x000fe20000000f00 */
[----:B------:R-:W-:-:S02]  /*2d4d0*/  VIADD R2, R2, UR12 ;  /* 0x0000000c02027c36 */ /* 0x000fc40008000000 */
[----:B------:R1:W-:Y:S01]  /*2d4e0*/  STL [R1+0x1108], R194 ;  /* 0x001108c201007387 */ /* 0x0003e20000100800 */
[----:B------:R-:W-:Y:S01]  /*2d4f0*/  IMAD.MOV.U32 R189, RZ, RZ, R194 ;  /* 0x000000ffffbd7224 */ /* 0x000fe200078e00c2 */
[----:B------:R-:W-:-:S04]  /*2d500*/  IADD3.X R204, R204, UR8, RZ, P2, !PT ;  /* 0x00000008cccc7c10 */ /* 0x000fc800097fe4ff */
[----:B------:R1:W-:Y:S04]  /*2d510*/  LDGSTS.E [R2+0x10100], desc[UR14][R188.64], P0 ;  /* 0x10100000bc027fae */ /* 0x0003e8000812184e */
[----:B-1----:R-:W3:Y:S04]  /*2d520*/  LDL.LU R194, [R1+0x1288] ;  /* 0x0012880001c27983 */ /* 0x002ee80000300800 */
[----:B------:R-:W3:Y:S01]  /*2d530*/  LDL.LU R193, [R1+0x12c8] ;  /* 0x0012c80001c17983 */ /* 0x000ee20000300800 */
[----:B------:R-:W-:Y:S01]  /*2d540*/  IMAD.MOV.U32 R188, RZ, RZ, R203 ;  /* 0x000000ffffbc7224 */ /* 0x000fe200078e00cb */
[----:B------:R-:W-:-:S02]  /*2d550*/  MOV R189, R204 ;  /* 0x000000cc00bd7202 */ /* 0x000fc40000000f00 */
[----:B------:R-:W-:Y:S04]  /*2d560*/  STL [R1+0x1148], R204 ;  /* 0x001148cc01007387 */ /* 0x000fe80000100800 */
[----:B------:R1:W-:Y:S01]  /*2d570*/  LDGSTS.E [R2+0x10500], desc[UR14][R188.64], P0 ;  /* 0x10500000bc027fae */ /* 0x0003e2000812184e */
[----:B--2---:R-:W-:Y:S02]  /*2d580*/  IADD3 R195, P1, R195, UR16, RZ ;  /* 0x00000010c3c37c10 */ /* 0x004fe4000ff3e0ff */
[----:B------:R-:W-:Y:S02]  /*2d590*/  IADD3 R199, P2, R199, UR16, RZ ;  /* 0x00000010c7c77c10 */ /* 0x000fe4000ff5e0ff */
[----:B------:R-:W-:Y:S01]  /*2d5a0*/  IADD3.X R202, R202, UR8, RZ, P1, !PT ;  /* 0x00000008caca7c10 */ /* 0x000fe20008ffe4ff */
[----:B------:R2:W-:Y:S01]  /*2d5b0*/  STL [R1+0x118c], R195 ;  /* 0x00118cc301007387 */ /* 0x0005e20000100800 */
[----:B-1----:R-:W-:Y:S01]  /*2d5c0*/  IMAD.MOV.U32 R188, RZ, RZ, R195 ;  /* 0x000000ffffbc7224 */ /* 0x002fe200078e00c3 */
[----:B------:R-:W-:-:S02]  /*2d5d0*/  IADD3.X R201, R201, UR8, RZ, P2, !PT ;  /* 0x00000008c9c97c10 */ /* 0x000fc400097fe4ff */
[----:B------:R-:W-:Y:S01]  /*2d5e0*/  IMAD.MOV.U32 R189, RZ, RZ, R202 ;  /* 0x000000ffffbd7224 */ /* 0x000fe200078e00ca */
[----:B------:R-:W-:Y:S04]  /*2d5f0*/  STL [R1+0x1188], R202 ;  /* 0x001188ca01007387 */ /* 0x000fe80000100800 */
[----:B------:R1:W-:Y:S04]  /*2d600*/  STL [R1+0x11cc], R199 ;  /* 0x0011ccc701007387 */ /* 0x0003e80000100800 */
[----:B--2---:R-:W2:Y:S04]  /*2d610*/  LDL.LU R195, [R1+0x1114] ;  /* 0x0011140001c37983 */ /* 0x004ea80000300800 */
[----:B------:R-:W-:Y:S04]  /*2d620*/  STL [R1+0x11c8], R201 ;  /* 0x0011c8c901007387 */ /* 0x000fe80000100800 */
[----:B------:R1:W-:Y:S04]  /*2d630*/  LDGSTS.E [R2+0x10900], desc[UR14][R188.64], P0 ;  /* 0x10900000bc027fae */ /* 0x0003e8000812184e */
[----:B------:R-:W2:Y:S01]  /*2d640*/  LDL.LU R203, [R1+0x1154] ;  /* 0x0011540001cb7983 */ /* 0x000ea20000300800 */
[----:B-1----:R-:W-:-:S03]  /*2d650*/  MOV R188, R199 ;  /* 0x000000c700bc7202 */ /* 0x002fc60000000f00 */
[----:B------:R-:W2:Y:S01]  /*2d660*/  LDL.LU R199, [R1+0x1110] ;  /* 0x0011100001c77983 */ /* 0x000ea20000300800 */
[----:B------:R-:W-:-:S03]  /*2d670*/  IMAD.MOV.U32 R189, RZ, RZ, R201 ;  /* 0x000000ffffbd7224 */ /* 0x000fc600078e00c9 */
[----:B------:R-:W2:Y:S04]  /*2d680*/  LDL.LU R204, [R1+0x1150] ;  /* 0x0011500001cc7983 */ /* 0x000ea80000300800 */
[----:B------:R1:W-:Y:S01]  /*2d690*/  LDGSTS.E [R2+0x10d00], desc[UR14][R188.64], P0 ;  /* 0x10d00000bc027fae */ /* 0x0003e2000812184e */
[----:B----4-:R-:W-:Y:S02]  /*2d6a0*/  IADD3 R196, P1, R196, UR16, RZ ;  /* 0x00000010c4c47c10 */ /* 0x010fe4000ff3e0ff */
[----:B------:R-:W-:Y:S02]  /*2d6b0*/  IADD3 R197, P2, R197, UR16, RZ ;  /* 0x00000010c5c57c10 */ /* 0x000fe4000ff5e0ff */
[----:B------:R-:W-:Y:S01]  /*2d6c0*/  IADD3.X R200, R200, UR8, RZ, P1, !PT ;  /* 0x00000008c8c87c10 */ /* 0x000fe20008ffe4ff */
[----:B------:R4:W-:Y:S01]  /*2d6d0*/  STL [R1+0x120c], R196 ;  /* 0x00120cc401007387 */ /* 0x0009e20000100800 */
[----:B-1----:R-:W-:-:S02]  /*2d6e0*/  IMAD.MOV.U32 R188, RZ, RZ, R196 ;  /* 0x000000ffffbc7224 */ /* 0x002fc400078e00c4 */
[----:B------:R-:W-:Y:S01]  /*2d6f0*/  MOV R189, R200 ;  /* 0x000000c800bd7202 */ /* 0x000fe20000000f00 */
[----:B------:R1:W-:Y:S01]  /*2d700*/  STL [R1+0x1208], R200 ;  /* 0x001208c801007387 */ /* 0x0003e20000100800 */
[----:B------:R-:W-:-:S03]  /*2d710*/  IADD3.X R198, R198, UR8, RZ, P2, !PT ;  /* 0x00000008c6c67c10 */ /* 0x000fc600097fe4ff */
[----:B------:R-:W-:Y:S04]  /*2d720*/  STL [R1+0x124c], R197 ;  /* 0x00124cc501007387 */ /* 0x000fe80000100800 */
[----:B----4-:R-:W4:Y:S04]  /*2d730*/  LDL.LU R196, [R1+0x1194] ;  /* 0x0011940001c47983 */ /* 0x010f280000300800 */
[----:B------:R-:W-:Y:S01]  /*2d740*/  STL [R1+0x1248], R198 ;  /* 0x001248c601007387 */ /* 0x000fe20000100800 */
[----:B---3--:R-:W-:-:S03]  /*2d750*/  IADD3 R191, P1, R191, UR16, RZ ;  /* 0x00000010bfbf7c10 */ /* 0x008fc6000ff3e0ff */
[----:B-1----:R-:W3:Y:S04]  /*2d760*/  LDL.LU R200, [R1+0x11d4] ;  /* 0x0011d40001c87983 */ /* 0x002ee80000300800 */
[----:B------:R1:W-:Y:S04]  /*2d770*/  LDGSTS.E [R2+0x11100], desc[UR14][R188.64], P0 ;  /* 0x11100000bc027fae */ /* 0x0003e8000812184e */
[----:B------:R-:W3:Y:S01]  /*2d780*/  LDL.LU R202, [R1+0x1190] ;  /* 0x0011900001ca7983 */ /* 0x000ee20000300800 */
[----:B------:R-:W-:-:S03]  /*2d790*/  IADD3 R192, P2, R192, UR16, RZ ;  /* 0x00000010c0c07c10 */ /* 0x000fc6000ff5e0ff */
[----:B------:R-:W3:Y:S01]  /*2d7a0*/  LDL.LU R201, [R1+0x11d0] ;  /* 0x0011d00001c97983 */ /* 0x000ee20000300800 */
[----:B-1----:R-:W-:Y:S02]  /*2d7b0*/  IMAD.MOV.U32 R188, RZ, RZ, R197 ;  /* 0x000000ffffbc7224 */ /* 0x002fe400078e00c5 */
[----:B------:R-:W-:Y:S01]  /*2d7c0*/  IMAD.MOV.U32 R189, RZ, RZ, R198 ;  /* 0x000000ffffbd7224 */ /* 0x000fe200078e00c6 */
[----:B------:R1:W-:Y:S04]  /*2d7d0*/  STL [R1+0x128c], R191 ;  /* 0x00128cbf01007387 */ /* 0x0003e80000100800 */
[----:B------:R1:W-:Y:S01]  /*2d7e0*/  LDGSTS.E [R2+0x11500], desc[UR14][R188.64], P0 ;  /* 0x11500000bc027fae */ /* 0x0003e2000812184e */
[----:B------:R-:W-:Y:S02]  /*2d7f0*/  IADD3.X R194, R194, UR8, RZ, P1, !PT ;  /* 0x00000008c2c27c10 */ /* 0x000fe40008ffe4ff */
[----:B------:R-:W-:-:S03]  /*2d800*/  IADD3.X R193, R193, UR8, RZ, P2, !PT ;  /* 0x00000008c1c17c10 */ /* 0x000fc600097fe4ff */
[----:B-1----:R-:W-:Y:S01]  /*2d810*/  IMAD.MOV.U32 R189, RZ, RZ, R194 ;  /* 0x000000ffffbd7224 */ /* 0x002fe200078e00c2 */
[----:B------:R-:W-:Y:S01]  /*2d820*/  MOV R188, R191 ;  /* 0x000000bf00bc7202 */ /* 0x000fe20000000f00 */
[----:B------:R-:W-:Y:S04]  /*2d830*/  STL [R1+0x1288], R194 ;  /* 0x001288c201007387 */ /* 0x000fe80000100800 */
[----:B------:R-:W-:Y:S04]  /*2d840*/  STL [R1+0x12cc], R192 ;  /* 0x0012ccc001007387 */ /* 0x000fe80000100800 */
[----:B------:R-:W3:Y:S04]  /*2d850*/  LDL.LU R191, [R1+0x1214] ;  /* 0x0012140001bf7983 */ /* 0x000ee80000300800 */
[----:B------:R1:W-:Y:S04]  /*2d860*/  STL [R1+0x12c8], R193 ;  /* 0x0012c8c101007387 */ /* 0x0003e80000100800 */
[----:B------:R1:W-:Y:S04]  /*2d870*/  LDGSTS.E [R2+0x11900], desc[UR14][R188.64], P0 ;  /* 0x11900000bc027fae */ /* 0x0003e8000812184e */
[----:B------:R-:W3:Y:S01]  /*2d880*/  LDL.LU R197, [R1+0x1254] ;  /* 0x0012540001c57983 */ /* 0x000ee20000300800 */
[----:B-1----:R-:W-:-:S03]  /*2d890*/  MOV R189, R193 ;  /* 0x000000c100bd7202 */ /* 0x002fc60000000f00 */
[----:B------:R-:W3:Y:S01]  /*2d8a0*/  LDL.LU R193, [R1+0x1210] ;  /* 0x0012100001c17983 */ /* 0x000ee20000300800 */
[----:B------:R-:W-:-:S03]  /*2d8b0*/  IMAD.MOV.U32 R188, RZ, RZ, R192 ;  /* 0x000000ffffbc7224 */ /* 0x000fc600078e00c0 */
[----:B------:R-:W3:Y:S04]  /*2d8c0*/  LDL.LU R198, [R1+0x1250] ;  /* 0x0012500001c67983 */ /* 0x000ee80000300800 */
[----:B------:R-:W3:Y:S04]  /*2d8d0*/  LDL.LU R192, [R1+0x1294] ;  /* 0x0012940001c07983 */ /* 0x000ee80000300800 */
[----:B------:R-:W3:Y:S04]  /*2d8e0*/  LDL.LU R194, [R1+0x12d4] ;  /* 0x0012d40001c27983 */ /* 0x000ee80000300800 */
[----:B------:R1:W-:Y:S01]  /*2d8f0*/  LDGSTS.E [R2+0x11d00], desc[UR14][R188.64], P0 ;  /* 0x11d00000bc027fae */ /* 0x0003e2000812184e */
[----:B--2---:R-:W-:-:S05]  /*2d900*/  IADD3 R195, P1, R195, UR16, RZ ;  /* 0x00000010c3c37c10 */ /* 0x004fca000ff3e0ff */
[----:B------:R-:W-:Y:S01]  /*2d910*/  STL [R1+0x1114], R195 ;  /* 0x001114c301007387 */ /* 0x000fe20000100800 */
[----:B------:R-:W-:Y:S01]  /*2d920*/  IADD3 R203, P2, R203, UR16, RZ ;  /* 0x00000010cbcb7c10 */ /* 0x000fe2000ff5e0ff */
[----:B-1----:R-:W-:-:S04]  /*2d930*/  IMAD.MOV.U32 R188, RZ, RZ, R195 ;  /* 0x000000ffffbc7224 */ /* 0x002fc800078e00c3 */
[----:B------:R-:W-:Y:S01]  /*2d940*/  STL [R1+0x1154], R203 ;  /* 0x001154cb01007387 */ /* 0x000fe20000100800 */
[----:B------:R-:W-:-:S04]  /*2d950*/  IADD3.X R199, R199, UR8, RZ, P1, !PT ;  /* 0x00000008c7c77c10 */ /* 0x000fc80008ffe4ff */
[----:B------:R-:W-:Y:S01]  /*2d960*/  MOV R189, R199 ;  /* 0x000000c700bd7202 */ /* 0x000fe20000000f00 */
[----:B------:R1:W-:Y:S04]  /*2d970*/  STL [R1+0x1110], R199 ;  /* 0x001110c701007387 */ /* 0x0003e80000100800 */
[----:B-1----:R-:W2:Y:S04]  /*2d980*/  LDL.LU R199, [R1+0x1290] ;  /* 0x0012900001c77983 */ /* 0x002ea80000300800 */
[----:B------:R-:W2:Y:S01]  /*2d990*/  LDL.LU R195, [R1+0x12d0] ;  /* 0x0012d00001c37983 */ /* 0x000ea20000300800 */
[----:B------:R-:W-:-:S02]  /*2d9a0*/  LOP3.LUT R2, R190, 0x30, RZ, 0x3c, !PT ;  /* 0x00000030be027812 */ /* 0x000fc400078e3cff */
[----:B------:R-:W-:-:S03]  /*2d9b0*/  IADD3.X R204, R204, UR8, RZ, P2, !PT ;  /* 0x00000008cccc7c10 */ /* 0x000fc600097fe4ff */
[----:B------:R-:W-:-:S05]  /*2d9c0*/  VIADD R2, R2, UR12 ;  /* 0x0000000c02027c36 */ /* 0x000fca0008000000 */
[----:B------:R1:W-:Y:S04]  /*2d9d0*/  LDGSTS.E [R2+0x10180], desc[UR14][R188.64], P0 ;  /* 0x10180000bc027fae */ /* 0x0003e8000812184e */
[----:B------:R-:W-:Y:S01]  /*2d9e0*/  STL [R1+0x1150], R204 ;  /* 0x001150cc01007387 */ /* 0x000fe20000100800 */
[----:B-1----:R-:W-:Y:S02]  /*2d9f0*/  IMAD.MOV.U32 R188, RZ, RZ, R203 ;  /* 0x000000ffffbc7224 */ /* 0x002fe400078e00cb */
[----:B------:R-:W-:-:S05]  /*2da00*/  IMAD.MOV.U32 R189, RZ, RZ, R204 ;  /* 0x000000ffffbd7224 */ /* 0x000fca00078e00cc */
[----:B------:R1:W-:Y:S01]  /*2da10*/  LDGSTS.E [R2+0x10580], desc[UR14][R188.64], P0 ;  /* 0x10580000bc027fae */ /* 0x0003e2000812184e */
[----:B----4-:R-:W-:-:S04]  /*2da20*/  IADD3 R196, P1, R196, UR16, RZ ;  /* 0x00000010c4c47c10 */ /* 0x010fc8000ff3e0ff */
[----:B-1----:R-:W-:Y:S02]  /*2da30*/  MOV R188, R196 ;  /* 0x000000c400bc7202 */ /* 0x002fe40000000f00 */
[----:B---3--:R-:W-:Y:S01]  /*2da40*/  IADD3 R200, P2, R200, UR16, RZ ;  /* 0x00000010c8c87c10 */ /* 0x008fe2000ff5e0ff */
[----:B------:R1:W-:Y:S01]  /*2da50*/  STL [R1+0x1194], R196 ;  /* 0x001194c401007387 */ /* 0x0003e20000100800 */
[----:B------:R-:W-:Y:S02]  /*2da60*/  IADD3.X R202, R202, UR8, RZ, P1, !PT ;  /* 0x00000008caca7c10 */ /* 0x000fe40008ffe4ff */
[----:B------:R-:W-:-:S03]  /*2da70*/  IADD3.X R201, R201, UR8, RZ, P2, !PT ;  /* 0x00000008c9c97c10 */ /* 0x000fc600097fe4ff */
[----:B------:R-:W-:Y:S01]  /*2da80*/  IMAD.MOV.U32 R189, RZ, RZ, R202 ;  /* 0x000000ffffbd7224 */ /* 0x000fe200078e00ca */
[----:B------:R-:W-:Y:S04]  /*2da90*/  STL [R1+0x1190], R202 ;  /* 0x001190ca01007387 */ /* 0x000fe80000100800 */
[----:B------:R3:W-:Y:S04]  /*2daa0*/  STL [R1+0x11d4], R200 ;  /* 0x0011d4c801007387 */ /* 0x0007e80000100800 */
[----:B-1----:R-:W4:Y:S04]  /*2dab0*/  LDL.LU R196, [R1+0x111c] ;  /* 0x00111c0001c47983 */ /* 0x002f280000300800 */
[----:B------:R-:W-:Y:S04]  /*2dac0*/  STL [R1+0x11d0], R201 ;  /* 0x0011d0c901007387 */ /* 0x000fe80000100800 */
[----:B------:R1:W-:Y:S04]  /*2dad0*/  LDGSTS.E [R2+0x10980], desc[UR14][R188.64], P0 ;  /* 0x10980000bc027fae */ /* 0x0003e8000812184e */
[----:B------:R-:W4:Y:S01]  /*2dae0*/  LDL.LU R203, [R1+0x115c] ;  /* 0x00115c0001cb7983 */ /* 0x000f220000300800 */
[----:B-1----:R-:W-:Y:S01]  /*2daf0*/  IMAD.MOV.U32 R188, RZ, RZ, R200 ;  /* 0x000000ffffbc7224 */ /* 0x002fe200078e00c8 */
[----:B------:R-:W-:-:S02]  /*2db00*/  IADD3 R191, P1, R191, UR16, RZ ;  /* 0x00000010bfbf7c10 */ /* 0x000fc4000ff3e0ff */
[----:B---3--:R-:W3:Y:S01]  /*2db10*/  LDL.LU R200, [R1+0x1118] ;  /* 0x0011180001c87983 */ /* 0x008ee20000300800 */
[----:B------:R-:W-:-:S03]  /*2db20*/  MOV R189, R201 ;  /* 0x000000c900bd7202 */ /* 0x000fc60000000f00 */
[----:B------:R-:W3:Y:S04]  /*2db30*/  LDL.LU R204, [R1+0x1158] ;  /* 0x0011580001cc7983 */ /* 0x000ee80000300800 */
[----:B------:R1:W-:Y:S01]  /*2db40*/  LDGSTS.E [R2+0x10d80], desc[UR14][R188.64], P0 ;  /* 0x10d80000bc027fae */ /* 0x0003e2000812184e */
[----:B------:R-:W-:-:S03]  /*2db50*/  IADD3 R197, P2, R197, UR16, RZ ;  /* 0x00000010c5c57c10 */ /* 0x000fc6000ff5e0ff */
[----:B------:R1:W-:Y:S01]  /*2db60*/  STL [R1+0x1214], R191 ;  /* 0x001214bf01007387 */ /* 0x0003e20000100800 */
[----:B------:R-:W-:Y:S01]  /*2db70*/  IADD3.X R193, R193, UR8, RZ, P1, !PT ;  /* 0x00000008c1c17c10 */ /* 0x000fe20008ffe4ff */
[----:B-1----:R-:W-:Y:S01]  /*2db80*/  IMAD.MOV.U32 R188, RZ, RZ, R191 ;  /* 0x000000ffffbc7224 */ /* 0x002fe200078e00bf */
[----:B------:R-:W-:-:S03]  /*2db90*/  IADD3.X R198, R198, UR8, RZ, P2, !PT ;  /* 0x00000008c6c67c10 */ /* 0x000fc600097fe4ff */
[----:B------:R-:W-:Y:S01]  /*2dba0*/  IMAD.MOV.U32 R189, RZ, RZ, R193 ;  /* 0x000000ffffbd7224 */ /* 0x000fe200078e00c1 */
[----:B------:R1:W-:Y:S01]  /*2dbb0*/  STL [R1+0x1210], R193 ;  /* 0x001210c101007387 */ /* 0x0003e20000100800 */
[----:B------:R-:W-:-:S03]  /*2dbc0*/  IADD3 R192, P1, R192, UR16, RZ ;  /* 0x00000010c0c07c10 */ /* 0x000fc6000ff3e0ff */
[----:B------:R1:W-:Y:S04]  /*2dbd0*/  STL [R1+0x1254], R197 ;  /* 0x001254c501007387 */ /* 0x0003e80000100800 */
[----:B------:R-:W3:Y:S01]  /*2dbe0*/  LDL.LU R191, [R1+0x119c] ;  /* 0x00119c0001bf7983 */ /* 0x000ee20000300800 */
[----:B------:R-:W-:-:S03]  /*2dbf0*/  IADD3 R194, P2, R194, UR16, RZ ;  /* 0x00000010c2c27c10 */ /* 0x000fc6000ff5e0ff */
[----:B------:R1:W-:Y:S04]  /*2dc00*/  STL [R1+0x1250], R198 ;  /* 0x001250c601007387 */ /* 0x0003e80000100800 */
[----:B------:R1:W-:Y:S04]  /*2dc10*/  LDGSTS.E [R2+0x11180], desc[UR14][R188.64], P0 ;  /* 0x11180000bc027fae */ /* 0x0003e8000812184e */
[----:B-1----:R-:W3:Y:S01]  /*2dc20*/  LDL.LU R193, [R1+0x11dc] ;  /* 0x0011dc0001c17983 */ /* 0x002ee20000300800 */
[----:B------:R-:W-:Y:S01]  /*2dc30*/  MOV R188, R197 ;  /* 0x000000c500bc7202 */ /* 0x000fe20000000f00 */
[----:B------:R-:W-:-:S02]  /*2dc40*/  IMAD.MOV.U32 R189, RZ, RZ, R198 ;  /* 0x000000ffffbd7224 */ /* 0x000fc400078e00c6 */
[----:B------:R-:W3:Y:S04]  /*2dc50*/  LDL.LU R197, [R1+0x1198] ;  /* 0x0011980001c57983 */ /* 0x000ee80000300800 */
[----:B------:R-:W3:Y:S04]  /*2dc60*/  LDL.LU R198, [R1+0x11d8] ;  /* 0x0011d80001c67983 */ /* 0x000ee80000300800 */
[----:B------:R1:W-:Y:S04]  /*2dc70*/  STL [R1+0x1294], R192 ;  /* 0x001294c001007387 */ /* 0x0003e80000100800 */
[----:B------:R1:W-:Y:S02]  /*2dc80*/  LDGSTS.E [R2+0x11580], desc[UR14][R188.64], P0 ;  /* 0x11580000bc027fae */ /* 0x0003e4000812184e */
[----:B-1----:R-:W-:Y:S01]  /*2dc90*/  IMAD.MOV.U32 R188, RZ, RZ, R192 ;  /* 0x000000ffffbc7224 */ /* 0x002fe200078e00c0 */
[----:B--2---:R-:W-:-:S02]  /*2dca0*/  IADD3.X R199, R199, UR8, RZ, P1, !PT ;  /* 0x00000008c7c77c10 */ /* 0x004fc40008ffe4ff */
[----:B------:R-:W-:-:S03]  /*2dcb0*/  IADD3.X R195, R195, UR8, RZ, P2, !PT ;  /* 0x00000008c3c37c10 */ /* 0x000fc600097fe4ff */
[----:B------:R-:W-:Y:S01]  /*2dcc0*/  STL [R1+0x1290], R199 ;  /* 0x001290c701007387 */ /* 0x000fe20000100800 */
[----:B------:R-:W-:-:S03]  /*2dcd0*/  MOV R189, R199 ;  /* 0x000000c700bd7202 */ /* 0x000fc60000000f00 */
[----:B------:R1:W-:Y:S04]  /*2dce0*/  STL [R1+0x12d4], R194 ;  /* 0x0012d4c201007387 */ /* 0x0003e80000100800 */
[----:B------:R-:W2:Y:S04]  /*2dcf0*/  LDL.LU R201, [R1+0x121c] ;  /* 0x00121c0001c97983 */ /* 0x000ea80000300800 */
[----:B------:R1:W-:Y:S04]  /*2dd00*/  STL [R1+0x12d0], R195 ;  /* 0x0012d0c301007387 */ /* 0x0003e80000100800 */
[----:B------:R-:W2:Y:S04]  /*2dd10*/  LDL.LU R192, [R1+0x125c] ;  /* 0x00125c0001c07983 */ /* 0x000ea80000300800 */
[----:B------:R1:W-:Y:S04]  /*2dd20*/  LDGSTS.E [R2+0x11980], desc[UR14][R188.64], P0 ;  /* 0x11980000bc027fae */ /* 0x0003e8000812184e */
[----:B------:R-:W2:Y:S01]  /*2dd30*/  LDL.LU R202, [R1+0x1218] ;  /* 0x0012180001ca7983 */ /* 0x000ea20000300800 */
[----:B-1----:R-:W-:-:S03]  /*2dd40*/  IMAD.MOV.U32 R188, RZ, RZ, R194 ;  /* 0x000000ffffbc7224 */ /* 0x002fc600078e00c2 */
[----:B------:R-:W2:Y:S01]  /*2dd50*/  LDL.LU R194, [R1+0x1258] ;  /* 0x0012580001c27983 */ /* 0x000ea20000300800 */
[----:B------:R-:W-:-:S03]  /*2dd60*/  IMAD.MOV.U32 R189, RZ, RZ, R195 ;  /* 0x000000ffffbd7224 */ /* 0x000fc600078e00c3 */
[----:B------:R-:W2:Y:S04]  /*2dd70*/  LDL.LU R199, [R1+0x129c] ;  /* 0x00129c0001c77983 */ /* 0x000ea80000300800 */
[----:B------:R1:W-:Y:S04]  /*2dd80*/  LDGSTS.E [R2+0x11d80], desc[UR14][R188.64], P0 ;  /* 0x11d80000bc027fae */ /* 0x0003e8000812184e */
[----:B------:R-:W2:Y:S01]  /*2dd90*/  LDL.LU R195, [R1+0x12dc] ;  /* 0x0012dc0001c37983 */ /* 0x000ea20000300800 */
[----:B-1----:R-:W-:-:S04]  /*2dda0*/  LOP3.LUT R2, R190, 0x40, RZ, 0x3c, !PT ;  /* 0x00000040be027812 */ /* 0x002fc800078e3cff */
[----:B------:R-:W-:Y:S02]  /*2ddb0*/  IADD3 R2, R2, UR12, RZ ;  /* 0x0000000c02027c10 */ /* 0x000fe4000fffe0ff */
[----:B----4-:R-:W-:-:S05]  /*2ddc0*/  IADD3 R196, P1, R196, UR16, RZ ;  /* 0x00000010c4c47c10 */ /* 0x010fca000ff3e0ff */
[----:B------:R-:W-:Y:S01]  /*2ddd0*/  STL [R1+0x111c], R196 ;  /* 0x00111cc401007387 */ /* 0x000fe20000100800 */
[----:B------:R-:W-:Y:S01]  /*2dde0*/  IADD3 R203, P2, R203, UR16, RZ ;  /* 0x00000010cbcb7c10 */ /* 0x000fe2000ff5e0ff */
[----:B------:R-:W-:-:S04]  /*2ddf0*/  IMAD.MOV.U32 R188, RZ, RZ, R196 ;  /* 0x000000ffffbc7224 */ /* 0x000fc800078e00c4 */
[----:B------:R-:W-:Y:S01]  /*2de00*/  STL [R1+0x115c], R203 ;  /* 0x00115ccb01007387 */ /* 0x000fe20000100800 */
[----:B---3--:R-:W-:-:S05]  /*2de10*/  IADD3.X R200, R200, UR8, RZ, P1, !PT ;  /* 0x00000008c8c87c10 */ /* 0x008fca0008ffe4ff */
[----:B------:R1:W-:Y:S01]  /*2de20*/  STL [R1+0x1118], R200 ;  /* 0x001118c801007387 */ /* 0x0003e20000100800 */
[----:B------:R-:W-:Y:S01]  /*2de30*/  IMAD.MOV.U32 R189, RZ, RZ, R200 ;  /* 0x000000ffffbd7224 */ /* 0x000fe200078e00c8 */
[----:B------:R-:W-:-:S04]  /*2de40*/  IADD3.X R204, R204, UR8, RZ, P2, !PT ;  /* 0x00000008cccc7c10 */ /* 0x000fc800097fe4ff */
[----:B------:R3:W-:Y:S04]  /*2de50*/  LDGSTS.E [R2+0x10200], desc[UR14][R188.64], P0 ;  /* 0x10200000bc027fae */ /* 0x0007e8000812184e */
[----:B-1----:R-:W4:Y:S04]  /*2de60*/  LDL.LU R200, [R1+0x1298] ;  /* 0x0012980001c87983 */ /* 0x002f280000300800 */
[----:B------:R-:W4:Y:S01]  /*2de70*/  LDL.LU R196, [R1+0x12d8] ;  /* 0x0012d80001c47983 */ /* 0x000f220000300800 */
[----:B---3--:R-:W-:Y:S01]  /*2de80*/  MOV R188, R203 ;  /* 0x000000cb00bc7202 */ /* 0x008fe20000000f00 */
[----:B------:R-:W-:-:S02]  /*2de90*/  IMAD.MOV.U32 R189, RZ, RZ, R204 ;  /* 0x000000ffffbd7224 */ /* 0x000fc400078e00cc */
[----:B------:R-:W-:Y:S04]  /*2dea0*/  STL [R1+0x1158], R204 ;  /* 0x001158cc01007387 */ /* 0x000fe80000100800 */
[----:B------:R1:W-:Y:S01]  /*2deb0*/  LDGSTS.E [R2+0x10600], desc[UR14][R188.64], P0 ;  /* 0x10600000bc027fae */ /* 0x0003e2000812184e */
[----:B------:R-:W-:-:S05]  /*2dec0*/  IADD3 R191, P1, R191, UR16, RZ ;  /* 0x00000010bfbf7c10 */ /* 0x000fca000ff3e0ff */
[----:B------:R-:W-:Y:S01]  /*2ded0*/  STL [R1+0x119c], R191 ;  /* 0x00119cbf01007387 */ /* 0x000fe20000100800 */
[----:B-1----:R-:W-:Y:S01]  /*2dee0*/  IMAD.MOV.U32 R188, RZ, RZ, R191 ;  /* 0x000000ffffbc7224 */ /* 0x002fe200078e00bf */
[----:B------:R-:W-:Y:S02]  /*2def0*/  IADD3 R193, P2, R193, UR16, RZ ;  /* 0x00000010c1c17c10 */ /* 0x000fe4000ff5e0ff */
[----:B------:R-:W-:Y:S02]  /*2df00*/  IADD3.X R197, R197, UR8, RZ, P1, !PT ;  /* 0x00000008c5c57c10 */ /* 0x000fe40008ffe4ff */
[----:B------:R-:W-:-:S03]  /*2df10*/  IADD3.X R198, R198, UR8, RZ, P2, !PT ;  /* 0x00000008c6c67c10 */ /* 0x000fc600097fe4ff */
[----:B------:R1:W-:Y:S01]  /*2df20*/  STL [R1+0x1198], R197 ;  /* 0x001198c501007387 */ /* 0x0003e20000100800 */
[----:B------:R-:W-:-:S03]  /*2df30*/  MOV R189, R197 ;  /* 0x000000c500bd7202 */ /* 0x000fc60000000f00 */
[----:B------:R-:W-:Y:S04]  /*2df40*/  STL [R1+0x11dc], R193 ;  /* 0x0011dcc101007387 */ /* 0x000fe80000100800 */
[----:B------:R3:W-:Y:S04]  /*2df50*/  LDGSTS.E [R2+0x10a00], desc[UR14][R188.64], P0 ;  /* 0x10a00000bc027fae */ /* 0x0007e8000812184e */
[----:B-1----:R-:W4:Y:S04]  /*2df60*/  LDL.LU R197, [R1+0x1124] ;  /* 0x0011240001c57983 */ /* 0x002f280000300800 */
[----:B------:R1:W-:Y:S04]  /*2df70*/  STL [R1+0x11d8], R198 ;  /* 0x0011d8c601007387 */ /* 0x0003e80000100800 */
[----:B------:R-:W4:Y:S01]  /*2df80*/  LDL.LU R191, [R1+0x1164] ;  /* 0x0011640001bf7983 */ /* 0x000f220000300800 */
[----:B---3--:R-:W-:-:S02]  /*2df90*/  IMAD.MOV.U32 R189, RZ, RZ, R198 ;  /* 0x000000ffffbd7224 */ /* 0x008fc400078e00c6 */
[----:B------:R-:W-:Y:S01]  /*2dfa0*/  IMAD.MOV.U32 R188, RZ, RZ, R193 ;  /* 0x000000ffffbc7224 */ /* 0x000fe200078e00c1 */
[----:B-1----:R-:W3:Y:S04]  /*2dfb0*/  LDL.LU R198, [R1+0x1120] ;  /* 0x0011200001c67983 */ /* 0x002ee80000300800 */
[----:B------:R-:W3:Y:S04]  /*2dfc0*/  LDL.LU R193, [R1+0x1160] ;  /* 0x0011600001c17983 */ /* 0x000ee80000300800 */
[----:B------:R1:W-:Y:S01]  /*2dfd0*/  LDGSTS.E [R2+0x10e00], desc[UR14][R188.64], P0 ;  /* 0x10e00000bc027fae */ /* 0x0003e2000812184e */
[----:B--2---:R-:W-:-:S02]  /*2dfe0*/  IADD3 R201, P1, R201, UR16, RZ ;  /* 0x00000010c9c97c10 */ /* 0x004fc4000ff3e0ff */
[----:B------:R-:W-:-:S03]  /*2dff0*/  IADD3 R192, P2, R192, UR16, RZ ;  /* 0x00000010c0c07c10 */ /* 0x000fc6000ff5e0ff */
[----:B------:R-:W-:Y:S01]  /*2e000*/  STL [R1+0x121c], R201 ;  /* 0x00121cc901007387 */ /* 0x000fe20000100800 */
[----:B------:R-:W-:Y:S02]  /*2e010*/  IADD3.X R202, R202, UR8, RZ, P1, !PT ;  /* 0x00000008caca7c10 */ /* 0x000fe40008ffe4ff */
[----:B-1----:R-:W-:-:S03]  /*2e020*/  MOV R188, R201 ;  /* 0x000000c900bc7202 */ /* 0x002fc60000000f00 */
[----:B------:R-:W-:Y:S01]  /*2e030*/  STL [R1+0x1218], R202 ;  /* 0x001218ca01007387 */ /* 0x000fe20000100800 */
[----:B------:R-:W-:-:S03]  /*2e040*/  IADD3.X R194, R194, UR8, RZ, P2, !PT ;  /* 0x00000008c2c27c10 */ /* 0x000fc600097fe4ff */
[----:B------:R-:W-:Y:S01]  /*2e050*/  STL [R1+0x125c], R192 ;  /* 0x00125cc001007387 */ /* 0x000fe20000100800 */
[----:B------:R-:W-:-:S03]  /*2e060*/  IMAD.MOV.U32 R189, RZ, RZ, R202 ;  /* 0x000000ffffbd7224 */ /* 0x000fc600078e00ca */
[----:B------:R1:W-:Y:S04]  /*2e070*/  STL [R1+0x1258], R194 ;  /* 0x001258c201007387 */ /* 0x0003e80000100800 */
[----:B------:R-:W2:Y:S04]  /*2e080*/  LDL.LU R204, [R1+0x11a0] ;  /* 0x0011a00001cc7983 */ /* 0x000ea80000300800 */
[----:B------:R-:W2:Y:S04]  /*2e090*/  LDL.LU R203, [R1+0x11a4] ;  /* 0x0011a40001cb7983 */ /* 0x000ea80000300800 */
[----:B------:R1:W-:Y:S02]  /*2e0a0*/  LDGSTS.E [R2+0x11200], desc[UR14][R188.64], P0 ;  /* 0x11200000bc027fae */ /* 0x0003e4000812184e */
[----:B-1----:R-:W-:Y:S01]  /*2e0b0*/  MOV R189, R194 ;  /* 0x000000c200bd7202 */ /* 0x002fe20000000f00 */
[----:B------:R-:W-:Y:S01]  /*2e0c0*/  IMAD.MOV.U32 R188, RZ, RZ, R192 ;  /* 0x000000ffffbc7224 */ /* 0x000fe200078e00c0 */
[----:B------:R-:W2:Y:S04]  /*2e0d0*/  LDL.LU R194, [R1+0x11e0] ;  /* 0x0011e00001c27983 */ /* 0x000ea80000300800 */
[----:B------:R-:W2:Y:S01]  /*2e0e0*/  LDL.LU R192, [R1+0x11e4] ;  /* 0x0011e40001c07983 */ /* 0x000ea20000300800 */
[----:B------:R-:W-:-:S02]  /*2e0f0*/  IADD3 R199, P1, R199, UR16, RZ ;  /* 0x00000010c7c77c10 */ /* 0x000fc4000ff3e0ff */
[----:B------:R-:W-:Y:S01]  /*2e100*/  IADD3 R195, P2, R195, UR16, RZ ;  /* 0x00000010c3c37c10 */ /* 0x000fe2000ff5e0ff */
[----:B------:R1:W-:Y:S04]  /*2e110*/  LDGSTS.E [R2+0x11600], desc[UR14][R188.64], P0 ;  /* 0x11600000bc027fae */ /* 0x0003e8000812184e */
[----:B------:R4:W-:Y:S01]  /*2e120*/  STL [R1+0x129c], R199 ;  /* 0x00129cc701007387 */ /* 0x0009e20000100800 */
[----:B-1----:R-:W-:Y:S01]  /*2e130*/  IMAD.MOV.U32 R188, RZ, RZ, R199 ;  /* 0x000000ffffbc7224 */ /* 0x002fe200078e00c7 */
[----:B----4-:R-:W-:Y:S02]  /*2e140*/  IADD3.X R200, R200, UR8, RZ, P1, !PT ;  /* 0x00000008c8c87c10 */ /* 0x010fe40008ffe4ff */
[----:B------:R-:W-:-:S03]  /*2e150*/  IADD3.X R196, R196, UR8, RZ, P2, !PT ;  /* 0x00000008c4c47c10 */ /* 0x000fc600097fe4ff */
[----:B------:R1:W-:Y:S01]  /*2e160*/  STL [R1+0x1298], R200 ;  /* 0x001298c801007387 */ /* 0x0003e20000100800 */
[----:B------:R-:W-:-:S03]  /*2e170*/  IMAD.MOV.U32 R189, RZ, RZ, R200 ;  /* 0x000000ffffbd7224 */ /* 0x000fc600078e00c8 */
[----:B------:R4:W-:Y:S04]  /*2e180*/  STL [R1+0x12dc], R195 ;  /* 0x0012dcc301007387 */ /* 0x0009e80000100800 */
[----:B------:R-:W2:Y:S04]  /*2e190*/  LDL.LU R199, [R1+0x1224] ;  /* 0x0012240001c77983 */ /* 0x000ea80000300800 */
[----:B------:R4:W-:Y:S04]  /*2e1a0*/  STL [R1+0x12d8], R196 ;  /* 0x0012d8c401007387 */ /* 0x0009e80000100800 */
[----:B-1----:R-:W2:Y:S04]  /*2e1b0*/  LDL.LU R200, [R1+0x1264] ;  /* 0x0012640001c87983 */ /* 0x002ea80000300800 */
[----:B------:R-:W2:Y:S04]  /*2e1c0*/  LDL.LU R201, [R1+0x1220] ;  /* 0x0012200001c97983 */ /* 0x000ea80000300800 */
[----:B------:R1:W-:Y:S04]  /*2e1d0*/  LDGSTS.E [R2+0x11a00], desc[UR14][R188.64], P0 ;  /* 0x11a00000bc027fae */ /* 0x0003e8000812184e */
[----:B------:R-:W2:Y:S01]  /*2e1e0*/  LDL.LU R202, [R1+0x1260] ;  /* 0x0012600001ca7983 */ /* 0x000ea20000300800 */
[----:B-1----:R-:W-:Y:S01]  /*2e1f0*/  MOV R188, R195 ;  /* 0x000000c300bc7202 */ /* 0x002fe20000000f00 */
[----:B------:R-:W-:-:S02]  /*2e200*/  IMAD.MOV.U32 R189, RZ, RZ, R196 ;  /* 0x000000ffffbd7224 */ /* 0x000fc400078e00c4 */
[----:B----4-:R-:W4:Y:S04]  /*2e210*/  LDL.LU R195, [R1+0x12a4] ;  /* 0x0012a40001c37983 */ /* 0x010f280000300800 */
[----:B------:R1:W-:Y:S04]  /*2e220*/  LDGSTS.E [R2+0x11e00], desc[UR14][R188.64], P0 ;  /* 0x11e00000bc027fae */ /* 0x0003e8000812184e */
[----:B------:R-:W4:Y:S01]  /*2e230*/  LDL.LU R196, [R1+0x12e4] ;  /* 0x0012e40001c47983 */ /* 0x000f220000300800 */
[----:B------:R-:W-:Y:S02]  /*2e240*/  IADD3 R197, P1, R197, UR16, RZ ;  /* 0x00000010c5c57c10 */ /* 0x000fe4000ff3e0ff */
[----:B-1----:R-:W-:-:S02]  /*2e250*/  LOP3.LUT R2, R190, 0x50, RZ, 0x3c, !PT ;  /* 0x00000050be027812 */ /* 0x002fc400078e3cff */
[----:B------:R-:W-:Y:S01]  /*2e260*/  IADD3 R191, P2, R191, UR16, RZ ;  /* 0x00000010bfbf7c10 */ /* 0x000fe2000ff5e0ff */
[----:B------:R1:W-:Y:S01]  /*2e270*/  STL [R1+0x1124], R197 ;  /* 0x001124c501007387 */ /* 0x0003e20000100800 */
[----:B---3--:R-:W-:-:S03]  /*2e280*/  IADD3.X R198, R198, UR8, RZ, P1, !PT ;  /* 0x00000008c6c67c10 */ /* 0x008fc60008ffe4ff */
[----:B------:R-:W-:Y:S01]  /*2e290*/  STL [R1+0x1164], R191 ;  /* 0x001164bf01007387 */ /* 0x000fe20000100800 */
[----:B------:R-:W-:Y:S01]  /*2e2a0*/  MOV R188, R197 ;  /* 0x000000c500bc7202 */ /* 0x000fe20000000f00 */
[----:B------:R-:W-:Y:S02]  /*2e2b0*/  VIADD R2, R2, UR12 ;  /* 0x0000000c02027c36 */ /* 0x000fe40008000000 */
[----:B------:R3:W-:Y:S01]  /*2e2c0*/  STL [R1+0x1120], R198 ;  /* 0x001120c601007387 */ /* 0x0007e20000100800 */
[----:B------:R-:W-:-:S03]  /*2e2d0*/  IMAD.MOV.U32 R189, RZ, RZ, R198 ;  /* 0x000000ffffbd7224 */ /* 0x000fc600078e00c6 */
[----:B-1----:R-:W4:Y:S01]  /*2e2e0*/  LDL.LU R197, [R1+0x12a0] ;  /* 0x0012a00001c57983 */ /* 0x002f220000300800 */
[----:B------:R-:W-:-:S03]  /*2e2f0*/  IADD3.X R193, R193, UR8, RZ, P2, !PT ;  /* 0x00000008c1c17c10 */ /* 0x000fc600097fe4ff */
[----:B------:R1:W-:Y:S04]  /*2e300*/  LDGSTS.E [R2+0x10280], desc[UR14][R188.64], P0 ;  /* 0x10280000bc027fae */ /* 0x0003e8000812184e */
[----:B---3--:R-:W3:Y:S01]  /*2e310*/  LDL.LU R198, [R1+0x12e0] ;  /* 0x0012e00001c67983 */ /* 0x008ee20000300800 */
[----:B-1----:R-:W-:Y:S01]  /*2e320*/  IMAD.MOV.U32 R188, RZ, RZ, R191 ;  /* 0x000000ffffbc7224 */ /* 0x002fe200078e00bf */
[----:B------:R-:W-:Y:S02]  /*2e330*/  MOV R189, R193 ;  /* 0x000000c100bd7202 */ /* 0x000fe40000000f00 */
[----:B------:R1:W-:Y:S04]  /*2e340*/  STL [R1+0x1160], R193 ;  /* 0x001160c101007387 */ /* 0x0003e80000100800 */
[----:B------:R2:W-:Y:S04]  /*2e350*/  LDGSTS.E [R2+0x10680], desc[UR14][R188.64], P0 ;  /* 0x10680000bc027fae */ /* 0x0005e8000812184e */
[----:B-1----:R-:W3:Y:S04]  /*2e360*/  LDL.LU R193, [R1+0x112c] ;  /* 0x00112c0001c17983 */ /* 0x002ee80000300800 */
[----:B------:R-:W3:Y:S01]  /*2e370*/  LDL.LU R191, [R1+0x116c] ;  /* 0x00116c0001bf7983 */ /* 0x000ee20000300800 */
[----:B--2---:R-:W-:-:S04]  /*2e380*/  IADD3 R203, P1, R203, UR16, RZ ;  /* 0x00000010cbcb7c10 */ /* 0x004fc8000ff3e0ff */
[----:B------:R-:W-:Y:S01]  /*2e390*/  IADD3.X R204, R204, UR8, RZ, P1, !PT ;  /* 0x00000008cccc7c10 */ /* 0x000fe20008ffe4ff */
[----:B------:R-:W-:Y:S01]  /*2e3a0*/  IMAD.MOV.U32 R188, RZ, RZ, R203 ;  /* 0x000000ffffbc7224 */ /* 0x000fe200078e00cb */
[----:B------:R-:W-:Y:S03]  /*2e3b0*/  STL [R1+0x11a4], R203 ;  /* 0x0011a4cb01007387 */ /* 0x000fe60000100800 */
[----:B------:R-:W-:Y:S01]  /*2e3c0*/  IMAD.MOV.U32 R189, RZ, RZ, R204 ;  /* 0x000000ffffbd7224 */ /* 0x000fe200078e00cc */
[----:B------:R-:W-:Y:S04]  /*2e3d0*/  STL [R1+0x11a0], R204 ;  /* 0x0011a0cc01007387 */ /* 0x000fe80000100800 */
[----:B------:R1:W-:Y:S01]  /*2e3e0*/  LDGSTS.E [R2+0x10a80], desc[UR14][R188.64], P0 ;  /* 0x10a80000bc027fae */ /* 0x0003e2000812184e */
[----:B------:R-:W-:-:S04]  /*2e3f0*/  IADD3 R192, P2, R192, UR16, RZ ;  /* 0x00000010c0c07c10 */ /* 0x000fc8000ff5e0ff */
[----:B------:R-:W-:Y:S01]  /*2e400*/  IADD3.X R194, R194, UR8, RZ, P2, !PT ;  /* 0x00000008c2c27c10 */ /* 0x000fe200097fe4ff */
[----:B------:R-:W-:Y:S04]  /*2e410*/  STL [R1+0x11e4], R192 ;  /* 0x0011e4c001007387 */ /* 0x000fe80000100800 */
[----:B------:R2:W-:Y:S01]  /*2e420*/  STL [R1+0x11e0], R194 ;  /* 0x0011e0c201007387 */ /* 0x0005e20000100800 */
[----:B-1----:R-:W-:Y:S01]  /*2e430*/  IMAD.MOV.U32 R189, RZ, RZ, R194 ;  /* 0x000000ffffbd7224 */ /* 0x002fe200078e00c2 */
[----:B------:R-:W-:-:S05]  /*2e440*/  MOV R188, R192 ;  /* 0x000000c000bc7202 */ /* 0x000fca0000000f00 */
[----:B------:R1:W-:Y:S04]  /*2e450*/  LDGSTS.E [R2+0x10e80], desc[UR14][R188.64], P0 ;  /* 0x10e80000bc027fae */ /* 0x0003e8000812184e */
[----:B--2---:R-:W2:Y:S04]  /*2e460*/  LDL.LU R194, [R1+0x1128] ;  /* 0x0011280001c27983 */ /* 0x004ea80000300800 */
[----:B------:R-:W2:Y:S01]  /*2e470*/  LDL.LU R192, [R1+0x1168] ;  /* 0x0011680001c07983 */ /* 0x000ea20000300800 */
[----:B------:R-:W-:Y:S02]  /*2e480*/  IADD3 R199, P1, R199, UR16, RZ ;  /* 0x00000010c7c77c10 */ /* 0x000fe4000ff3e0ff */
[----:B------:R-:W-:-:S02]  /*2e490*/  IADD3 R200, P2, R200, UR16, RZ ;  /* 0x00000010c8c87c10 */ /* 0x000fc4000ff5e0ff */
[----:B------:R-:W-:Y:S01]  /*2e4a0*/  IADD3.X R201, R201, UR8, RZ, P1, !PT ;  /* 0x00000008c9c97c10 */ /* 0x000fe20008ffe4ff */
[----:B------:R-:W-:Y:S01]  /*2e4b0*/  STL [R1+0x1224], R199 ;  /* 0x001224c701007387 */ /* 0x000fe20000100800 */
[----:B-1----:R-:W-:Y:S02]  /*2e4c0*/  IMAD.MOV.U32 R188, RZ, RZ, R199 ;  /* 0x000000ffffbc7224 */ /* 0x002fe400078e00c7 */
[----:B------:R-:W-:Y:S01]  /*2e4d0*/  MOV R189, R201 ;  /* 0x000000c900bd7202 */ /* 0x000fe20000000f00 */
[----:B------:R1:W-:Y:S01]  /*2e4e0*/  STL [R1+0x1220], R201 ;  /* 0x001220c901007387 */ /* 0x0003e20000100800 */
[----:B------:R-:W-:-:S03]  /*2e4f0*/  IADD3.X R202, R202, UR8, RZ, P2, !PT ;  /* 0x00000008caca7c10 */ /* 0x000fc600097fe4ff */
[----:B------:R-:W-:Y:S04]  /*2e500*/  STL [R1+0x1264], R200 ;  /* 0x001264c801007387 */ /* 0x000fe80000100800 */
[----:B------:R4:W-:Y:S04]  /*2e510*/  LDGSTS.E [R2+0x11280], desc[UR14][R188.64], P0 ;  /* 0x11280000bc027fae */ /* 0x0009e8000812184e */
[----:B-1----:R-:W2:Y:S01]  /*2e520*/  LDL.LU R201, [R1+0x11ac] ;  /* 0x0011ac0001c97983 */ /* 0x002ea20000300800 */
[----:B----4-:R-:W-:-:S03]  /*2e530*/  IADD3 R195, P1, R195, UR16, RZ ;  /* 0x00000010c3c37c10 */ /* 0x010fc6000ff3e0ff */
[----:B------:R1:W-:Y:S04]  /*2e540*/  STL [R1+0x1260], R202 ;  /* 0x001260ca01007387 */ /* 0x0003e80000100800 */
[----:B------:R-:W4:Y:S01]  /*2e550*/  LDL.LU R199, [R1+0x11ec] ;  /* 0x0011ec0001c77983 */ /* 0x000f220000300800 */
[----:B------:R-:W-:Y:S02]  /*2e560*/  IMAD.MOV.U32 R189, RZ, RZ, R202 ;  /* 0x000000ffffbd7224 */ /* 0x000fe400078e00ca */
[----:B------:R-:W-:Y:S01]  /*2e570*/  IMAD.MOV.U32 R188, RZ, RZ, R200 ;  /* 0x000000ffffbc7224 */ /* 0x000fe200078e00c8 */
[----:B-1----:R-:W4:Y:S01]  /*2e580*/  LDL.LU R202, [R1+0x11a8] ;  /* 0x0011a80001ca7983 */ /* 0x002f220000300800 */
[----:B------:R-:W-:-:S03]  /*2e590*/  IADD3 R196, P2, R196, UR16, RZ ;  /* 0x00000010c4c47c10 */ /* 0x000fc6000ff5e0ff */
[----:B------:R-:W4:Y:S04]  /*2e5a0*/  LDL.LU R200, [R1+0x11e8] ;  /* 0x0011e80001c87983 */ /* 0x000f280000300800 */
[----:B------:R1:W-:Y:S04]  /*2e5b0*/  LDGSTS.E [R2+0x11680], desc[UR14][R188.64], P0 ;  /* 0x11680000bc027fae */ /* 0x0003e8000812184e */
[----:B------:R-:W-:Y:S01]  /*2e5c0*/  STL [R1+0x12a4], R195 ;  /* 0x0012a4c301007387 */ /* 0x000fe20000100800 */
[----:B-1----:R-:W-:Y:S02]  /*2e5d0*/  MOV R188, R195 ;  /* 0x000000c300bc7202 */ /* 0x002fe40000000f00 */
[----:B------:R-:W-:-:S05]  /*2e5e0*/  IADD3.X R197, R197, UR8, RZ, P1, !PT ;  /* 0x00000008c5c57c10 */ /* 0x000fca0008ffe4ff */
[----:B------:R-:W-:Y:S01]  /*2e5f0*/  IMAD.MOV.U32 R189, RZ, RZ, R197 ;  /* 0x000000ffffbd7224 */ /* 0x000fe200078e00c5 */
[----:B------:R1:W-:Y:S01]  /*2e600*/  STL [R1+0x12a0], R197 ;  /* 0x0012a0c501007387 */ /* 0x0003e20000100800 */
[----:B---3--:R-:W-:-:S03]  /*2e610*/  IADD3.X R198, R198, UR8, RZ, P2, !PT ;  /* 0x00000008c6c67c10 */ /* 0x008fc600097fe4ff */
[----:B------:R-:W-:Y:S04]  /*2e620*/  STL [R1+0x12e4], R196 ;  /* 0x0012e4c401007387 */ /* 0x000fe80000100800 */
[----:B------:R3:W-:Y:S04]  /*2e630*/  LDGSTS.E [R2+0x11a80], desc[UR14][R188.64], P0 ;  /* 0x11a80000bc027fae */ /* 0x0007e8000812184e */
[----:B-1----:R-:W4:Y:S04]  /*2e640*/  LDL.LU R197, [R1+0x122c] ;  /* 0x00122c0001c57983 */ /* 0x002f280000300800 */
[----:B------:R1:W-:Y:S04]  /*2e650*/  STL [R1+0x12e0], R198 ;  /* 0x0012e0c601007387 */ /* 0x0003e80000100800 */
[----:B------:R-:W4:Y:S01]  /*2e660*/  LDL.LU R195, [R1+0x126c] ;  /* 0x00126c0001c37983 */ /* 0x000f220000300800 */
[----:B---3--:R-:W-:Y:S01]  /*2e670*/  MOV R189, R198 ;  /* 0x000000c600bd7202 */ /* 0x008fe20000000f00 */
[----:B------:R-:W-:-:S02]  /*2e680*/  IMAD.MOV.U32 R188, RZ, RZ, R196 ;  /* 0x000000ffffbc7224 */ /* 0x000fc400078e00c4 */
[----:B-1----:R-:W3:Y:S01]  /*2e690*/  LDL.LU R198, [R1+0x1228] ;  /* 0x0012280001c67983 */ /* 0x002ee20000300800 */
[----:B------:R-:W-:-:S03]  /*2e6a0*/  IADD3 R193, P1, R193, UR16, RZ ;  /* 0x00000010c1c17c10 */ /* 0x000fc6000ff3e0ff */
[----:B------:R-:W3:Y:S01]  /*2e6b0*/  LDL.LU R196, [R1+0x1268] ;  /* 0x0012680001c47983 */ /* 0x000ee20000300800 */
[----:B------:R-:W-:-:S03]  /*2e6c0*/  IADD3 R191, P2, R191, UR16, RZ ;  /* 0x00000010bfbf7c10 */ /* 0x000fc6000ff5e0ff */
[----:B------:R1:W-:Y:S04]  /*2e6d0*/  LDGSTS.E [R2+0x11e80], desc[UR14][R188.64], P0 ;  /* 0x11e80000bc027fae */ /* 0x0003e8000812184e */
[----:B------:R2:W-:Y:S01]  /*2e6e0*/  STL [R1+0x112c], R193 ;  /* 0x00112cc101007387 */ /* 0x0005e20000100800 */
[----:B-1----:R-:W-:Y:S01]  /*2e6f0*/  LOP3.LUT R2, R190, 0x60, RZ, 0x3c, !PT ;  /* 0x00000060be027812 */ /* 0x002fe200078e3cff */
[----:B------:R-:W-:Y:S02]  /*2e700*/  IMAD.MOV.U32 R188, RZ, RZ, R193 ;  /* 0x000000ffffbc7224 */ /* 0x000fe400078e00c1 */
[----:B------:R1:W-:Y:S02]  /*2e710*/  STL [R1+0x116c], R191 ;  /* 0x00116cbf01007387 */ /* 0x0003e40000100800 */
[----:B------:R-:W-:Y:S01]  /*2e720*/  VIADD R2, R2, UR12 ;  /* 0x0000000c02027c36 */ /* 0x000fe20008000000 */
[----:B--2---:R-:W-:-:S02]  /*2e730*/  IADD3.X R194, R194, UR8, RZ, P1, !PT ;  /* 0x00000008c2c27c10 */ /* 0x004fc40008ffe4ff */
[----:B------:R-:W-:Y:S02]  /*2e740*/  IADD3.X R192, R192, UR8, RZ, P2, !PT ;  /* 0x00000008c0c07c10 */ /* 0x000fe400097fe4ff */
[----:B------:R-:W-:Y:S01]  /*2e750*/  MOV R189, R194 ;  /* 0x000000c200bd7202 */ /* 0x000fe20000000f00 */
[----:B------:R2:W-:Y:S04]  /*2e760*/  STL [R1+0x1128], R194 ;  /* 0x001128c201007387 */ /* 0x0005e80000100800 */
[----:B------:R1:W-:Y:S04]  /*2e770*/  LDGSTS.E [R2+0x10300], desc[UR14][R188.64], P0 ;  /* 0x10300000bc027fae */ /* 0x0003e8000812184e */
[----:B------:R2:W-:Y:S04]  /*2e780*/  STL [R1+0x1168], R192 ;  /* 0x001168c001007387 */ /* 0x0005e80000100800 */
[----:B------:R-:W3:Y:S01]  /*2e790*/  LDL.LU R193, [R1+0x12a8] ;  /* 0x0012a80001c17983 */ /* 0x000ee20000300800 */
[----:B-1----:R-:W-:-:S03]  /*2e7a0*/  IMAD.MOV.U32 R188, RZ, RZ, R191 ;  /* 0x000000ffffbc7224 */ /* 0x002fc600078e00bf */
[----:B------:R-:W3:Y:S01]  /*2e7b0*/  LDL.LU R191, [R1+0x12ac] ;  /* 0x0012ac0001bf7983 */ /* 0x000ee20000300800 */
[----:B------:R-:W-:-:S03]  /*2e7c0*/  IMAD.MOV.U32 R189, RZ, RZ, R192 ;  /* 0x000000ffffbd7224 */ /* 0x000fc600078e00c0 */
[----:B--2---:R-:W2:Y:S04]  /*2e7d0*/  LDL.LU R194, [R1+0x12e8] ;  /* 0x0012e80001c27983 */ /* 0x004ea80000300800 */
[----:B------:R-:W2:Y:S04]  /*2e7e0*/  LDL.LU R192, [R1+0x12ec] ;  /* 0x0012ec0001c07983 */ /* 0x000ea80000300800 */
[----:B------:R1:W-:Y:S01]  /*2e7f0*/  LDGSTS.E [R2+0x10700], desc[UR14][R188.64], P0 ;  /* 0x10700000bc027fae */ /* 0x0003e2000812184e */
[----:B------:R-:W-:Y:S02]  /*2e800*/  IADD3 R201, P1, R201, UR16, RZ ;  /* 0x00000010c9c97c10 */ /* 0x000fe4000ff3e0ff */
[----:B----4-:R-:W-:-:S03]  /*2e810*/  IADD3 R199, P2, R199, UR16, RZ ;  /* 0x00000010c7c77c10 */ /* 0x010fc6000ff5e0ff */
[----:B------:R4:W-:Y:S01]  /*2e820*/  STL [R1+0x11ac], R201 ;  /* 0x0011acc901007387 */ /* 0x0009e20000100800 */
[----:B------:R-:W-:Y:S02]  /*2e830*/  IADD3.X R202, R202, UR8, RZ, P1, !PT ;  /* 0x00000008caca7c10 */ /* 0x000fe40008ffe4ff */
[----:B------:R-:W-:-:S03]  /*2e840*/  IADD3.X R200, R200, UR8, RZ, P2, !PT ;  /* 0x00000008c8c87c10 */ /* 0x000fc600097fe4ff */
[----:B------:R-:W-:Y:S04]  /*2e850*/  STL [R1+0x11a8], R202 ;  /* 0x0011a8ca01007387 */ /* 0x000fe80000100800 */
[----:B------:R4:W-:Y:S04]  /*2e860*/  STL [R1+0x11ec], R199 ;  /* 0x0011ecc701007387 */ /* 0x0009e80000100800 */
[----:B------:R4:W-:Y:S04]  /*2e870*/  STL [R1+0x11e8], R200 ;  /* 0x0011e8c801007387 */ /* 0x0009e80000100800 */
[----:B------:R-:W2:Y:S04]  /*2e880*/  LDL.LU R206, [R1+0x1130] ;  /* 0x0011300001ce7983 */ /* 0x000ea80000300800 */
[----:B------:R-:W2:Y:S04]  /*2e890*/  LDL.LU R205, [R1+0x1134] ;  /* 0x0011340001cd7983 */ /* 0x000ea80000300800 */
[----:B------:R-:W2:Y:S01]  /*2e8a0*/  LDL.LU R204, [R1+0x1170] ;  /* 0x0011700001cc7983 */ /* 0x000ea20000300800 */
[----:B-1----:R-:W-:-:S03]  /*2e8b0*/  MOV R188, R201 ;  /* 0x000000c900bc7202 */ /* 0x002fc60000000f00 */
[----:B------:R-:W2:Y:S01]  /*2e8c0*/  LDL.LU R203, [R1+0x1174] ;  /* 0x0011740001cb7983 */ /* 0x000ea20000300800 */
[----:B------:R-:W-:-:S05]  /*2e8d0*/  IMAD.MOV.U32 R189, RZ, RZ, R202 ;  /* 0x000000ffffbd7224 */ /* 0x000fca00078e00ca */
[----:B------:R1:W-:Y:S01]  /*2e8e0*/  LDGSTS.E [R2+0x10b00], desc[UR14][R188.64], P0 ;  /* 0x10b00000bc027fae */ /* 0x0003e2000812184e */
[----:B------:R-:W-:Y:S02]  /*2e8f0*/  IADD3 R197, P1, R197, UR16, RZ ;  /* 0x00000010c5c57c10 */ /* 0x000fe4000ff3e0ff */
[----:B------:R-:W-:-:S03]  /*2e900*/  IADD3 R195, P2, R195, UR16, RZ ;  /* 0x00000010c3c37c10 */ /* 0x000fc6000ff5e0ff */
[----:B------:R-:W-:Y:S01]  /*2e910*/  STL [R1+0x122c], R197 ;  /* 0x00122cc501007387 */ /* 0x000fe20000100800 */
[----:B---3--:R-:W-:Y:S02]  /*2e920*/  IADD3.X R198, R198, UR8, RZ, P1, !PT ;  /* 0x00000008c6c67c10 */ /* 0x008fe40008ffe4ff */
[----:B------:R-:W-:-:S03]  /*2e930*/  IADD3.X R196, R196, UR8, RZ, P2, !PT ;  /* 0x00000008c4c47c10 */ /* 0x000fc600097fe4ff */
[----:B------:R3:W-:Y:S01]  /*2e940*/  STL [R1+0x1228], R198 ;  /* 0x001228c601007387 */ /* 0x0007e20000100800 */
[----:B-1----:R-:W-:-:S03]  /*2e950*/  IMAD.MOV.U32 R188, RZ, RZ, R199 ;  /* 0x000000ffffbc7224 */ /* 0x002fc600078e00c7 */
[----:B------:R-:W-:Y:S01]  /*2e960*/  STL [R1+0x126c], R195 ;  /* 0x00126cc301007387 */ /* 0x000fe20000100800 */
[----:B------:R-:W-:-:S03]  /*2e970*/  MOV R189, R200 ;  /* 0x000000c800bd7202 */ /* 0x000fc60000000f00 */
[----:B----4-:R-:W4:Y:S04]  /*2e980*/  LDL.LU R201, [R1+0x11b4] ;  /* 0x0011b40001c97983 */ /* 0x010f280000300800 */
[----:B------:R1:W-:Y:S04]  /*2e990*/  STL [R1+0x1268], R196 ;  /* 0x001268c401007387 */ /* 0x0003e80000100800 */
[----:B------:R-:W4:Y:S04]  /*2e9a0*/  LDL.LU R199, [R1+0x11f4] ;  /* 0x0011f40001c77983 */ /* 0x000f280000300800 */
[----:B------:R-:W4:Y:S04]  /*2e9b0*/  LDL.LU R202, [R1+0x11b0] ;  /* 0x0011b00001ca7983 */ /* 0x000f280000300800 */
[----:B------:R1:W-:Y:S04]  /*2e9c0*/  LDGSTS.E [R2+0x10f00], desc[UR14][R188.64], P0 ;  /* 0x10f00000bc027fae */ /* 0x0003e8000812184e */
[----:B------:R-:W4:Y:S01]  /*2e9d0*/  LDL.LU R200, [R1+0x11f0] ;  /* 0x0011f00001c87983 */ /* 0x000f220000300800 */
[----:B-1----:R-:W-:-:S02]  /*2e9e0*/  IMAD.MOV.U32 R188, RZ, RZ, R197 ;  /* 0x000000ffffbc7224 */ /* 0x002fc400078e00c5 */
[----:B------:R-:W-:Y:S02]  /*2e9f0*/  IMAD.MOV.U32 R189, RZ, RZ, R198 ;  /* 0x000000ffffbd7224 */ /* 0x000fe400078e00c6 */
[----:B---3--:R-:W3:Y:S04]  /*2ea00*/  LDL.LU R198, [R1+0x1230] ;  /* 0x0012300001c67983 */ /* 0x008ee80000300800 */
[----:B------:R-:W3:Y:S04]  /*2ea10*/  LDL.LU R197, [R1+0x1234] ;  /* 0x0012340001c57983 */ /* 0x000ee80000300800 */
[----:B------:R1:W-:Y:S02]  /*2ea20*/  LDGSTS.E [R2+0x11300], desc[UR14][R188.64], P0 ;  /* 0x11300000bc027fae */ /* 0x0003e4000812184e */
[----:B-1----:R-:W-:Y:S01]  /*2ea30*/  MOV R188, R195 ;  /* 0x000000c300bc7202 */ /* 0x002fe20000000f00 */
[----:B------:R-:W-:-:S02]  /*2ea40*/  IMAD.MOV.U32 R189, RZ, RZ, R196 ;  /* 0x000000ffffbd7224 */ /* 0x000fc400078e00c4 */
[----:B------:R-:W3:Y:S04]  /*2ea50*/  LDL.LU R196, [R1+0x1270] ;  /* 0x0012700001c47983 */ /* 0x000ee80000300800 */
[----:B------:R-:W3:Y:S04]  /*2ea60*/  LDL.LU R195, [R1+0x1274] ;  /* 0x0012740001c37983 */ /* 0x000ee80000300800 */
[----:B------:R1:W-:Y:S01]  /*2ea70*/  LDGSTS.E [R2+0x11700], desc[UR14][R188.64], P0 ;  /* 0x11700000bc027fae */ /* 0x0003e2000812184e */
[----:B------:R-:W-:-:S04]  /*2ea80*/  IADD3 R191, P1, R191, UR16, RZ ;  /* 0x00000010bfbf7c10 */ /* 0x000fc8000ff3e0ff */
[----:B------:R-:W-:Y:S02]  /*2ea90*/  IADD3.X R193, R193, UR8, RZ, P1, !PT ;  /* 0x00000008c1c17c10 */ /* 0x000fe40008ffe4ff */
[----:B--2---:R-:W-:Y:S01]  /*2eaa0*/  IADD3 R192, P2, R192, UR16, RZ ;  /* 0x00000010c0c07c10 */ /* 0x004fe2000ff5e0ff */
[----:B------:R-:W-:Y:S01]  /*2eab0*/  STL [R1+0x12ac], R191 ;  /* 0x0012acbf01007387 */ /* 0x000fe20000100800 */
[----:B-1----:R-:W-:Y:S01]  /*2eac0*/  IMAD.MOV.U32 R188, RZ, RZ, R191 ;  /* 0x000000ffffbc7224 */ /* 0x002fe200078e00bf */
[----:B------:R-:W-:Y:S02]  /*2ead0*/  MOV R189, R193 ;  /* 0x000000c100bd7202 */ /* 0x000fe40000000f00 */
[----:B------:R-:W-:Y:S01]  /*2eae0*/  IADD3.X R194, R194, UR8, RZ, P2, !PT ;  /* 0x00000008c2c27c10 */ /* 0x000fe200097fe4ff */
[----:B------:R1:W-:Y:S04]  /*2eaf0*/  STL [R1+0x12a8], R193 ;  /* 0x0012a8c101007387 */ /* 0x0003e80000100800 */
[----:B------:R-:W-:Y:S04]  /*2eb00*/  STL [R1+0x12ec], R192 ;  /* 0x0012ecc001007387 */ /* 0x000fe80000100800 */
[----:B------:R2:W-:Y:S04]  /*2eb10*/  LDGSTS.E [R2+0x11b00], desc[UR14][R188.64], P0 ;  /* 0x11b00000bc027fae */ /* 0x0005e8000812184e */
[----:B-1----:R-:W3:Y:S04]  /*2eb20*/  LDL.LU R193, [R1+0x12b4] ;  /* 0x0012b40001c17983 */ /* 0x002ee80000300800 */
[----:B------:R1:W-:Y:S04]  /*2eb30*/  STL [R1+0x12e8], R194 ;  /* 0x0012e8c201007387 */ /* 0x0003e80000100800 */
[----:B------:R-:W3:Y:S01]  /*2eb40*/  LDL.LU R191, [R1+0x12f4] ;  /* 0x0012f40001bf7983 */ /* 0x000ee20000300800 */
[----:B--2---:R-:W-:-:S03]  /*2eb50*/  IMAD.MOV.U32 R189, RZ, RZ, R194 ;  /* 0x000000ffffbd7224 */ /* 0x004fc600078e00c2 */
[----:B-1----:R-:W2:Y:S01]  /*2eb60*/  LDL.LU R194, [R1+0x12b0] ;  /* 0x0012b00001c27983 */ /* 0x002ea20000300800 */
[----:B------:R-:W-:-:S03]  /*2eb70*/  IMAD.MOV.U32 R188, RZ, RZ, R192 ;  /* 0x000000ffffbc7224 */ /* 0x000fc600078e00c0 */
[----:B------:R-:W2:Y:S04]  /*2eb80*/  LDL.LU R192, [R1+0x12f0] ;  /* 0x0012f00001c07983 */ /* 0x000ea80000300800 */
[----:B------:R1:W-:Y:S02]  /*2eb90*/  LDGSTS.E [R2+0x11f00], desc[UR14][R188.64], P0 ;  /* 0x11f00000bc027fae */ /* 0x0003e4000812184e */
[----:B-1----:R-:W-:-:S04]  /*2eba0*/  LOP3.LUT R2, R190, 0x70, RZ, 0x3c, !PT ;  /* 0x00000070be027812 */ /* 0x002fc800078e3cff */
[----:B------:R-:W-:Y:S01]  /*2ebb0*/  IADD3 R2, R2, UR12, RZ ;  /* 0x0000000c02027c10 */ /* 0x000fe2000fffe0ff */
[----:B------:R-:W-:-:S04]  /*2ebc0*/  UIADD3 UR4, UR4, 0x1, URZ ;  /* 0x0000000104047890 */ /* 0x000fc8000fffe03f */
[----:B------:R-:W-:Y:S01]  /*2ebd0*/  UISETP.NE.U32.AND UP0, UPT, UR4, UR9, UPT ;  /* 0x000000090400728c */ /* 0x000fe2000bf05070 */
[----:B------:R-:W-:-:S04]  /*2ebe0*/  IADD3 R205, P1, R205, UR16, RZ ;  /* 0x00000010cdcd7c10 */ /* 0x000fc8000ff3e0ff */
[----:B------:R-:W-:Y:S01]  /*2ebf0*/  IADD3.X R206, R206, UR8, RZ, P1, !PT ;  /* 0x00000008cece7c10 */ /* 0x000fe20008ffe4ff */
[----:B------:R-:W-:Y:S01]  /*2ec00*/  IMAD.MOV.U32 R188, RZ, RZ, R205 ;  /* 0x000000ffffbc7224 */ /* 0x000fe200078e00cd */
[----:B------:R-:W-:-:S03]  /*2ec10*/  IADD3 R203, P2, R203, UR16, RZ ;  /* 0x00000010cbcb7c10 */ /* 0x000fc6000ff5e0ff */
[----:B------:R-:W-:Y:S01]  /*2ec20*/  IMAD.MOV.U32 R189, RZ, RZ, R206 ;  /* 0x000000ffffbd7224 */ /* 0x000fe200078e00ce */
[----:B------:R-:W-:-:S04]  /*2ec30*/  IADD3.X R204, R204, UR8, RZ, P2, !PT ;  /* 0x00000008cccc7c10 */ /* 0x000fc800097fe4ff */
[----:B------:R1:W-:Y:S02]  /*2ec40*/  LDGSTS.E [R2+0x10380], desc[UR14][R188.64], P0 ;  /* 0x10380000bc027fae */ /* 0x0003e4000812184e */
[----:B-1----:R-:W-:Y:S01]  /*2ec50*/  MOV R188, R203 ;  /* 0x000000cb00bc7202 */ /* 0x002fe20000000f00 */
[----:B------:R-:W-:-:S05]  /*2ec60*/  IMAD.MOV.U32 R189, RZ, RZ, R204 ;  /* 0x000000ffffbd7224 */ /* 0x000fca00078e00cc */
[----:B------:R1:W-:Y:S01]  /*2ec70*/  LDGSTS.E [R2+0x10780], desc[UR14][R188.64], P0 ;  /* 0x10780000bc027fae */ /* 0x0003e2000812184e */
[----:B----4-:R-:W-:-:S05]  /*2ec80*/  IADD3 R201, P1, R201, UR16, RZ ;  /* 0x00000010c9c97c10 */ /* 0x010fca000ff3e0ff */
[----:B-1----:R-:W-:Y:S01]  /*2ec90*/  IMAD.MOV.U32 R188, RZ, RZ, R201 ;  /* 0x000000ffffbc7224 */ /* 0x002fe200078e00c9 */
[----:B------:R-:W-:Y:S02]  /*2eca0*/  IADD3 R199, P2, R199, UR16, RZ ;  /* 0x00000010c7c77c10 */ /* 0x000fe4000ff5e0ff */
[----:B------:R-:W-:-:S04]  /*2ecb0*/  IADD3.X R202, R202, UR8, RZ, P1, !PT ;  /* 0x00000008caca7c10 */ /* 0x000fc80008ffe4ff */
[----:B------:R-:W-:Y:S02]  /*2ecc0*/  MOV R189, R202 ;  /* 0x000000ca00bd7202 */ /* 0x000fe40000000f00 */
[----:B------:R-:W-:-:S03]  /*2ecd0*/  IADD3.X R200, R200, UR8, RZ, P2, !PT ;  /* 0x00000008c8c87c10 */ /* 0x000fc600097fe4ff */
[----:B------:R1:W-:Y:S02]  /*2ece0*/  LDGSTS.E [R2+0x10b80], desc[UR14][R188.64], P0 ;  /* 0x10b80000bc027fae */ /* 0x0003e4000812184e */
[----:B-1----:R-:W-:Y:S01]  /*2ecf0*/  IMAD.MOV.U32 R188, RZ, RZ, R199 ;  /* 0x000000ffffbc7224 */ /* 0x002fe200078e00c7 */
[----:B---3--:R-:W-:Y:S01]  /*2ed00*/  IADD3 R197, P1, R197, UR16, RZ ;  /* 0x00000010c5c57c10 */ /* 0x008fe2000ff3e0ff */
[----:B------:R-:W-:-:S03]  /*2ed10*/  IMAD.MOV.U32 R189, RZ, RZ, R200 ;  /* 0x000000ffffbd7224 */ /* 0x000fc600078e00c8 */
[----:B------:R-:W-:Y:S02]  /*2ed20*/  IADD3.X R198, R198, UR8, RZ, P1, !PT ;  /* 0x00000008c6c67c10 */ /* 0x000fe40008ffe4ff */
[----:B------:R1:W-:Y:S04]  /*2ed30*/  LDGSTS.E [R2+0x10f80], desc[UR14][R188.64], P0 ;  /* 0x10f80000bc027fae */ /* 0x0003e8000812184e */
[----:B------:R3:W-:Y:S01]  /*2ed40*/  STL [R1+0x1134], R205 ;  /* 0x001134cd01007387 */ /* 0x0007e20000100800 */
[----:B-1----:R-:W-:Y:S01]  /*2ed50*/  MOV R188, R197 ;  /* 0x000000c500bc7202 */ /* 0x002fe20000000f00 */
[----:B------:R-:W-:Y:S01]  /*2ed60*/  IMAD.MOV.U32 R189, RZ, RZ, R198 ;  /* 0x000000ffffbd7224 */ /* 0x000fe200078e00c6 */
[----:B------:R-:W-:Y:S01]  /*2ed70*/  IADD3 R195, P2, R195, UR16, RZ ;  /* 0x00000010c3c37c10 */ /* 0x000fe2000ff5e0ff */
[----:B------:R3:W-:Y:S03]  /*2ed80*/  STL [R1+0x1130], R206 ;  /* 0x001130ce01007387 */ /* 0x0007e60000100800 */
[----:B------:R-:W-:Y:S01]  /*2ed90*/  IADD3.X R196, R196, UR8, RZ, P2, !PT ;  /* 0x00000008c4c47c10 */ /* 0x000fe200097fe4ff */
[----:B------:R1:W-:Y:S04]  /*2eda0*/  LDGSTS.E [R2+0x11380], desc[UR14][R188.64], P0 ;  /* 0x11380000bc027fae */ /* 0x0003e8000812184e */
[----:B------:R3:W-:Y:S04]  /*2edb0*/  STL [R1+0x1174], R203 ;  /* 0x001174cb01007387 */ /* 0x0007e80000100800 */
[----:B------:R3:W-:Y:S01]  /*2edc0*/  STL [R1+0x1170], R204 ;  /* 0x001170cc01007387 */ /* 0x0007e20000100800 */
[----:B-1----:R-:W-:Y:S01]  /*2edd0*/  IMAD.MOV.U32 R188, RZ, RZ, R195 ;  /* 0x000000ffffbc7224 */ /* 0x002fe200078e00c3 */
[----:B------:R-:W-:-:S02]  /*2ede0*/  MOV R189, R196 ;  /* 0x000000c400bd7202 */ /* 0x000fc40000000f00 */
[----:B------:R3:W-:Y:S04]  /*2edf0*/  STL [R1+0x11b4], R201 ;  /* 0x0011b4c901007387 */ /* 0x0007e80000100800 */
[----:B------:R3:W-:Y:S04]  /*2ee00*/  STL [R1+0x11b0], R202 ;  /* 0x0011b0ca01007387 */ /* 0x0007e80000100800 */
[----:B------:R3:W-:Y:S04]  /*2ee10*/  STL [R1+0x11f4], R199 ;  /* 0x0011f4c701007387 */ /* 0x0007e80000100800 */
[----:B------:R3:W-:Y:S04]  /*2ee20*/  STL [R1+0x11f0], R200 ;  /* 0x0011f0c801007387 */ /* 0x0007e80000100800 */
[----:B------:R1:W-:Y:S04]  /*2ee30*/  LDGSTS.E [R2+0x11780], desc[UR14][R188.64], P0 ;  /* 0x11780000bc027fae */ /* 0x0003e8000812184e */
[----:B------:R3:W-:Y:S04]  /*2ee40*/  STL [R1+0x1234], R197 ;  /* 0x001234c501007387 */ /* 0x0007e80000100800 */
[----:B------:R3:W-:Y:S04]  /*2ee50*/  STL [R1+0x1230], R198 ;  /* 0x001230c601007387 */ /* 0x0007e80000100800 */
[----:B------:R3:W-:Y:S04]  /*2ee60*/  STL [R1+0x1274], R195 ;  /* 0x001274c301007387 */ /* 0x0007e80000100800 */
[----:B------:R3:W-:Y:S01]  /*2ee70*/  STL [R1+0x1270], R196 ;  /* 0x001270c401007387 */ /* 0x0007e20000100800 */
[----:B------:R-:W-:-:S05]  /*2ee80*/  IADD3 R193, P1, R193, UR16, RZ ;  /* 0x00000010c1c17c10 */ /* 0x000fca000ff3e0ff */
[----:B-1----:R-:W-:Y:S01]  /*2ee90*/  IMAD.MOV.U32 R188, RZ, RZ, R193 ;  /* 0x000000ffffbc7224 */ /* 0x002fe200078e00c1 */
[----:B------:R-:W-:Y:S02]  /*2eea0*/  IADD3 R191, P2, R191, UR16, RZ ;  /* 0x00000010bfbf7c10 */ /* 0x000fe4000ff5e0ff */
[----:B--2---:R-:W-:Y:S01]  /*2eeb0*/  IADD3.X R194, R194, UR8, RZ, P1, !PT ;  /* 0x00000008c2c27c10 */ /* 0x004fe20008ffe4ff */
[----:B------:R3:W-:Y:S01]  /*2eec0*/  STL [R1+0x12b4], R193 ;  /* 0x0012b4c101007387 */ /* 0x0007e20000100800 */
[----:B------:R-:W-:-:S03]  /*2eed0*/  IADD3.X R192, R192, UR8, RZ, P2, !PT ;  /* 0x00000008c0c07c10 */ /* 0x000fc600097fe4ff */
[----:B------:R-:W-:Y:S01]  /*2eee0*/  IMAD.MOV.U32 R189, RZ, RZ, R194 ;  /* 0x000000ffffbd7224 */ /* 0x000fe200078e00c2 */
[----:B------:R3:W-:Y:S04]  /*2eef0*/  STL [R1+0x12b0], R194 ;  /* 0x0012b0c201007387 */ /* 0x0007e80000100800 */
[----:B------:R1:W-:Y:S04]  /*2ef00*/  LDGSTS.E [R2+0x11b80], desc[UR14][R188.64], P0 ;  /* 0x11b80000bc027fae */ /* 0x0003e8000812184e */
[----:B------:R3:W-:Y:S04]  /*2ef10*/  STL [R1+0x12f4], R191 ;  /* 0x0012f4bf01007387 */ /* 0x0007e80000100800 */
[----:B------:R3:W-:Y:S01]  /*2ef20*/  STL [R1+0x12f0], R192 ;  /* 0x0012f0c001007387 */ /* 0x0007e20000100800 */
[----:B-1----:R-:W-:Y:S01]  /*2ef30*/  MOV R188, R191 ;  /* 0x000000bf00bc7202 */ /* 0x002fe20000000f00 */
[----:B------:R-:W-:-:S05]  /*2ef40*/  IMAD.MOV.U32 R189, RZ, RZ, R192 ;  /* 0x000000ffffbd7224 */ /* 0x000fca00078e00c0 */
[----:B------:R3:W-:Y:S01]  /*2ef50*/  LDGSTS.E [R2+0x11f80], desc[UR14][R188.64], P0 ;  /* 0x11f80000bc027fae */ /* 0x0007e2000812184e */
[----:B------:R-:W-:-:S03]  /*2ef60*/  PLOP3.LUT P0, PT, PT, PT, UP0, 0x80, 0x0 ;  /* 0x000000000000781c */ /* 0x000fc60003f0f008 */
[----:B------:R-:W0:Y:S10]  /*2ef70*/  LDGDEPBAR ;  /* 0x00000000000079af */ /* 0x000e340000000000 */
[----:B---3--:R-:W-:Y:S05]  /*2ef80*/  @P0 BRA `(.L_x_1) ;  /* 0xfffffe6c00c00947 */ /* 0x008fea000383ffff */
.L_x_0:
[----:B------:R-:W1:Y:S01]  /*2ef90*/  S2R R2, SR_TID.X ;  /* 0x0000000000027919 */ /* 0x000e620000002100 */
[----:B------:R-:W-:-:S04]  /*2efa0*/  DEPBAR.LE SB0, 0x0 ;  /* 0x000080000000791a */ /* 0x000fc80000000000 */
[----:B------:R-:W2:Y:S01]  /*2efb0*/  LDL.LU R188, [R1+0x6d0] ;  /* 0x0006d00001bc7983 */ /* 0x000ea20000300800 */
[----:B------:R-:W-:Y:S01]  /*2efc0*/  IMAD.MOV.U32 R196, RZ, RZ, R96 ;  /* 0x000000ffffc47224 */ /* 0x000fe200078e0060 */
[----:B------:R-:W3:Y:S01]  /*2efd0*/  LDC R219, c[0x0][0x244] ;  /* 0x00009100ffdb7b82 */ /* 0x000ee20000000800 */
[----:B------:R-:W-:Y:S01]  /*2efe0*/  IMAD.MOV.U32 R197, RZ, RZ, R98 ;  /* 0x000000ffffc57224 */ /* 0x000fe200078e0062 */
[----:B------:R-:W2:Y:S01]  /*2eff0*/  LDL.LU R189, [R1+0x6d8] ;  /* 0x0006d80001bd7983 */ /* 0x000ea20000300800 */
[----:B------:R-:W-:Y:S01]  /*2f000*/  MOV R200, R64 ;  /* 0x0000004000c87202 */ /* 0x000fe20000000f00 */
[----:B------:R-:W-:Y:S01]  /*2f010*/  IMAD.MOV.U32 R201, RZ, RZ, R66 ;  /* 0x000000ffffc97224 */ /* 0x000fe200078e0042 */
[----:B------:R-:W-:Y:S01]  /*2f020*/  MOV R213, R34 ;  /* 0x0000002200d57202 */ /* 0x000fe20000000f00 */
[----:B------:R-:W-:Y:S01]  /*2f030*/  IMAD.MOV.U32 R212, RZ, RZ, R32 ;  /* 0x000000ffffd47224 */ /* 0x000fe200078e0020 */
[----:B------:R-:W-:Y:S01]  /*2f040*/  ULDC UR4, c[0x0][0x22c] ;  /* 0x00008b0000047ab9 */ /* 0x000fe20000000800 */
[----:B------:R-:W-:Y:S01]  /*2f050*/  IMAD.MOV.U32 R204, RZ, RZ, R4 ;  /* 0x000000ffffcc7224 */ /* 0x000fe200078e0004 */
[----:B-----5:R-:W4:Y:S01]  /*2f060*/  LDC R3, c[0x0][0x244] ;  /* 0x00009100ff037b82 */ /* 0x020f220000000800 */
[----:B------:R-:W-:Y:S01]  /*2f070*/  IMAD.MOV.U32 R205, RZ, RZ, R6 ;  /* 0x000000ffffcd7224 */ /* 0x000fe200078e0006 */
[----:B------:R-:W-:Y:S01]  /*2f080*/  ULDC.64 UR10, c[0x0][0x228] ;  /* 0x00008a00000a7ab9 */ /* 0x000fe20000000a00 */
[----:B------:R-:W-:Y:S01]  /*2f090*/  VIADD R0, R252, 0x1 ;  /* 0x00000001fc007836 */ /* 0x000fe20000000000 */
[----:B------:R-:W-:Y:S01]  /*2f0a0*/  ULDC.64 UR28, c[0x0][0x228] ;  /* 0x00008a00001c7ab9 */ /* 0x000fe20000000a00 */
[----:B------:R-:W-:Y:S01]  /*2f0b0*/  ULDC.64 UR8, c[0x0][0x220] ;  /* 0x0000880000087ab9 */ /* 0x000fe20000000a00 */
[----:B------:R-:W-:Y:S01]  /*2f0c0*/  ULDC.64 UR6, c[0x0][0x220] ;  /* 0x0000880000067ab9 */ /* 0x000fe20000000a00 */
[----:B------:R-:W-:Y:S01]  /*2f0d0*/  ULDC.64 UR16, c[0x0][0x220] ;  /* 0x0000880000107ab9 */ /* 0x000fe20000000a00 */
[----:B------:R-:W4:Y:S01]  /*2f0e0*/  LDC R217, c[0x0][0x244] ;  /* 0x00009100ffd97b82 */ /* 0x000f220000000800 */
[----:B------:R-:W-:Y:S01]  /*2f0f0*/  ULDC.64 UR12, c[0x0][0x220] ;  /* 0x00008800000c7ab9 */ /* 0x000fe20000000a00 */
[----:B------:R-:W-:Y:S01]  /*2f100*/  ULDC.64 UR18, c[0x0][0x220] ;  /* 0x0000880000127ab9 */ /* 0x000fe20000000a00 */
[----:B------:R-:W-:Y:S01]  /*2f110*/  ULDC.64 UR26, c[0x0][0x228] ;  /* 0x00008a00001a7ab9 */ /* 0x000fe20000000a00 */
[----:B------:R-:W-:Y:S01]  /*2f120*/  ULDC.64 UR24, c[0x0][0x228] ;  /* 0x00008a0000187ab9 */ /* 0x000fe20000000a00 */
[----:B------:R-:W-:Y:S01]  /*2f130*/  ULDC.64 UR22, c[0x0][0x228] ;  /* 0x00008a0000167ab9 */ /* 0x000fe20000000a00 */
[----:B------:R-:W-:Y:S01]  /*2f140*/  ULDC.64 UR20, c[0x0][0x228] ;  /* 0x00008a0000147ab9 */ /* 0x000fe20000000a00 */
[----:B-1----:R-:W-:Y:S01]  /*2f150*/  LOP3.LUT R2, R2, 0x1f, RZ, 0xc0, !PT ;  /* 0x0000001f02027812 */ /* 0x002fe200078ec0ff */
[----:B------:R-:W1:Y:S08]  /*2f160*/  LDC R218, c[0x0][0x244] ;  /* 0x00009100ffda7b82 */ /* 0x000e700000000800 */
[----:B------:R-:W1:Y:S01]  /*2f170*/  LDC R221, c[0x0][0x244] ;  /* 0x00009100ffdd7b82 */ /* 0x000e620000000800 */
[----:B------:R-:W-:-:S07]  /*2f180*/  LEA R2, R2, UR5, 0x4 ;  /* 0x0000000502027c11 */ /* 0x000fce000f8e20ff */
[----:B------:R-:W-:Y:S01]  /*2f190*/  BAR.SYNC.DEFER_BLOCKING 0x0 ;  /* 0x0000000000007b1d */ /* 0x000fe20000010000 */
[----:B------:R-:W-:Y:S01]  /*2f1a0*/  MOV R96, R97 ;  /* 0x0000006100607202 */ /* 0x000fe20000000f00 */
[----:B------:R-:W-:Y:S02]  /*2f1b0*/  IMAD.MOV.U32 R64, RZ, RZ, R65 ;  /* 0x000000ffff407224 */ /* 0x000fe400078e0041 */
[----:B------:R-:W-:Y:S01]  /*2f1c0*/  IMAD.MOV.U32 R32, RZ, RZ, R33 ;  /* 0x000000ffff207224 */ /* 0x000fe200078e0021 */
[----:B------:R-:W-:-:S03]  /*2f1d0*/  MOV R4, R5 ;  /* 0x0000000500047202 */ /* 0x000fc60000000f00 */
[----:B------:R-:W1:Y:S01]  /*2f1e0*/  LDC R226, c[0x0][0x244] ;  /* 0x00009100ffe27b82 */ /* 0x000e620000000800 */
[----:B------:R-:W-:Y:S01]  /*2f1f0*/  ISETP.GE.AND P0, PT, R0, UR4, PT ;  /* 0x0000000400007c0c */ /* 0x000fe2000bf06270 */
[----:B------:R-:W-:Y:S01]  /*2f200*/  STL [R1+0x620], R2 ;  /* 0x0006200201007387 */ /* 0x000fe20000100800 */
[----:B------:R-:W-:Y:S01]  /*2f210*/  IMAD.MOV.U32 R97, RZ, RZ, R99 ;  /* 0x000000ffff617224 */ /* 0x000fe200078e0063 */
[----:B------:R-:W-:Y:S01]  /*2f220*/  MOV R65, R67 ;  /* 0x0000004300417202 */ /* 0x000fe20000000f00 */
[----:B------:R-:W-:Y:S01]  /*2f230*/  IMAD.MOV.U32 R33, RZ, RZ, R35 ;  /* 0x000000ffff217224 */ /* 0x000fe200078e0023 */
[----:B------:R-:W2:Y:S01]  /*2f240*/  LDL.LU R190, [R1+0x850] ;  /* 0x0008500001be7983 */ /* 0x000ea20000300800 */
[----:B------:R-:W-:Y:S01]  /*2f250*/  IMAD.MOV.U32 R5, RZ, RZ, R7 ;  /* 0x000000ffff057224 */ /* 0x000fe200078e0007 */
[----:B------:R-:W-:Y:S02]  /*2f260*/  ULDC UR4, c[0x0][0x244] ;  /* 0x0000910000047ab9 */ /* 0x000fe40000000800 */
[----:B------:R-:W2:Y:S04]  /*2f270*/  LDL.LU R191, [R1+0x858] ;  /* 0x0008580001bf7983 */ /* 0x000ea80000300800 */
[----:B--2---:R2:W-:Y:S01]  /*2f280*/  STSM.16.M88.4 [R2], R188 ;  /* 0x000000bc02007844 */ /* 0x0045e20000000200 */
[----:B------:R-:W-:-:S03]  /*2f290*/  NOP ;  /* 0x0000000000007918 */ /* 0x000fc60000000000 */
[----:B------:R-:W3:Y:S04]  /*2f2a0*/  LDS.128 R192, [R2] ;  /* 0x0000000002c07984 */ /* 0x000ee80000000c00 */
[----:B--2---:R-:W2:Y:S04]  /*2f2b0*/  LDL.LU R188, [R1+0x10] ;  /* 0x0000100001bc7983 */ /* 0x004ea80000300800 */
[----:B------:R-:W2:Y:S04]  /*2f2c0*/  LDL.LU R189, [R1+0x18] ;  /* 0x0000180001bd7983 */ /* 0x000ea80000300800 */
[----:B------:R-:W2:Y:S04]  /*2f2d0*/  LDL.LU R190, [R1+0x750] ;  /* 0x0007500001be7983 */ /* 0x000ea80000300800 */
[----:B------:R-:W2:Y:S01]  /*2f2e0*/  LDL.LU R191, [R1+0x758] ;  /* 0x0007580001bf7983 */ /* 0x000ea20000300800 */
[----:B------:R-:W-:-:S03]  /*2f2f0*/  NOP ;  /* 0x0000000000007918 */ /* 0x000fc60000000000 */
[----:B---3--:R-:W-:Y:S04]  /*2f300*/  STL [R1+0xd4], R193 ;  /* 0x0000d4c101007387 */ /* 0x008fe80000100800 */
[----:B------:R-:W-:Y:S01]  /*2f310*/  STL.64 [R1+0xd8], R194 ;  /* 0x0000d8c201007387 */ /* 0x000fe20000100a00 */
[----:B------:R-:W-:-:S03]  /*2f320*/  MOV R228, R192 ;  /* 0x000000c000e47202 */ /* 0x000fc60000000f00 */
[----:B--2---:R2:W-:Y:S01]  /*2f330*/  STSM.16.M88.4 [R2], R188 ;  /* 0x000000bc02007844 */ /* 0x0045e20000000200 */
[----:B------:R-:W-:-:S03]  /*2f340*/  NOP ;  /* 0x0000000000007918 */ /* 0x000fc60000000000 */
[----:B------:R-:W3:Y:S04]  /*2f350*/  LDS.128 R192, [R2] ;  /* 0x0000000002c07984 */ /* 0x000ee80000000c00 */
[----:B--2---:R-:W2:Y:S04]  /*2f360*/  LDL.LU R190, [R1+0x560] ;  /* 0x0005600001be7983 */ /* 0x004ea80000300800 */
[----:B------:R-:W2:Y:S01]  /*2f370*/  LDL.LU R191, [R1+0x568] ;  /* 0x0005680001bf7983 */ /* 0x000ea20000300800 */
[----:B------:R-:W-:Y:S02]  /*2f380*/  IMAD.MOV.U32 R188, RZ, RZ, R160 ;  /* 0x000000ffffbc7224 */ /* 0x000fe400078e00a0 */
[----:B------:R-:W-:Y:S01]  /*2f390*/  IMAD.MOV.U32 R189, RZ, RZ, R162 ;  /* 0x000000ffffbd7224 */ /* 0x000fe200078e00a2 */
[----:B------:R-:W-:Y:S01]  /*2f3a0*/  NOP ;  /* 0x0000000000007918 */ /* 0x000fe20000000000 */
[----:B---3--:R-:W-:Y:S04]  /*2f3b0*/  STL [R1+0xb4], R193 ;  /* 0x0000b4c101007387 */ /* 0x008fe80000100800 */
[----:B------:R-:W-:Y:S01]  /*2f3c0*/  STL.64 [R1+0xb8], R194 ;  /* 0x0000b8c201007387 */ /* 0x000fe20000100a00 */
[----:B------:R-:W-:-:S03]  /*2f3d0*/  MOV R227, R192 ;  /* 0x000000c000e37202 */ /* 0x000fc60000000f00 */
        /* <DEDUP_REMOVED lines=9> */
[----:B------:R3:W-:Y:S04]  /*2f470*/  STL.64 [R1+0x118], R194 ;  /* 0x000118c201007387 */ /* 0x0007e80000100a00 */
[----:B---3--:R-:W3:Y:S04]  /*2f480*/  LDL.LU R194, [R1+0x7d0] ;  /* 0x0007d00001c27983 */ /* 0x008ee80000300800 */
[----:B------:R-:W3:Y:S04]  /*2f490*/  LDL.LU R195, [R1+0x7d8] ;  /* 0x0007d80001c37983 */ /* 0x000ee80000300800 */
[----:B--2---:R-:W-:Y:S01]  /*2f4a0*/  STSM.16.M88.4 [R2], R188 ;  /* 0x000000bc02007844 */ /* 0x004fe20000000200 */
[----:B------:R-:W-:-:S03]  /*2f4b0*/  NOP ;  /* 0x0000000000007918 */ /* 0x000fc60000000000 */
[----:B------:R-:W2:Y:S04]  /*2f4c0*/  LDS.128 R188, [R2] ;  /* 0x0000000002bc7984 */ /* 0x000ea80000000c00 */
[----:B--2---:R-:W-:Y:S04]  /*2f4d0*/  STL.64 [R1+0x100], R188 ;  /* 0x000100bc01007387 */ /* 0x004fe80000100a00 */
[----:B------:R2:W-:Y:S04]  /*2f4e0*/  STL.64 [R1+0x108], R190 ;  /* 0x000108be01007387 */ /* 0x0005e80000100a00 */
[----:B--2---:R-:W2:Y:S04]  /*2f4f0*/  LDL.LU R190, [R1+0x5e0] ;  /* 0x0005e00001be7983 */ /* 0x004ea80000300800 */
[----:B------:R-:W2:Y:S01]  /*2f500*/  LDL.LU R191, [R1+0x5e8] ;  /* 0x0005e80001bf7983 */ /* 0x000ea20000300800 */
[----:B------:R-:W-:Y:S01]  /*2f510*/  IMAD.MOV.U32 R220, RZ, RZ, R192 ;  /* 0x000000ffffdc7224 */ /* 0x000fe200078e00c0 */
[----:B------:R-:W-:Y:S01]  /*2f520*/  MOV R193, R126 ;  /* 0x0000007e00c17202 */ /* 0x000fe20000000f00 */
[----:B------:R-:W-:Y:S01]  /*2f530*/  IMAD.MOV.U32 R192, RZ, RZ, R124 ;  /* 0x000000ffffc07224 */ /* 0x000fe200078e007c */
[----:B------:R-:W-:-:S04]  /*2f540*/  NOP ;  /* 0x0000000000007918 */ /* 0x000fc80000000000 */
[----:B---3--:R-:W-:Y:S01]  /*2f550*/  STSM.16.M88.4 [R2], R192 ;  /* 0x000000c002007844 */ /* 0x008fe20000000200 */
[----:B------:R-:W-:-:S03]  /*2f560*/  NOP ;  /* 0x0000000000007918 */ /* 0x000fc60000000000 */
[----:B------:R-:W3:Y:S01]  /*2f570*/  LDS.128 R192, [R2] ;  /* 0x0000000002c07984 */ /* 0x000ee20000000c00 */
[----:B------:R-:W-:Y:S02]  /*2f580*/  IMAD.MOV.U32 R188, RZ, RZ, R92 ;  /* 0x000000ffffbc7224 */ /* 0x000fe400078e005c */
[----:B------:R-:W-:Y:S01]  /*2f590*/  IMAD.MOV.U32 R189, RZ, RZ, R94 ;  /* 0x000000ffffbd7224 */ /* 0x000fe200078e005e */
[----:B------:R-:W-:Y:S01]  /*2f5a0*/  NOP ;  /* 0x0000000000007918 */ /* 0x000fe20000000000 */
[----:B---3--:R-:W-:Y:S04]  /*2f5b0*/  STL.64 [R1+0xf0], R192 ;  /* 0x0000f0c001007387 */ /* 0x008fe80000100a00 */
[----:B------:R-:W-:Y:S04]  /*2f5c0*/  STL.64 [R1+0xf8], R194 ;  /* 0x0000f8c201007387 */ /* 0x000fe80000100a00 */
[----:B--2---:R2:W-:Y:S01]  /*2f5d0*/  STSM.16.M88.4 [R2], R188 ;  /* 0x000000bc02007844 */ /* 0x0045e20000000200 */
[----:B------:R-:W-:-:S03]  /*2f5e0*/  NOP ;  /* 0x0000000000007918 */ /* 0x000fc60000000000 */
[----:B------:R-:W3:Y:S04]  /*2f5f0*/  LDS.128 R192, [R2] ;  /* 0x0000000002c07984 */ /* 0x000ee80000000c00 */
[----:B--2---:R-:W2:Y:S04]  /*2f600*/  LDL.LU R190, [R1+0x470] ;  /* 0x0004700001be7983 */ /* 0x004ea80000300800 */
[----:B------:R-:W2:Y:S01]  /*2f610*/  LDL.LU R191, [R1+0x478] ;  /* 0x0004780001bf7983 */ /* 0x000ea20000300800 */
[----:B------:R-:W-:Y:S01]  /*2f620*/  MOV R188, R60 ;  /* 0x0000003c00bc7202 */ /* 0x000fe20000000f00 */
[----:B------:R-:W-:Y:S01]  /*2f630*/  IMAD.MOV.U32 R189, RZ, RZ, R62 ;  /* 0x000000ffffbd7224 */ /* 0x000fe200078e003e */
[----:B------:R-:W-:Y:S01]  /*2f640*/  NOP ;  /* 0x0000000000007918 */ /* 0x000fe20000000000 */
[----:B---3--:R-:W-:Y:S04]  /*2f650*/  STL.64 [R1+0xc0], R192 ;  /* 0x0000c0c001007387 */ /* 0x008fe80000100a00 */
[----:B------:R3:W-:Y:S04]  /*2f660*/  STL.64 [R1+0xc8], R194 ;  /* 0x0000c8c201007387 */ /* 0x0007e80000100a00 */
[----:B---3--:R-:W3:Y:S04]  /*2f670*/  LDL.LU R194, [R1+0x3c0] ;  /* 0x0003c00001c27983 */ /* 0x008ee80000300800 */
[----:B------:R-:W3:Y:S04]  /*2f680*/  LDL.LU R195, [R1+0x3c8] ;  /* 0x0003c80001c37983 */ /* 0x000ee80000300800 */
[----:B--2---:R-:W-:Y:S01]  /*2f690*/  STSM.16.M88.4 [R2], R188 ;  /* 0x000000bc02007844 */ /* 0x004fe20000000200 */
[----:B------:R-:W-:-:S03]  /*2f6a0*/  NOP ;  /* 0x0000000000007918 */ /* 0x000fc60000000000 */
[----:B------:R-:W2:Y:S02]  /*2f6b0*/  LDS.128 R188, [R2] ;  /* 0x0000000002bc7984 */ /* 0x000ea40000000c00 */
[----:B--2---:R-:W-:Y:S02]  /*2f6c0*/  IMAD.MOV.U32 R234, RZ, RZ, R188 ;  /* 0x000000ffffea7224 */ /* 0x004fe400078e00bc */
[----:B------:R2:W-:Y:S04]  /*2f6d0*/  STL [R1+0xa4], R189 ;  /* 0x0000a4bd01007387 */ /* 0x0005e80000100800 */
[----:B------:R4:W-:Y:S04]  /*2f6e0*/  STL.64 [R1+0xa8], R190 ;  /* 0x0000a8be01007387 */ /* 0x0009e80000100a00 */
[----:B------:R-:W-:Y:S04]  /*2f6f0*/  STL [R1+0x1340], R234 ;  /* 0x001340ea01007387 */ /* 0x000fe80000100800 */
[----:B------:R-:W3:Y:S04]  /*2f700*/  LDL.LU R188, [R1+0x6d4] ;  /* 0x0006d40001bc7983 */ /* 0x000ee80000300800 */
[----:B--2---:R-:W2:Y:S04]  /*2f710*/  LDL.LU R189, [R1+0x6dc] ;  /* 0x0006dc0001bd7983 */ /* 0x004ea80000300800 */
[----:B----4-:R-:W2:Y:S04]  /*2f720*/  LDL.LU R190, [R1+0x854] ;  /* 0x0008540001be7983 */ /* 0x010ea80000300800 */
[----:B------:R-:W2:Y:S01]  /*2f730*/  LDL.LU R191, [R1+0x85c] ;  /* 0x00085c0001bf7983 */ /* 0x000ea20000300800 */
[----:B------:R-:W-:Y:S01]  /*2f740*/  IMAD.MOV.U32 R192, RZ, RZ, R28 ;  /* 0x000000ffffc07224 */ /* 0x000fe200078e001c */
[----:B------:R-:W-:Y:S01]  /*2f750*/  MOV R193, R30 ;  /* 0x0000001e00c17202 */ /* 0x000fe20000000f00 */
[----:B------:R-:W-:-:S04]  /*2f760*/  NOP ;  /* 0x0000000000007918 */ /* 0x000fc80000000000 */
[----:B---3--:R-:W-:Y:S01]  /*2f770*/  STSM.16.M88.4 [R2], R192 ;  /* 0x000000c002007844 */ /* 0x008fe20000000200 */
[----:B------:R-:W-:-:S03]  /*2f780*/  NOP ;  /* 0x0000000000007918 */ /* 0x000fc60000000000 */
[----:B------:R-:W3:Y:S01]  /*2f790*/  LDS.128 R192, [R2] ;  /* 0x0000000002c07984 */ /* 0x000ee20000000c00 */
[----:B------:R-:W-:-:S03]  /*2f7a0*/  NOP ;  /* 0x0000000000007918 */ /* 0x000fc60000000000 */
[----:B---3--:R-:W-:Y:S04]  /*2f7b0*/  STL.64 [R1+0xe0], R192 ;  /* 0x0000e0c001007387 */ /* 0x008fe80000100a00 */
[----:B------:R-:W-:Y:S01]  /*2f7c0*/  STL.64 [R1+0xe8], R194 ;  /* 0x0000e8c201007387 */ /* 0x000fe20000100a00 */
[----:B------:R-:W-:Y:S01]  /*2f7d0*/  IMAD.MOV.U32 R160, RZ, RZ, R161 ;  /* 0x000000ffffa07224 */ /* 0x000fe200078e00a1 */
[----:B------:R-:W-:Y:S02]  /*2f7e0*/  MOV R161, R163 ;  /* 0x000000a300a17202 */ /* 0x000fe40000000f00 */
        /* <DEDUP_REMOVED lines=8> */
[----:B---3--:R-:W-:Y:S04]  /*2f870*/  STL.64 [R1+0x90], R192 ;  /* 0x000090c001007387 */ /* 0x008fe80000100a00 */
[----:B------:R-:W-:Y:S04]  /*2f880*/  STL.64 [R1+0x98], R194 ;  /* 0x000098c201007387 */ /* 0x000fe80000100a00 */
[----:B------:R-:W3:Y:S04]  /*2f890*/  LDL.LU R162, [R1+0x564] ;  /* 0x0005640001a27983 */ /* 0x000ee80000300800 */
[----:B------:R-:W3:Y:S01]  /*2f8a0*/  LDL.LU R163, [R1+0x56c] ;  /* 0x00056c0001a37983 */ /* 0x000ee20000300800 */
[----:B------:R-:W-:-:S02]  /*2f8b0*/  IMAD.MOV.U32 R124, RZ, RZ, R125 ;  /* 0x000000ffff7c7224 */ /* 0x000fc400078e007d */
[----:B------:R-:W-:Y:S01]  /*2f8c0*/  IMAD.MOV.U32 R125, RZ, RZ, R127 ;  /* 0x000000ffff7d7224 */ /* 0x000fe200078e007f */
[----:B--2---:R-:W-:Y:S01]  /*2f8d0*/  STSM.16.M88.4 [R2], R188 ;  /* 0x000000bc02007844 */ /* 0x004fe20000000200 */
[----:B------:R-:W-:-:S03]  /*2f8e0*/  NOP ;  /* 0x0000000000007918 */ /* 0x000fc60000000000 */
[----:B------:R-:W2:Y:S01]  /*2f8f0*/  LDS.128 R188, [R2] ;  /* 0x0000000002bc7984 */ /* 0x000ea20000000c00 */
[----:B------:R-:W-:-:S03]  /*2f900*/  NOP ;  /* 0x0000000000007918 */ /* 0x000fc60000000000 */
[----:B---3--:R3:W-:Y:S04]  /*2f910*/  STSM.16.M88.4 [R2], R160 ;  /* 0x000000a002007844 */ /* 0x0087e80000000200 */
[----:B--2---:R-:W-:Y:S04]  /*2f920*/  STL.64 [R1+0x80], R188 ;  /* 0x000080bc01007387 */ /* 0x004fe80000100a00 */
[----:B------:R-:W-:Y:S01]  /*2f930*/  STL.64 [R1+0x88], R190 ;  /* 0x000088be01007387 */ /* 0x000fe20000100a00 */
[----:B------:R-:W-:-:S03]  /*2f940*/  NOP ;  /* 0x0000000000007918 */ /* 0x000fc60000000000 */
[----:B------:R-:W2:Y:S04]  /*2f950*/  LDS.128 R188, [R2] ;  /* 0x0000000002bc7984 */ /* 0x000ea80000000c00 */
[----:B---3--:R-:W3:Y:S04]  /*2f960*/  LDL.LU R160, [R1+0x704] ;  /* 0x0007040001a07983 */ /* 0x008ee80000300800 */
[----:B------:R-:W3:Y:S04]  /*2f970*/  LDL.LU R161, [R1+0x70c] ;  /* 0x00070c0001a17983 */ /* 0x000ee80000300800 */
[----:B------:R-:W3:Y:S04]  /*2f980*/  LDL.LU R162, [R1+0x8c4] ;  /* 0x0008c40001a27983 */ /* 0x000ee80000300800 */
[----:B------:R-:W3:Y:S01]  /*2f990*/  LDL.LU R163, [R1+0x8cc] ;  /* 0x0008cc0001a37983 */ /* 0x000ee20000300800 */
[----:B------:R-:W-:-:S03]  /*2f9a0*/  NOP ;  /* 0x0000000000007918 */ /* 0x000fc60000000000 */
[----:B--2---:R-:W-:Y:S04]  /*2f9b0*/  STL.64 [R1+0x70], R188 ;  /* 0x000070bc01007387 */ /* 0x004fe80000100a00 */
[----:B------:R-:W-:Y:S04]  /*2f9c0*/  STL.64 [R1+0x78], R190 ;  /* 0x000078be01007387 */ /* 0x000fe80000100a00 */
[----:B------:R-:W2:Y:S04]  /*2f9d0*/  LDL.LU R126, [R1+0x7d4] ;  /* 0x0007d400017e7983 */ /* 0x000ea80000300800 */
[----:B------:R-:W2:Y:S01]  /*2f9e0*/  LDL.LU R127, [R1+0x7dc] ;  /* 0x0007dc00017f7983 */ /* 0x000ea20000300800 */
[----:B------:R-:W-:Y:S01]  /*2f9f0*/  MOV R92, R93 ;  /* 0x0000005d005c7202 */ /* 0x000fe20000000f00 */
[----:B------:R-:W-:-:S02]  /*2fa00*/  IMAD.MOV.U32 R93, RZ, RZ, R95 ;  /* 0x000000ffff5d7224 */ /* 0x000fc400078e005f */
[----:B------:R-:W-:Y:S01]  /*2fa10*/  IMAD.MOV.U32 R60, RZ, RZ, R61 ;  /* 0x000000ffff3c7224 */ /* 0x000fe200078e003d */
[----:B------:R-:W-:Y:S01]  /*2fa20*/  MOV R61, R63 ;  /* 0x0000003f003d7202 */ /* 0x000fe20000000f00 */
[----:B---3--:R-:W-:Y:S01]  /*2fa30*/  STSM.16.M88.4 [R2], R160 ;  /* 0x000000a002007844 */ /* 0x008fe20000000200 */
[----:B------:R-:W-:-:S03]  /*2fa40*/  NOP ;  /* 0x0000000000007918 */ /* 0x000fc60000000000 */
[----:B------:R-:W3:Y:S01]  /*2fa50*/  LDS.128 R248, [R2] ;  /* 0x0000000002f87984 */ /* 0x000ee20000000c00 */
[----:B------:R-:W-:-:S03]  /*2fa60*/  NOP ;  /* 0x0000000000007918 */ /* 0x000fc60000000000 */
[----:B--2---:R-:W-:Y:S01]  /*2fa70*/  STSM.16.M88.4 [R2], R124 ;  /* 0x0000007c02007844 */ /* 0x004fe20000000200 */
[----:B------:R-:W-:-:S03]  /*2fa80*/  NOP ;  /* 0x0000000000007918 */ /* 0x000fc60000000000 */
[----:B------:R-:W2:Y:S04]  /*2fa90*/  LDS.128 R124, [R2] ;  /* 0x00000000027c7984 */ /* 0x000ea80000000c00 */
[----:B---3--:R-:W-:Y:S04]  /*2faa0*/  STL [R1+0x133c], R248 ;  /* 0x00133cf801007387 */ /* 0x008fe80000100800 */
[----:B------:R-:W-:Y:S04]  /*2fab0*/  STL [R1+0x1334], R249 ;  /* 0x001334f901007387 */ /* 0x000fe80000100800 */
[----:B------:R2:W-:Y:S04]  /*2fac0*/  STL [R1+0x1330], R250 ;  /* 0x001330fa01007387 */ /* 0x0005e80000100800 */
[----:B------:R-:W-:Y:S04]  /*2fad0*/  STL [R1+0x132c], R251 ;  /* 0x00132cfb01007387 */ /* 0x000fe80000100800 */
[----:B------:R-:W3:Y:S04]  /*2fae0*/  LDL.LU R94, [R1+0x5e4] ;  /* 0x0005e400015e7983 */ /* 0x000ee80000300800 */
[----:B------:R-:W3:Y:S01]  /*2faf0*/  LDL.LU R95, [R1+0x5ec] ;  /* 0x0005ec00015f7983 */ /* 0x000ee20000300800 */
[----:B------:R-:W-:Y:S01]  /*2fb00*/  NOP ;  /* 0x0000000000007918 */ /* 0x000fe20000000000 */
[----:B--2---:R-:W-:-:S02]  /*2fb10*/  MOV R250, R125 ;  /* 0x0000007d00fa7202 */ /* 0x004fc40000000f00 */
[----:B------:R-:W-:Y:S04]  /*2fb20*/  STL [R1+0x1c], R127 ;  /* 0x00001c7f01007387 */ /* 0x000fe80000100800 */
[----:B------:R-:W-:Y:S04]  /*2fb30*/  STL [R1+0x1338], R250 ;  /* 0x001338fa01007387 */ /* 0x000fe80000100800 */
[----:B------:R-:W2:Y:S04]  /*2fb40*/  LDL.LU R62, [R1+0x474] ;  /* 0x00047400013e7983 */ /* 0x000ea80000300800 */
[----:B------:R-:W2:Y:S04]  /*2fb50*/  LDL.LU R63, [R1+0x47c] ;  /* 0x00047c00013f7983 */ /* 0x000ea80000300800 */
[----:B---3--:R-:W-:Y:S01]  /*2fb60*/  STSM.16.M88.4 [R2], R92 ;  /* 0x0000005c02007844 */ /* 0x008fe20000000200 */
[----:B------:R-:W-:-:S03]  /*2fb70*/  NOP ;  /* 0x0000000000007918 */ /* 0x000fc60000000000 */
[----:B------:R-:W-:Y:S01]  /*2fb80*/  LDS.128 R244, [R2] ;  /* 0x0000000002f47984 */ /* 0x000fe20000000c00 */
[----:B------:R-:W-:-:S03]  /*2fb90*/  NOP ;  /* 0x0000000000007918 */ /* 0x000fc60000000000 */
[----:B--2---:R2:W-:Y:S01]  /*2fba0*/  STSM.16.M88.4 [R2], R60 ;  /* 0x0000003c02007844 */ /* 0x0045e20000000200 */
[----:B------:R-:W-:-:S03]  /*2fbb0*/  NOP ;  /* 0x0000000000007918 */ /* 0x000fc60000000000 */
[----:B------:R-:W-:Y:S04]  /*2fbc0*/  LDS.128 R240, [R2] ;  /* 0x0000000002f07984 */ /* 0x000fe80000000c00 */
[----:B--2---:R-:W2:Y:S01]  /*2fbd0*/  LDL.LU R62, [R1+0x3c4] ;  /* 0x0003c400013e7983 */ /* 0x004ea20000300800 */
[----:B------:R-:W-:-:S03]  /*2fbe0*/  IMAD.MOV.U32 R60, RZ, RZ, R29 ;  /* 0x000000ffff3c7224 */ /* 0x000fc600078e001d */
[----:B------:R-:W2:Y:S01]  /*2fbf0*/  LDL.LU R63, [R1+0x3cc] ;  /* 0x0003cc00013f7983 */ /* 0x000ea20000300800 */
[----:B------:R-:W-:Y:S01]  /*2fc00*/  IMAD.MOV.U32 R61, RZ, RZ, R31 ;  /* 0x000000ffff3d7224 */ /* 0x000fe200078e001f */
[----:B------:R-:W-:Y:S02]  /*2fc10*/  NOP ;  /* 0x0000000000007918 */ /* 0x000fe40000000000 */
[----:B------:R-:W3:Y:S04]  /*2fc20*/  LDL.LU R28, [R1+0x6c0] ;  /* 0x0006c000011c7983 */ /* 0x000ee80000300800 */
[----:B------:R-:W3:Y:S04]  /*2fc30*/  LDL.LU R29, [R1+0x6c8] ;  /* 0x0006c800011d7983 */ /* 0x000ee80000300800 */
[----:B------:R-:W3:Y:S04]  /*2fc40*/  LDL.LU R30, [R1+0x840] ;  /* 0x00084000011e7983 */ /* 0x000ee80000300800 */
[----:B------:R-:W3:Y:S04]  /*2fc50*/  LDL.LU R31, [R1+0x848] ;  /* 0x00084800011f7983 */ /* 0x000ee80000300800 */
[----:B--2---:R-:W-:Y:S01]  /*2fc60*/  STSM.16.M88.4 [R2], R60 ;  /* 0x0000003c02007844 */ /* 0x004fe20000000200 */
[----:B------:R-:W-:-:S03]  /*2fc70*/  NOP ;  /* 0x0000000000007918 */ /* 0x000fc60000000000 */
[----:B------:R-:W-:Y:S01]  /*2fc80*/  LDS.128 R236, [R2] ;  /* 0x0000000002ec7984 */ /* 0x000fe20000000c00 */
[----:B------:R-:W-:-:S03]  /*2fc90*/  NOP ;  /* 0x0000000000007918 */ /* 0x000fc60000000000 */
[----:B---3--:R2:W-:Y:S01]  /*2fca0*/  STSM.16.M88.4 [R2], R28 ;  /* 0x0000001c02007844 */ /* 0x0085e20000000200 */
[----:B------:R-:W-:-:S03]  /*2fcb0*/  NOP ;  /* 0x0000000000007918 */ /* 0x000fc60000000000 */
[----:B------:R-:W3:Y:S04]  /*2fcc0*/  LDS.128 R60, [R2] ;  /* 0x00000000023c7984 */ /* 0x000ee80000000c00 */
[----:B--2---:R-:W2:Y:S04]  /*2fcd0*/  LDL.LU R28, [R1] ;  /* 0x00000000011c7983 */ /* 0x004ea80000300800 */
[----:B------:R-:W2:Y:S04]  /*2fce0*/  LDL.LU R29, [R1+0x8] ;  /* 0x00000800011d7983 */ /* 0x000ea80000300800 */
[----:B------:R-:W2:Y:S04]  /*2fcf0*/  LDL.LU R30, [R1+0x740] ;  /* 0x00074000011e7983 */ /* 0x000ea80000300800 */
[----:B------:R-:W2:Y:S01]  /*2fd00*/  LDL.LU R31, [R1+0x748] ;  /* 0x00074800011f7983 */ /* 0x000ea20000300800 */
[----:B------:R-:W-:-:S03]  /*2fd10*/  NOP ;  /* 0x0000000000007918 */ /* 0x000fc60000000000 */
        /* <DEDUP_REMOVED lines=56> */
[----:B------:R-:W2:Y:S04]  /*300a0*/  LDS.128 R28, [R2] ;  /* 0x00000000021c7984 */ /* 0x000ea80000000c00 */
[----:B--2---:R2:W-:Y:S04]  /*300b0*/  STL.64 [R1+0x190], R28 ;  /* 0x0001901c01007387 */ /* 0x0045e80000100a00 */
[----:B------:R4:W-:Y:S04]  /*300c0*/  STL.64 [R1+0x198], R30 ;  /* 0x0001981e01007387 */ /* 0x0009e80000100a00 */
[----:B--2---:R-:W2:Y:S04]  /*300d0*/  LDL.LU R28, [R1+0x6c4] ;  /* 0x0006c400011c7983 */ /* 0x004ea80000300800 */
[----:B------:R-:W2:Y:S04]  /*300e0*/  LDL.LU R29, [R1+0x6cc] ;  /* 0x0006cc00011d7983 */ /* 0x000ea80000300800 */
        /* <DEDUP_REMOVED lines=33> */
[----:B------:R-:W-:Y:S01]  /*30300*/  NOP ;  /* 0x0000000000007918 */ /* 0x000fe20000000000 */
[----:B------:R-:W-:-:S05]  /*30310*/  IMAD.MOV.U32 R61, RZ, RZ, R159 ;  /* 0x000000ffff3d7224 */ /* 0x000fca00078e009f */
        /* <DEDUP_REMOVED lines=29> */
[----:B------:R-:W-:Y:S01]  /*304f0*/  IMAD.MOV.U32 R28, RZ, RZ, R57 ;  /* 0x000000ffff1c7224 */ /* 0x000fe200078e0039 */
[----:B------:R-:W-:Y:S01]  /*30500*/  NOP ;  /* 0x0000000000007918 */ /* 0x000fe20000000000 */
[----:B------:R-:W-:Y:S02]  /*30510*/  IMAD.MOV.U32 R29, RZ, RZ, R59 ;  /* 0x000000ffff1d7224 */ /* 0x000fe400078e003b */
[----:B------:R-:W3:Y:S01]  /*30520*/  LDS.128 R56, [R2] ;  /* 0x0000000002387984 */ /* 0x000ee20000000c00 */
[----:B------:R-:W-:-:S03]  /*30530*/  NOP ;  /* 0x0000000000007918 */ /* 0x000fc60000000000 */
[----:B---3--:R-:W-:Y:S04]  /*30540*/  STL.64 [R1+0x130], R56 ;  /* 0x0001303801007387 */ /* 0x008fe80000100a00 */
[----:B------:R-:W-:Y:S04]  /*30550*/  STL.64 [R1+0x138], R58 ;  /* 0x0001383a01007387 */ /* 0x000fe80000100a00 */
[----:B--2---:R2:W-:Y:S02]  /*30560*/  STSM.16.M88.4 [R2], R28 ;  /* 0x0000001c02007844 */ /* 0x0045e40000000200 */
[----:B--2---:R-:W-:Y:S01]  /*30570*/  MOV R28, R25 ;  /* 0x00000019001c7202 */ /* 0x004fe20000000f00 */
[----:B------:R-:W-:Y:S01]  /*30580*/  IMAD.MOV.U32 R29, RZ, RZ, R27 ;  /* 0x000000ffff1d7224 */ /* 0x000fe200078e001b */
[----:B------:R-:W-:Y:S01]  /*30590*/  NOP ;  /* 0x0000000000007918 */ /* 0x000fe20000000000 */
[----:B------:R-:W2:Y:S04]  /*305a0*/  LDS.128 R24, [R2] ;  /* 0x0000000002187984 */ /* 0x000ea80000000c00 */
[----:B------:R-:W3:Y:S04]  /*305b0*/  LDL.LU R30, [R1+0x394] ;  /* 0x00039400011e7983 */ /* 0x000ee80000300800 */
[----:B------:R-:W3:Y:S01]  /*305c0*/  LDL.LU R31, [R1+0x39c] ;  /* 0x00039c00011f7983 */ /* 0x000ee20000300800 */
[----:B------:R-:W-:-:S03]  /*305d0*/  NOP ;  /* 0x0000000000007918 */ /* 0x000fc60000000000 */
[----:B--2---:R2:W-:Y:S04]  /*305e0*/  STL.64 [R1+0x120], R24 ;  /* 0x0001201801007387 */ /* 0x0045e80000100a00 */
[----:B------:R4:W-:Y:S04]  /*305f0*/  STL.64 [R1+0x128], R26 ;  /* 0x0001281a01007387 */ /* 0x0009e80000100a00 */
[----:B--2---:R-:W2:Y:S04]  /*30600*/  LDL.LU R24, [R1+0x6b0] ;  /* 0x0006b00001187983 */ /* 0x004ea80000300800 */
[----:B------:R-:W2:Y:S04]  /*30610*/  LDL.LU R25, [R1+0x6b8] ;  /* 0x0006b80001197983 */ /* 0x000ea80000300800 */
[----:B----4-:R-:W2:Y:S04]  /*30620*/  LDL.LU R26, [R1+0x830] ;  /* 0x00083000011a7983 */ /* 0x010ea80000300800 */
[----:B------:R-:W2:Y:S04]  /*30630*/  LDL.LU R27, [R1+0x838] ;  /* 0x00083800011b7983 */ /* 0x000ea80000300800 */
[----:B---3--:R-:W-:Y:S01]  /*30640*/  STSM.16.M88.4 [R2], R28 ;  /* 0x0000001c02007844 */ /* 0x008fe20000000200 */
[----:B------:R-:W-:-:S03]  /*30650*/  NOP ;  /* 0x0000000000007918 */ /* 0x000fc60000000000 */
[----:B------:R-:W3:Y:S01]  /*30660*/  LDS.128 R28, [R2] ;  /* 0x00000000021c7984 */ /* 0x000ee20000000c00 */
[----:B------:R-:W-:-:S03]  /*30670*/  NOP ;  /* 0x0000000000007918 */ /* 0x000fc60000000000 */
[----:B---3--:R-:W-:Y:S04]  /*30680*/  STL.64 [R1], R28 ;  /* 0x0000001c01007387 */ /* 0x008fe80000100a00 */
[----:B------:R-:W-:Y:S04]  /*30690*/  STL.64 [R1+0x8], R30 ;  /* 0x0000081e01007387 */ /* 0x000fe80000100a00 */
[----:B--2---:R2:W-:Y:S01]  /*306a0*/  STSM.16.M88.4 [R2], R24 ;  /* 0x0000001802007844 */ /* 0x0045e20000000200 */
[----:B------:R-:W-:-:S03]  /*306b0*/  NOP ;  /* 0x0000000000007918 */ /* 0x000fc60000000000 */
[----:B------:R-:W3:Y:S04]  /*306c0*/  LDS.128 R28, [R2] ;  /* 0x00000000021c7984 */ /* 0x000ee80000000c00 */
[----:B--2---:R-:W2:Y:S04]  /*306d0*/  LDL.LU R26, [R1+0x730] ;  /* 0x00073000011a7983 */ /* 0x004ea80000300800 */
[----:B------:R-:W2:Y:S01]  /*306e0*/  LDL.LU R27, [R1+0x738] ;  /* 0x00073800011b7983 */ /* 0x000ea20000300800 */
[----:B------:R-:W-:Y:S01]  /*306f0*/  IMAD.MOV.U32 R24, RZ, RZ, R184 ;  /* 0x000000ffff187224 */ /* 0x000fe200078e00b8 */
[----:B------:R-:W-:Y:S01]  /*30700*/  MOV R25, R186 ;  /* 0x000000ba00197202 */ /* 0x000fe20000000f00 */
        /* <DEDUP_REMOVED lines=52> */
[----:B------:R-:W-:-:S02]  /*30a50*/  IMAD.MOV.U32 R28, RZ, RZ, R52 ;  /* 0x000000ffff1c7224 */ /* 0x000fc400078e0034 */
[----:B------:R-:W-:Y:S01]  /*30a60*/  IMAD.MOV.U32 R29, RZ, RZ, R54 ;  /* 0x000000ffff1d7224 */ /* 0x000fe200078e0036 */
[----:B------:R-:W-:-:S04]  /*30a70*/  NOP ;  /* 0x0000000000007918 */ /* 0x000fc80000000000 */
[----:B---3--:R-:W-:Y:S01]  /*30a80*/  STSM.16.M88.4 [R2], R28 ;  /* 0x0000001c02007844 */ /* 0x008fe20000000200 */
[----:B------:R-:W-:-:S03]  /*30a90*/  NOP ;  /* 0x0000000000007918 */ /* 0x000fc60000000000 */
[----:B------:R-:W3:Y:S01]  /*30aa0*/  LDS.128 R28, [R2] ;  /* 0x00000000021c7984 */ /* 0x000ee20000000c00 */
        /* <DEDUP_REMOVED lines=54> */
[----:B------:R-:W-:Y:S01]  /*30e10*/  MOV R28, R117 ;  /* 0x00000075001c7202 */ /* 0x000fe20000000f00 */
[----:B------:R-:W-:Y:S01]  /*30e20*/  IMAD.MOV.U32 R29, RZ, RZ, R119 ;  /* 0x000000ffff1d7224 */ /* 0x000fe200078e0077 */
[----:B------:R-:W-:-:S04]  /*30e30*/  NOP ;  /* 0x0000000000007918 */ /* 0x000fc80000000000 */
[----:B---3--:R-:W-:Y:S01]  /*30e40*/  STSM.16.M88.4 [R2], R28 ;  /* 0x0000001c02007844 */ /* 0x008fe20000000200 */
[----:B------:R-:W-:-:S03]  /*30e50*/  NOP ;  /* 0x0000000000007918 */ /* 0x000fc60000000000 */
[----:B------:R-:W3:Y:S01]  /*30e60*/  LDS.128 R28, [R2] ;  /* 0x00000000021c7984 */ /* 0x000ee20000000c00 */
[----:B------:R-:W-:Y:S01]  /*30e70*/  IMAD.MOV.U32 R24, RZ, RZ, R85 ;  /* 0x000000ffff187224 */ /* 0x000fe200078e0055 */
[----:B------:R-:W-:Y:S01]  /*30e80*/  MOV R25, R87 ;  /* 0x0000005700197202 */ /* 0x000fe20000000f00 */
[----:B------:R-:W-:Y:S01]  /*30e90*/  NOP ;  /* 0x0000000000007918 */ /* 0x000fe20000000000 */
[----:B---3--:R-:W-:Y:S04]  /*30ea0*/  STL.64 [R1+0x250], R28 ;  /* 0x0002501c01007387 */ /* 0x008fe80000100a00 */
[----:B------:R-:W-:Y:S01]  /*30eb0*/  STL.64 [R1+0x258], R30 ;  /* 0x0002581e01007387 */ /* 0x000fe20000100a00 */
[----:B------:R-:W-:Y:S01]  /*30ec0*/  MOV R20, R21 ;  /* 0x0000001500147202 */ /* 0x000fe20000000f00 */
[----:B------:R-:W-:-:S02]  /*30ed0*/  IMAD.MOV.U32 R21, RZ, RZ, R23 ;  /* 0x000000ffff157224 */ /* 0x000fc400078e0017 */
[----:B--2---:R2:W-:Y:S01]  /*30ee0*/  STSM.16.M88.4 [R2], R24 ;  /* 0x0000001802007844 */ /* 0x0045e20000000200 */
[----:B------:R-:W-:-:S03]  /*30ef0*/  NOP ;  /* 0x0000000000007918 */ /* 0x000fc60000000000 */
[----:B------:R-:W3:Y:S04]  /*30f00*/  LDS.128 R28, [R2] ;  /* 0x00000000021c7984 */ /* 0x000ee80000000c00 */
[----:B--2---:R-:W2:Y:S04]  /*30f10*/  LDL.LU R26, [R1+0x494] ;  /* 0x00049400011a7983 */ /* 0x004ea80000300800 */
[----:B------:R-:W2:Y:S04]  /*30f20*/  LDL.LU R27, [R1+0x49c] ;  /* 0x00049c00011b7983 */ /* 0x000ea80000300800 */
[----:B---3--:R-:W-:Y:S04]  /*30f30*/  STL.64 [R1+0x230], R28 ;  /* 0x0002301c01007387 */ /* 0x008fe80000100a00 */
[----:B------:R-:W-:Y:S04]  /*30f40*/  STL.64 [R1+0x238], R30 ;  /* 0x0002381e01007387 */ /* 0x000fe80000100a00 */
[----:B------:R-:W3:Y:S04]  /*30f50*/  LDL.LU R22, [R1+0x364] ;  /* 0x0003640001167983 */ /* 0x000ee80000300800 */
[----:B------:R-:W3:Y:S01]  /*30f60*/  LDL.LU R23, [R1+0x36c] ;  /* 0x00036c0001177983 */ /* 0x000ee20000300800 */
[----:B------:R-:W-:Y:S01]  /*30f70*/  IMAD.MOV.U32 R24, RZ, RZ, R53 ;  /* 0x000000ffff187224 */ /* 0x000fe200078e0035 */
[----:B------:R-:W-:Y:S01]  /*30f80*/  NOP ;  /* 0x0000000000007918 */ /* 0x000fe20000000000 */
[----:B------:R-:W-:-:S05]  /*30f90*/  IMAD.MOV.U32 R25, RZ, RZ, R55 ;  /* 0x000000ffff197224 */ /* 0x000fca00078e0037 */
        /* <DEDUP_REMOVED lines=8> */
[----:B---3--:R-:W2:Y:S04]  /*31020*/  LDL.LU R20, [R1+0x6a0] ;  /* 0x0006a00001147983 */ /* 0x008ea80000300800 */
[----:B------:R-:W2:Y:S04]  /*31030*/  LDL.LU R21, [R1+0x6a8] ;  /* 0x0006a80001157983 */ /* 0x000ea80000300800 */
[----:B------:R-:W2:Y:S04]  /*31040*/  LDL.LU R22, [R1+0x820] ;  /* 0x0008200001167983 */ /* 0x000ea80000300800 */
[----:B------:R-:W2:Y:S04]  /*31050*/  LDL.LU R23, [R1+0x828] ;  /* 0x0008280001177983 */ /* 0x000ea80000300800 */
[----:B------:R-:W3:Y:S01]  /*31060*/  LDS.128 R24, [R2] ;  /* 0x0000000002187984 */ /* 0x000ee20000000c00 */
        /* <DEDUP_REMOVED lines=74> */
[----:B------:R-:W-:Y:S01]  /*31510*/  MOV R24, R16 ;  /* 0x0000001000187202 */ /* 0x000fe20000000f00 */
[----:B------:R-:W-:Y:S01]  /*31520*/  IMAD.MOV.U32 R25, RZ, RZ, R18 ;  /* 0x000000ffff197224 */ /* 0x000fe200078e0012 */
        /* <DEDUP_REMOVED lines=182> */
[----:B------:R-:W-:Y:S01]  /*32090*/  IMAD.MOV.U32 R17, RZ, RZ, R147 ;  /* 0x000000ffff117224 */ /* 0x000fe200078e0093 */
[----:B------:R-:W3:Y:S01]  /*320a0*/  LDS.128 R20, [R2] ;  /* 0x0000000002147984 */ /* 0x000ee20000000c00 */
[----:B------:R-:W-:-:S03]  /*320b0*/  NOP ;  /* 0x0000000000007918 */ /* 0x000fc60000000000 */
[----:B---3--:R-:W-:Y:S04]  /*320c0*/  STL.64 [R1+0x3d0], R20 ;  /* 0x0003d01401007387 */ /* 0x008fe80000100a00 */
[----:B------:R-:W-:Y:S04]  /*320d0*/  STL.64 [R1+0x3d8], R22 ;  /* 0x0003d81601007387 */ /* 0x000fe80000100a00 */
[----:B------:R-:W3:Y:S04]  /*320e0*/  LDL.LU R24, [R1+0x444] ;  /* 0x0004440001187983 */ /* 0x000ee80000300800 */
[----:B------:R-:W3:Y:S04]  /*320f0*/  LDL.LU R25, [R1+0x44c] ;  /* 0x00044c0001197983 */ /* 0x000ee80000300800 */
[----:B------:R-:W3:Y:S04]  /*32100*/  LDL.LU R26, [R1+0x884] ;  /* 0x00088400011a7983 */ /* 0x000ee80000300800 */
[----:B------:R-:W3:Y:S04]  /*32110*/  LDL.LU R27, [R1+0x88c] ;  /* 0x00088c00011b7983 */ /* 0x000ee80000300800 */
[----:B--2---:R-:W-:Y:S01]  /*32120*/  STSM.16.M88.4 [R2], R16 ;  /* 0x0000001002007844 */ /* 0x004fe20000000200 */
[----:B------:R-:W-:-:S03]  /*32130*/  NOP ;  /* 0x0000000000007918 */ /* 0x000fc60000000000 */
[----:B------:R-:W2:Y:S01]  /*32140*/  LDS.128 R16, [R2] ;  /* 0x0000000002107984 */ /* 0x000ea20000000c00 */
[----:B------:R-:W-:-:S03]  /*32150*/  NOP ;  /* 0x0000000000007918 */ /* 0x000fc60000000000 */
[----:B--2---:R-:W-:Y:S04]  /*32160*/  STL.64 [R1+0x50], R16 ;  /* 0x0000501001007387 */ /* 0x004fe80000100a00 */
[----:B------:R-:W-:Y:S04]  /*32170*/  STL.64 [R1+0x58], R18 ;  /* 0x0000581201007387 */ /* 0x000fe80000100a00 */
[----:B------:R-:W2:Y:S04]  /*32180*/  LDL.LU R22, [R1+0x794] ;  /* 0x0007940001167983 */ /* 0x000ea80000300800 */
[----:B------:R-:W2:Y:S04]  /*32190*/  LDL.LU R23, [R1+0x79c] ;  /* 0x00079c0001177983 */ /* 0x000ea80000300800 */
[----:B------:R-:W4:Y:S04]  /*321a0*/  LDL.LU R30, [R1+0x5a4] ;  /* 0x0005a400011e7983 */ /* 0x000f280000300800 */
[----:B------:R-:W4:Y:S01]  /*321b0*/  LDL.LU R31, [R1+0x5ac] ;  /* 0x0005ac00011f7983 */ /* 0x000f220000300800 */
[----:B------:R-:W-:Y:S01]  /*321c0*/  MOV R20, R109 ;  /* 0x0000006d00147202 */ /* 0x000fe20000000f00 */
[----:B------:R-:W-:Y:S01]  /*321d0*/  IMAD.MOV.U32 R21, RZ, RZ, R111 ;  /* 0x000000ffff157224 */ /* 0x000fe200078e006f */
[----:B------:R-:W-:Y:S01]  /*321e0*/  MOV R29, R79 ;  /* 0x0000004f001d7202 */ /* 0x000fe20000000f00 */
[----:B------:R-:W-:Y:S01]  /*321f0*/  IMAD.MOV.U32 R28, RZ, RZ, R77 ;  /* 0x000000ffff1c7224 */ /* 0x000fe200078e004d */
[----:B---3--:R-:W-:Y:S01]  /*32200*/  STSM.16.M88.4 [R2], R24 ;  /* 0x0000001802007844 */ /* 0x008fe20000000200 */
[----:B------:R-:W-:-:S03]  /*32210*/  NOP ;  /* 0x0000000000007918 */ /* 0x000fc60000000000 */
[----:B------:R-:W-:Y:S01]  /*32220*/  LDS.128 R16, [R2] ;  /* 0x0000000002107984 */ /* 0x000fe20000000c00 */
[----:B------:R-:W-:Y:S01]  /*32230*/  NOP ;  /* 0x0000000000007918 */ /* 0x000fe20000000000 */
[----:B------:R-:W-:Y:S01]  /*32240*/  MOV R12, R13 ;  /* 0x0000000d000c7202 */ /* 0x000fe20000000f00 */
[----:B------:R-:W-:Y:S01]  /*32250*/  IMAD.MOV.U32 R13, RZ, RZ, R15 ;  /* 0x000000ffff0d7224 */ /* 0x000fe200078e000f */
[----:B--2---:R-:W-:Y:S01]  /*32260*/  STSM.16.M88.4 [R2], R20 ;  /* 0x0000001402007844 */ /* 0x004fe20000000200 */
[----:B------:R-:W-:-:S03]  /*32270*/  NOP ;  /* 0x0000000000007918 */ /* 0x000fc60000000000 */
[----:B------:R-:W-:Y:S01]  /*32280*/  LDS.128 R20, [R2] ;  /* 0x0000000002147984 */ /* 0x000fe20000000c00 */
[----:B------:R-:W-:-:S03]  /*32290*/  NOP ;  /* 0x0000000000007918 */ /* 0x000fc60000000000 */
[----:B----4-:R2:W-:Y:S01]  /*322a0*/  STSM.16.M88.4 [R2], R28 ;  /* 0x0000001c02007844 */ /* 0x0105e20000000200 */
[----:B------:R-:W-:-:S03]  /*322b0*/  NOP ;  /* 0x0000000000007918 */ /* 0x000fc60000000000 */
[----:B------:R-:W-:Y:S04]  /*322c0*/  LDS.128 R24, [R2] ;  /* 0x0000000002187984 */ /* 0x000fe80000000c00 */
[----:B--2---:R-:W2:Y:S04]  /*322d0*/  LDL.LU R30, [R1+0x4b4] ;  /* 0x0004b400011e7983 */ /* 0x004ea80000300800 */
[----:B------:R-:W2:Y:S04]  /*322e0*/  LDL.LU R31, [R1+0x4bc] ;  /* 0x0004bc00011f7983 */ /* 0x000ea80000300800 */
[----:B------:R-:W3:Y:S04]  /*322f0*/  LDL.LU R14, [R1+0x314] ;  /* 0x00031400010e7983 */ /* 0x000ee80000300800 */
[----:B------:R-:W3:Y:S01]  /*32300*/  LDL.LU R15, [R1+0x31c] ;  /* 0x00031c00010f7983 */ /* 0x000ee20000300800 */
[----:B------:R-:W-:Y:S01]  /*32310*/  IMAD.MOV.U32 R28, RZ, RZ, R45 ;  /* 0x000000ffff1c7224 */ /* 0x000fe200078e002d */
[----:B------:R-:W-:Y:S01]  /*32320*/  NOP ;  /* 0x0000000000007918 */ /* 0x000fe20000000000 */
[----:B------:R-:W-:-:S05]  /*32330*/  IMAD.MOV.U32 R29, RZ, RZ, R47 ;  /* 0x000000ffff1d7224 */ /* 0x000fca00078e002f */
[----:B--2---:R-:W-:Y:S01]  /*32340*/  STSM.16.M88.4 [R2], R28 ;  /* 0x0000001c02007844 */ /* 0x004fe20000000200 */
[----:B------:R-:W-:-:S03]  /*32350*/  NOP ;  /* 0x0000000000007918 */ /* 0x000fc60000000000 */
[----:B------:R-:W-:Y:S01]  /*32360*/  LDS.128 R80, [R2] ;  /* 0x0000000002507984 */ /* 0x000fe20000000c00 */
[----:B------:R-:W-:-:S03]  /*32370*/  NOP ;  /* 0x0000000000007918 */ /* 0x000fc60000000000 */
[----:B---3--:R2:W-:Y:S01]  /*32380*/  STSM.16.M88.4 [R2], R12 ;  /* 0x0000000c02007844 */ /* 0x0085e20000000200 */
[----:B------:R-:W-:-:S03]  /*32390*/  NOP ;  /* 0x0000000000007918 */ /* 0x000fc60000000000 */
[----:B------:R-:W-:Y:S04]  /*323a0*/  LDS.128 R76, [R2] ;  /* 0x00000000024c7984 */ /* 0x000fe80000000c00 */
[----:B--2---:R-:W2:Y:S04]  /*323b0*/  LDL.LU R12, [R1+0x40] ;  /* 0x00004000010c7983 */ /* 0x004ea80000300800 */
[----:B------:R-:W2:Y:S04]  /*323c0*/  LDL.LU R13, [R1+0x48] ;  /* 0x00004800010d7983 */ /* 0x000ea80000300800 */
[----:B------:R-:W2:Y:S04]  /*323d0*/  LDL.LU R14, [R1+0x800] ;  /* 0x00080000010e7983 */ /* 0x000ea80000300800 */
[----:B------:R-:W2:Y:S01]  /*323e0*/  LDL.LU R15, [R1+0x808] ;  /* 0x00080800010f7983 */ /* 0x000ea20000300800 */
[----:B------:R-:W-:-:S03]  /*323f0*/  NOP ;  /* 0x0000000000007918 */ /* 0x000fc60000000000 */
[----:B------:R-:W3:Y:S04]  /*32400*/  LDL.LU R30, [R1+0x610] ;  /* 0x00061000011e7983 */ /* 0x000ee80000300800 */
[----:B------:R-:W3:Y:S04]  /*32410*/  LDL.LU R31, [R1+0x618] ;  /* 0x00061800011f7983 */ /* 0x000ee80000300800 */
[----:B--2---:R2:W-:Y:S01]  /*32420*/  STSM.16.M88.4 [R2], R12 ;  /* 0x0000000c02007844 */ /* 0x0045e20000000200 */
[----:B------:R-:W-:Y:S01]  /*32430*/  IMAD.MOV.U32 R28, RZ, RZ, R172 ;  /* 0x000000ffff1c7224 */ /* 0x000fe200078e00ac */
[----:B------:R-:W-:Y:S01]  /*32440*/  MOV R29, R174 ;  /* 0x000000ae001d7202 */ /* 0x000fe20000000f00 */
[----:B------:R-:W-:Y:S01]  /*32450*/  NOP ;  /* 0x0000000000007918 */ /* 0x000fe20000000000 */
[----:B------:R-:W-:Y:S01]  /*32460*/  LDS.128 R60, [R2] ;  /* 0x00000000023c7984 */ /* 0x000fe20000000c00 */
[----:B------:R-:W-:-:S03]  /*32470*/  NOP ;  /* 0x0000000000007918 */ /* 0x000fc60000000000 */
[----:B--2---:R-:W2:Y:S04]  /*32480*/  LDL.LU R14, [R1+0x510] ;  /* 0x00051000010e7983 */ /* 0x004ea80000300800 */
[----:B------:R-:W2:Y:S01]  /*32490*/  LDL.LU R15, [R1+0x518] ;  /* 0x00051800010f7983 */ /* 0x000ea20000300800 */
[----:B------:R-:W-:Y:S02]  /*324a0*/  IMAD.MOV.U32 R12, RZ, RZ, R140 ;  /* 0x000000ffff0c7224 */ /* 0x000fe400078e008c */
[----:B------:R-:W-:Y:S01]  /*324b0*/  IMAD.MOV.U32 R13, RZ, RZ, R142 ;  /* 0x000000ffff0d7224 */ /* 0x000fe200078e008e */
[----:B---3--:R-:W-:Y:S01]  /*324c0*/  STSM.16.M88.4 [R2], R28 ;  /* 0x0000001c02007844 */ /* 0x008fe20000000200 */
[----:B------:R-:W-:-:S03]  /*324d0*/  NOP ;  /* 0x0000000000007918 */ /* 0x000fc60000000000 */
[----:B------:R-:W-:Y:S01]  /*324e0*/  LDS.128 R56, [R2] ;  /* 0x0000000002387984 */ /* 0x000fe20000000c00 */
[----:B------:R-:W-:-:S03]  /*324f0*/  NOP ;  /* 0x0000000000007918 */ /* 0x000fc60000000000 */
[----:B--2---:R2:W-:Y:S01]  /*32500*/  STSM.16.M88.4 [R2], R12 ;  /* 0x0000000c02007844 */ /* 0x0045e20000000200 */
        /* <DEDUP_REMOVED lines=8> */
[----:B------:R-:W3:Y:S01]  /*32590*/  LDL.LU R31, [R1+0x788] ;  /* 0x00078800011f7983 */ /* 0x000ee20000300800 */
[----:B------:R-:W-:Y:S01]  /*325a0*/  MOV R28, R104 ;  /* 0x00000068001c7202 */ /* 0x000fe20000000f00 */
[----:B------:R-:W-:Y:S02]  /*325b0*/  IMAD.MOV.U32 R29, RZ, RZ, R106 ;  /* 0x000000ffff1d7224 */ /* 0x000fe400078e006a */
        /* <DEDUP_REMOVED lines=9> */
[----:B------:R-:W3:Y:S04]  /*32650*/  LDL.LU R90, [R1+0x4c0] ;  /* 0x0004c000015a7983 */ /* 0x000ee80000300800 */
[----:B------:R-:W3:Y:S04]  /*32660*/  LDL.LU R91, [R1+0x4c8] ;  /* 0x0004c800015b7983 */ /* 0x000ee80000300800 */
[----:B------:R-:W4:Y:S04]  /*32670*/  LDL.LU R86, [R1+0x2f0] ;  /* 0x0002f00001567983 */ /* 0x000f280000300800 */
[----:B------:R-:W4:Y:S01]  /*32680*/  LDL.LU R87, [R1+0x2f8] ;  /* 0x0002f80001577983 */ /* 0x000f220000300800 */
[----:B------:R-:W-:Y:S01]  /*32690*/  IMAD.MOV.U32 R28, RZ, RZ, R72 ;  /* 0x000000ffff1c7224 */ /* 0x000fe200078e0048 */
[----:B------:R-:W-:Y:S01]  /*326a0*/  MOV R29, R74 ;  /* 0x0000004a001d7202 */ /* 0x000fe20000000f00 */
[----:B------:R-:W-:Y:S01]  /*326b0*/  NOP ;  /* 0x0000000000007918 */ /* 0x000fe20000000000 */
[----:B------:R-:W-:-:S02]  /*326c0*/  IMAD.MOV.U32 R88, RZ, RZ, R40 ;  /* 0x000000ffff587224 */ /* 0x000fc400078e0028 */
[----:B------:R-:W-:Y:S01]  /*326d0*/  IMAD.MOV.U32 R89, RZ, RZ, R42 ;  /* 0x000000ffff597224 */ /* 0x000fe200078e002a */
[----:B------:R-:W-:Y:S01]  /*326e0*/  MOV R84, R8 ;  /* 0x0000000800547202 */ /* 0x000fe20000000f00 */
[----:B------:R-:W-:Y:S01]  /*326f0*/  IMAD.MOV.U32 R85, RZ, RZ, R10 ;  /* 0x000000ffff557224 */ /* 0x000fe200078e000a */
[----:B--2---:R-:W-:Y:S01]  /*32700*/  STSM.16.M88.4 [R2], R28 ;  /* 0x0000001c02007844 */ /* 0x004fe20000000200 */
[----:B------:R-:W-:-:S03]  /*32710*/  NOP ;  /* 0x0000000000007918 */ /* 0x000fc60000000000 */
[----:B------:R-:W-:Y:S01]  /*32720*/  LDS.128 R44, [R2] ;  /* 0x00000000022c7984 */ /* 0x000fe20000000c00 */
[----:B------:R-:W-:-:S03]  /*32730*/  NOP ;  /* 0x0000000000007918 */ /* 0x000fc60000000000 */
[----:B---3--:R-:W-:Y:S01]  /*32740*/  STSM.16.M88.4 [R2], R88 ;  /* 0x0000005802007844 */ /* 0x008fe20000000200 */
        /* <DEDUP_REMOVED lines=13> */
[----:B------:R-:W4:Y:S04]  /*32820*/  LDL.LU R110, [R1+0x514] ;  /* 0x00051400016e7983 */ /* 0x000f280000300800 */
[----:B------:R-:W4:Y:S04]  /*32830*/  LDL.LU R111, [R1+0x51c] ;  /* 0x00051c00016f7983 */ /* 0x000f280000300800 */
        /* <DEDUP_REMOVED lines=16> */
[----:B----4-:R-:W-:Y:S01]  /*32940*/  STSM.16.M88.4 [R2], R108 ;  /* 0x0000006c02007844 */ /* 0x010fe20000000200 */
[----:B------:R-:W-:-:S03]  /*32950*/  NOP ;  /* 0x0000000000007918 */ /* 0x000fc60000000000 */
[----:B------:R-:W-:Y:S01]  /*32960*/  LDS.128 R108, [R2] ;  /* 0x00000000026c7984 */ /* 0x000fe20000000c00 */
[----:B------:R-:W-:-:S03]  /*32970*/  NOP ;  /* 0x0000000000007918 */ /* 0x000fc60000000000 */
[----:B------:R2:W-:Y:S04]  /*32980*/  STSM.16.M88.4 [R2], R112 ;  /* 0x0000007002007844 */ /* 0x0005e80000000200 */
[----:B--2---:R-:W2:Y:S04]  /*32990*/  LDL.LU R114, [R1+0x784] ;  /* 0x0007840001727983 */ /* 0x004ea80000300800 */
[----:B------:R-:W2:Y:S01]  /*329a0*/  LDL.LU R115, [R1+0x78c] ;  /* 0x00078c0001737983 */ /* 0x000ea20000300800 */
[----:B------:R-:W-:Y:S01]  /*329b0*/  MOV R112, R105 ;  /* 0x0000006900707202 */ /* 0x000fe20000000f00 */
[----:B------:R-:W-:Y:S01]  /*329c0*/  IMAD.MOV.U32 R113, RZ, RZ, R107 ;  /* 0x000000ffff717224 */ /* 0x000fe200078e006b */
[----:B------:R-:W-:Y:S01]  /*329d0*/  NOP ;  /* 0x0000000000007918 */ /* 0x000fe20000000000 */
[----:B------:R-:W3:Y:S04]  /*329e0*/  LDL.LU R118, [R1+0x594] ;  /* 0x0005940001767983 */ /* 0x000ee80000300800 */
[----:B------:R-:W-:Y:S01]  /*329f0*/  LDS.128 R104, [R2] ;  /* 0x0000000002687984 */ /* 0x000fe20000000c00 */
[----:B------:R-:W-:-:S03]  /*32a00*/  NOP ;  /* 0x0000000000007918 */ /* 0x000fc60000000000 */
[----:B------:R-:W3:Y:S01]  /*32a10*/  LDL.LU R119, [R1+0x59c] ;  /* 0x00059c0001777983 */ /* 0x000ee20000300800 */
[----:B------:R-:W-:Y:S01]  /*32a20*/  MOV R8, R9 ;  /* 0x0000000900087202 */ /* 0x000fe20000000f00 */
[----:B------:R-:W-:Y:S02]  /*32a30*/  IMAD.MOV.U32 R9, RZ, RZ, R11 ;  /* 0x000000ffff097224 */ /* 0x000fe400078e000b */
[----:B--2---:R2:W-:Y:S04]  /*32a40*/  STSM.16.M88.4 [R2], R112 ;  /* 0x0000007002007844 */ /* 0x0045e80000000200 */
[----:B--2---:R-:W2:Y:S04]  /*32a50*/  LDL.LU R114, [R1+0x4c4] ;  /* 0x0004c40001727983 */ /* 0x004ea80000300800 */
[----:B------:R-:W2:Y:S04]  /*32a60*/  LDL.LU R115, [R1+0x4cc] ;  /* 0x0004cc0001737983 */ /* 0x000ea80000300800 */
[----:B------:R-:W4:Y:S04]  /*32a70*/  LDL.LU R10, [R1+0x2f4] ;  /* 0x0002f400010a7983 */ /* 0x000f280000300800 */
[----:B------:R-:W4:Y:S01]  /*32a80*/  LDL.LU R11, [R1+0x2fc] ;  /* 0x0002fc00010b7983 */ /* 0x000f220000300800 */
[----:B------:R-:W-:Y:S01]  /*32a90*/  IMAD.MOV.U32 R116, RZ, RZ, R73 ;  /* 0x000000ffff747224 */ /* 0x000fe200078e0049 */
[----:B------:R-:W-:Y:S01]  /*32aa0*/  MOV R117, R75 ;  /* 0x0000004b00757202 */ /* 0x000fe20000000f00 */
[----:B------:R-:W-:Y:S01]  /*32ab0*/  NOP ;  /* 0x0000000000007918 */ /* 0x000fe20000000000 */
[----:B------:R-:W-:Y:S01]  /*32ac0*/  LDS.128 R72, [R2] ;  /* 0x0000000002487984 */ /* 0x000fe20000000c00 */
[----:B------:R-:W-:Y:S01]  /*32ad0*/  NOP ;  /* 0x0000000000007918 */ /* 0x000fe20000000000 */
[----:B------:R-:W-:-:S02]  /*32ae0*/  IMAD.MOV.U32 R112, RZ, RZ, R41 ;  /* 0x000000ffff707224 */ /* 0x000fc400078e0029 */
[----:B---3--:R-:W-:Y:S01]  /*32af0*/  STSM.16.M88.4 [R2], R116 ;  /* 0x0000007402007844 */ /* 0x008fe20000000200 */
[----:B------:R-:W-:Y:S01]  /*32b00*/  IMAD.MOV.U32 R113, RZ, RZ, R43 ;  /* 0x000000ffff717224 */ /* 0x000fe200078e002b */
[----:B------:R-:W-:Y:S02]  /*32b10*/  NOP ;  /* 0x0000000000007918 */ /* 0x000fe40000000000 */
[----:B------:R-:W-:Y:S01]  /*32b20*/  LDS.128 R40, [R2] ;  /* 0x0000000002287984 */ /* 0x000fe20000000c00 */
[----:B------:R-:W-:-:S03]  /*32b30*/  NOP ;  /* 0x0000000000007918 */ /* 0x000fc60000000000 */
        /* <DEDUP_REMOVED lines=44> */
[----:B---3--:R2:W-:Y:S04]  /*32e00*/  STSM.16.M88.4 [R2], R112 ;  /* 0x0000007002007844 */ /* 0x0085e80000000200 */
[----:B--2---:R-:W2:Y:S04]  /*32e10*/  LDL.LU R114, [R1+0x580] ;  /* 0x0005800001727983 */ /* 0x004ea80000300800 */
[----:B------:R-:W2:Y:S04]  /*32e20*/  LDL.LU R115, [R1+0x588] ;  /* 0x0005880001737983 */ /* 0x000ea80000300800 */
[----:B------:R-:W3:Y:S04]  /*32e30*/  LDL.LU R162, [R1+0x4e0] ;  /* 0x0004e00001a27983 */ /* 0x000ee80000300800 */
[----:B------:R-:W3:Y:S04]  /*32e40*/  LDL.LU R163, [R1+0x4e8] ;  /* 0x0004e80001a37983 */ /* 0x000ee80000300800 */
[----:B------:R-:W4:Y:S04]  /*32e50*/  LDL.LU R156, [R1+0x60] ;  /* 0x00006000019c7983 */ /* 0x000f280000300800 */
[----:B------:R-:W4:Y:S04]  /*32e60*/  LDL.LU R157, [R1+0x68] ;  /* 0x00006800019d7983 */ /* 0x000f280000300800 */
[----:B------:R-:W4:Y:S04]  /*32e70*/  LDL.LU R158, [R1+0x2c0] ;  /* 0x0002c000019e7983 */ /* 0x000f280000300800 */
[----:B------:R-:W4:Y:S01]  /*32e80*/  LDL.LU R159, [R1+0x2c8] ;  /* 0x0002c800019f7983 */ /* 0x000f220000300800 */
[----:B------:R-:W-:Y:S01]  /*32e90*/  IMAD.MOV.U32 R112, RZ, RZ, R68 ;  /* 0x000000ffff707224 */ /* 0x000fe200078e0044 */
[----:B------:R-:W-:Y:S01]  /*32ea0*/  MOV R113, R70 ;  /* 0x0000004600717202 */ /* 0x000fe20000000f00 */
[----:B------:R-:W-:Y:S01]  /*32eb0*/  IMAD.MOV.U32 R249, RZ, RZ, R124 ;  /* 0x000000fffff97224 */ /* 0x000fe200078e007c */
[----:B------:R-:W-:Y:S01]  /*32ec0*/  NOP ;  /* 0x0000000000007918 */ /* 0x000fe20000000000 */
[----:B------:R-:W-:-:S02]  /*32ed0*/  IMAD.MOV.U32 R251, RZ, RZ, R126 ;  /* 0x000000fffffb7224 */ /* 0x000fc400078e007e */
[----:B------:R-:W-:Y:S01]  /*32ee0*/  LDS.128 R124, [R2] ;  /* 0x00000000027c7984 */ /* 0x000fe20000000c00 */
[----:B------:R-:W-:Y:S01]  /*32ef0*/  NOP ;  /* 0x0000000000007918 */ /* 0x000fe20000000000 */
[----:B------:R-:W-:Y:S02]  /*32f00*/  IMAD.MOV.U32 R160, RZ, RZ, R36 ;  /* 0x000000ffffa07224 */ /* 0x000fe400078e0024 */
        /* <DEDUP_REMOVED lines=22> */
[----:B------:R-:W4:Y:S01]  /*33070*/  LDL.LU R175, [R1+0x50c] ;  /* 0x00050c0001af7983 */ /* 0x000f220000300800 */
[----:B------:R-:W-:Y:S01]  /*33080*/  IMAD.MOV.U32 R172, RZ, RZ, R137 ;  /* 0x000000ffffac7224 */ /* 0x000fe200078e0089 */
[----:B------:R-:W-:-:S02]  /*33090*/  MOV R173, R139 ;  /* 0x0000008b00ad7202 */ /* 0x000fc40000000f00 */
        /* <DEDUP_REMOVED lines=18> */
[----:B--2---:R2:W-:Y:S04]  /*331c0*/  STSM.16.M88.4 [R2], R172 ;  /* 0x000000ac02007844 */ /* 0x0045e80000000200 */
[----:B--2---:R-:W2:Y:S04]  /*331d0*/  LDL.LU R174, [R1+0x584] ;  /* 0x0005840001ae7983 */ /* 0x004ea80000300800 */
[----:B------:R-:W2:Y:S04]  /*331e0*/  LDL.LU R175, [R1+0x58c] ;  /* 0x00058c0001af7983 */ /* 0x000ea80000300800 */
[----:B------:R-:W4:Y:S04]  /*331f0*/  LDL.LU R182, [R1+0x4e4] ;  /* 0x0004e40001b67983 */ /* 0x000f280000300800 */
[----:B------:R-:W4:Y:S01]  /*33200*/  LDL.LU R183, [R1+0x4ec] ;  /* 0x0004ec0001b77983 */ /* 0x000f220000300800 */
[----:B------:R-:W-:-:S02]  /*33210*/  IMAD.MOV.U32 R176, RZ, RZ, R101 ;  /* 0x000000ffffb07224 */ /* 0x000fc400078e0065 */
[----:B------:R-:W-:Y:S01]  /*33220*/  IMAD.MOV.U32 R177, RZ, RZ, R103 ;  /* 0x000000ffffb17224 */ /* 0x000fe200078e0067 */
[----:B------:R-:W-:Y:S01]  /*33230*/  NOP ;  /* 0x0000000000007918 */ /* 0x000fe20000000000 */
[----:B------:R-:W-:Y:S01]  /*33240*/  LDS.128 R100, [R2] ;  /* 0x0000000002647984 */ /* 0x000fe20000000c00 */
[----:B------:R-:W-:Y:S01]  /*33250*/  NOP ;  /* 0x0000000000007918 */ /* 0x000fe20000000000 */
[----:B------:R-:W-:Y:S01]  /*33260*/  MOV R172, R69 ;  /* 0x0000004500ac7202 */ /* 0x000fe20000000f00 */
[----:B------:R-:W-:Y:S01]  /*33270*/  IMAD.MOV.U32 R173, RZ, RZ, R71 ;  /* 0x000000ffffad7224 */ /* 0x000fe200078e0047 */
[----:B---3--:R3:W-:Y:S01]  /*33280*/  STSM.16.M88.4 [R2], R176 ;  /* 0x000000b002007844 */ /* 0x0087e20000000200 */
[----:B------:R-:W-:-:S03]  /*33290*/  NOP ;  /* 0x0000000000007918 */ /* 0x000fc60000000000 */
[----:B------:R-:W-:Y:S01]  /*332a0*/  LDS.128 R68, [R2] ;  /* 0x0000000002447984 */ /* 0x000fe20000000c00 */
[----:B------:R-:W-:Y:S01]  /*332b0*/  NOP ;  /* 0x0000000000007918 */ /* 0x000fe20000000000 */
[----:B------:R-:W-:Y:S01]  /*332c0*/  IMAD.MOV.U32 R180, RZ, RZ, R37 ;  /* 0x000000ffffb47224 */ /* 0x000fe200078e0025 */
[----:B------:R-:W-:Y:S01]  /*332d0*/  MOV R181, R39 ;  /* 0x0000002700b57202 */ /* 0x000fe20000000f00 */
[----:B---3--:R-:W3:Y:S04]  /*332e0*/  LDL.LU R176, [R1+0x64] ;  /* 0x0000640001b07983 */ /* 0x008ee80000300800 */
[----:B------:R-:W3:Y:S04]  /*332f0*/  LDL.LU R177, [R1+0x6c] ;  /* 0x00006c0001b17983 */ /* 0x000ee80000300800 */
[----:B------:R-:W3:Y:S04]  /*33300*/  LDL.LU R178, [R1+0x2c4] ;  /* 0x0002c40001b27983 */ /* 0x000ee80000300800 */
[----:B------:R-:W3:Y:S04]  /*33310*/  LDL.LU R179, [R1+0x2cc] ;  /* 0x0002cc0001b37983 */ /* 0x000ee80000300800 */
[----:B--2---:R-:W-:Y:S01]  /*33320*/  STSM.16.M88.4 [R2], R172 ;  /* 0x000000ac02007844 */ /* 0x004fe20000000200 */
[----:B------:R-:W-:-:S03]  /*33330*/  NOP ;  /* 0x0000000000007918 */ /* 0x000fc60000000000 */
[----:B------:R-:W-:Y:S01]  /*33340*/  LDS.128 R36, [R2] ;  /* 0x0000000002247984 */ /* 0x000fe20000000c00 */
[----:B------:R-:W-:-:S03]  /*33350*/  NOP ;  /* 0x0000000000007918 */ /* 0x000fc60000000000 */
[----:B----4-:R2:W-:Y:S01]  /*33360*/  STSM.16.M88.4 [R2], R180 ;  /* 0x000000b402007844 */ /* 0x0105e20000000200 */
[----:B------:R-:W-:-:S03]  /*33370*/  NOP ;  /* 0x0000000000007918 */ /* 0x000fc60000000000 */
[----:B------:R-:W-:Y:S01]  /*33380*/  LDS.128 R172, [R2] ;  /* 0x0000000002ac7984 */ /* 0x000fe20000000c00 */
[----:B------:R-:W-:-:S03]  /*33390*/  NOP ;  /* 0x0000000000007918 */ /* 0x000fc60000000000 */
[----:B--2---:R-:W2:Y:S04]  /*333a0*/  LDL.LU R180, [R1+0x20] ;  /* 0x0000200001b47983 */ /* 0x004ea80000300800 */
[----:B------:R-:W2:Y:S04]  /*333b0*/  LDL.LU R181, [R1+0x28] ;  /* 0x0000280001b57983 */ /* 0x000ea80000300800 */
[----:B------:R-:W2:Y:S04]  /*333c0*/  LDL.LU R182, [R1+0x760] ;  /* 0x0007600001b67983 */ /* 0x000ea80000300800 */
[----:B------:R-:W2:Y:S04]  /*333d0*/  LDL.LU R183, [R1+0x768] ;  /* 0x0007680001b77983 */ /* 0x000ea80000300800 */
[----:B------:R-:W4:Y:S04]  /*333e0*/  LDL.LU R186, [R1+0x570] ;  /* 0x0005700001ba7983 */ /* 0x000f280000300800 */
[----:B------:R-:W4:Y:S04]  /*333f0*/  LDL.LU R187, [R1+0x578] ;  /* 0x0005780001bb7983 */ /* 0x000f280000300800 */
[----:B---3--:R-:W-:Y:S01]  /*33400*/  STSM.16.M88.4 [R2], R176 ;  /* 0x000000b002007844 */ /* 0x008fe20000000200 */
[----:B------:R-:W-:-:S03]  /*33410*/  NOP ;  /* 0x0000000000007918 */ /* 0x000fc60000000000 */
[----:B------:R-:W-:Y:S01]  /*33420*/  LDS.128 R176, [R2] ;  /* 0x0000000002b07984 */ /* 0x000fe20000000c00 */
[----:B------:R-:W-:-:S03]  /*33430*/  NOP ;  /* 0x0000000000007918 */ /* 0x000fc60000000000 */
[----:B--2---:R-:W-:Y:S01]  /*33440*/  STSM.16.M88.4 [R2], R180 ;  /* 0x000000b402007844 */ /* 0x004fe20000000200 */
[----:B------:R-:W-:-:S03]  /*33450*/  NOP ;  /* 0x0000000000007918 */ /* 0x000fc60000000000 */
[----:B------:R-:W2:Y:S04]  /*33460*/  LDS.128 R180, [R2] ;  /* 0x0000000002b47984 */ /* 0x000ea80000000c00 */
[----:B--2---:R2:W-:Y:S04]  /*33470*/  STL [R1+0x1328], R183 ;  /* 0x001328b701007387 */ /* 0x0045e80000100800 */
[----:B--2---:R-:W4:Y:S01]  /*33480*/  LDL.LU R183, [R1+0x620] ;  /* 0x0006200001b77983 */ /* 0x004f220000300800 */
[----:B------:R-:W-:Y:S01]  /*33490*/  IMAD.MOV.U32 R184, RZ, RZ, R164 ;  /* 0x000000ffffb87224 */ /* 0x000fe200078e00a4 */
[----:B------:R-:W-:-:S02]  /*334a0*/  NOP ;  /* 0x0000000000007918 */ /* 0x000fc40000000000 */
[----:B------:R-:W2:Y:S04]  /*334b0*/  LDL.LU R190, [R1+0x460] ;  /* 0x0004600001be7983 */ /* 0x000ea80000300800 */
[----:B------:R-:W2:Y:S04]  /*334c0*/  LDL.LU R191, [R1+0x468] ;  /* 0x0004680001bf7983 */ /* 0x000ea80000300800 */
[----:B------:R-:W3:Y:S04]  /*334d0*/  LDL.LU R194, [R1+0x7e0] ;  /* 0x0007e00001c27983 */ /* 0x000ee80000300800 */
[----:B------:R-:W3:Y:S04]  /*334e0*/  LDL.LU R195, [R1+0x7e8] ;  /* 0x0007e80001c37983 */ /* 0x000ee80000300800 */
[----:B------:R-:W3:Y:S04]  /*334f0*/  LDL.LU R198, [R1+0x5f0] ;  /* 0x0005f00001c67983 */ /* 0x000ee80000300800 */
[----:B------:R-:W3:Y:S01]  /*33500*/  LDL.LU R199, [R1+0x5f8] ;  /* 0x0005f80001c77983 */ /* 0x000ee20000300800 */
[----:B------:R-:W-:Y:S01]  /*33510*/  IMAD.MOV.U32 R185, RZ, RZ, R166 ;  /* 0x000000ffffb97224 */ /* 0x000fe200078e00a6 */
[----:B------:R-:W-:Y:S01]  /*33520*/  MOV R188, R132 ;  /* 0x0000008400bc7202 */ /* 0x000fe20000000f00 */
[----:B------:R-:W-:Y:S01]  /*33530*/  IMAD.MOV.U32 R189, RZ, RZ, R134 ;  /* 0x000000ffffbd7224 */ /* 0x000fe200078e0086 */
[----:B------:R-:W-:Y:S01]  /*33540*/  MOV R193, R130 ;  /* 0x0000008200c17202 */ /* 0x000fe20000000f00 */
[----:B------:R-:W-:Y:S01]  /*33550*/  IMAD.MOV.U32 R192, RZ, RZ, R128 ;  /* 0x000000ffffc07224 */ /* 0x000fe200078e0080 */
[----:B------:R-:W3:Y:S04]  /*33560*/  LDL.LU R202, [R1+0x4f0] ;  /* 0x0004f00001ca7983 */ /* 0x000ee80000300800 */
[----:B------:R-:W3:Y:S04]  /*33570*/  LDL.LU R203, [R1+0x4f8] ;  /* 0x0004f80001cb7983 */ /* 0x000ee80000300800 */
[----:B----4-:R-:W-:Y:S01]  /*33580*/  STSM.16.M88.4 [R183], R184 ;  /* 0x000000b8b7007844 */ /* 0x010fe20000000200 */
[----:B------:R-:W-:-:S03]  /*33590*/  NOP ;  /* 0x0000000000007918 */ /* 0x000fc60000000000 */
[----:B------:R-:W-:Y:S01]  /*335a0*/  LDS.128 R184, [R183] ;  /* 0x00000000b7b87984 */ /* 0x000fe20000000c00 */
[----:B------:R-:W-:-:S03]  /*335b0*/  NOP ;  /* 0x0000000000007918 */ /* 0x000fc60000000000 */
        /* <DEDUP_REMOVED lines=8> */
[----:B------:R-:W-:Y:S01]  /*33640*/  STSM.16.M88.4 [R183], R196 ;  /* 0x000000c4b7007844 */ /* 0x000fe20000000200 */
[----:B------:R-:W-:-:S03]  /*33650*/  NOP ;  /* 0x0000000000007918 */ /* 0x000fc60000000000 */
[----:B------:R-:W2:Y:S01]  /*33660*/  LDS.128 R196, [R183] ;  /* 0x00000000b7c47984 */ /* 0x000ea20000000c00 */
[----:B------:R-:W-:-:S03]  /*33670*/  NOP ;  /* 0x0000000000007918 */ /* 0x000fc60000000000 */
[----:B--2---:R-:W-:Y:S04]  /*33680*/  STL [R1+0x1324], R199 ;  /* 0x001324c701007387 */ /* 0x004fe80000100800 */
[----:B------:R-:W2:Y:S04]  /*33690*/  LDL.LU R214, [R1+0x4d0] ;  /* 0x0004d00001d67983 */ /* 0x000ea80000300800 */
[----:B------:R-:W2:Y:S04]  /*336a0*/  LDL.LU R215, [R1+0x4d8] ;  /* 0x0004d80001d77983 */ /* 0x000ea80000300800 */
[----:B------:R-:W3:Y:S04]  /*336b0*/  LDL.LU R206, [R1+0x2a0] ;  /* 0x0002a00001ce7983 */ /* 0x000ee80000300800 */
[----:B------:R-:W3:Y:S04]  /*336c0*/  LDL.LU R207, [R1+0x2a8] ;  /* 0x0002a80001cf7983 */ /* 0x000ee80000300800 */
[----:B------:R-:W-:Y:S01]  /*336d0*/  STSM.16.M88.4 [R183], R200 ;  /* 0x000000c8b7007844 */ /* 0x000fe20000000200 */
[----:B------:R-:W-:-:S03]  /*336e0*/  NOP ;  /* 0x0000000000007918 */ /* 0x000fc60000000000 */
[----:B------:R-:W-:Y:S01]  /*336f0*/  LDS.128 R200, [R183] ;  /* 0x00000000b7c87984 */ /* 0x000fe20000000c00 */
[----:B------:R-:W-:Y:S01]  /*33700*/  NOP ;  /* 0x0000000000007918 */ /* 0x000fe20000000000 */
[----:B------:R-:W-:Y:S01]  /*33710*/  MOV R164, R165 ;  /* 0x000000a500a47202 */ /* 0x000fe20000000f00 */
[----:B------:R-:W-:Y:S01]  /*33720*/  IMAD.MOV.U32 R165, RZ, RZ, R167 ;  /* 0x000000ffffa57224 */ /* 0x000fe200078e00a7 */
[----:B--2---:R-:W-:Y:S01]  /*33730*/  STSM.16.M88.4 [R183], R212 ;  /* 0x000000d4b7007844 */ /* 0x004fe20000000200 */
[----:B------:R-:W-:-:S03]  /*33740*/  NOP ;  /* 0x0000000000007918 */ /* 0x000fc60000000000 */
[----:B------:R-:W2:Y:S01]  /*33750*/  LDS.128 R208, [R183] ;  /* 0x00000000b7d07984 */ /* 0x000ea20000000c00 */
[----:B------:R-:W-:-:S03]  /*33760*/  NOP ;  /* 0x0000000000007918 */ /* 0x000fc60000000000 */
[----:B---3--:R3:W-:Y:S01]  /*33770*/  STSM.16.M88.4 [R183], R204 ;  /* 0x000000ccb7007844 */ /* 0x0087e20000000200 */
[----:B------:R-:W-:-:S03]  /*33780*/  NOP ;  /* 0x0000000000007918 */ /* 0x000fc60000000000 */
[----:B------:R-:W4:Y:S04]  /*33790*/  LDS.128 R212, [R183] ;  /* 0x00000000b7d47984 */ /* 0x000f280000000c00 */
[----:B--2---:R-:W-:Y:S04]  /*337a0*/  STL [R1+0x1320], R211 ;  /* 0x001320d301007387 */ /* 0x004fe80000100800 */
[----:B---3--:R-:W2:Y:S04]  /*337b0*/  LDL.LU R204, [R1+0x24] ;  /* 0x0000240001cc7983 */ /* 0x008ea80000300800 */
[----:B------:R-:W2:Y:S04]  /*337c0*/  LDL.LU R205, [R1+0x2c] ;  /* 0x00002c0001cd7983 */ /* 0x000ea80000300800 */
[----:B------:R-:W2:Y:S04]  /*337d0*/  LDL.LU R206, [R1+0x764] ;  /* 0x0007640001ce7983 */ /* 0x000ea80000300800 */
[----:B------:R-:W2:Y:S01]  /*337e0*/  LDL.LU R207, [R1+0x76c] ;  /* 0x00076c0001cf7983 */ /* 0x000ea20000300800 */
[----:B------:R-:W-:-:S03]  /*337f0*/  NOP ;  /* 0x0000000000007918 */ /* 0x000fc60000000000 */
[----:B----4-:R-:W-:Y:S04]  /*33800*/  STL [R1+0x131c], R215 ;  /* 0x00131cd701007387 */ /* 0x010fe80000100800 */
[----:B------:R-:W3:Y:S04]  /*33810*/  LDL.LU R166, [R1+0x574] ;  /* 0x0005740001a67983 */ /* 0x000ee80000300800 */
[----:B------:R-:W3:Y:S01]  /*33820*/  LDL.LU R167, [R1+0x57c] ;  /* 0x00057c0001a77983 */ /* 0x000ee20000300800 */
[----:B------:R-:W-:Y:S01]  /*33830*/  IMAD.MOV.U32 R132, RZ, RZ, R133 ;  /* 0x000000ffff847224 */ /* 0x000fe200078e0085 */
[----:B------:R-:W-:-:S02]  /*33840*/  MOV R133, R135 ;  /* 0x0000008700857202 */ /* 0x000fc40000000f00 */
[----:B------:R-:W4:Y:S04]  /*33850*/  LDL.LU R134, [R1+0x464] ;  /* 0x0004640001867983 */ /* 0x000f280000300800 */
[----:B------:R-:W4:Y:S01]  /*33860*/  LDL.LU R135, [R1+0x46c] ;  /* 0x00046c0001877983 */ /* 0x000f220000300800 */
[----:B------:R-:W-:Y:S02]  /*33870*/  IMAD.MOV.U32 R128, RZ, RZ, R129 ;  /* 0x000000ffff807224 */ /* 0x000fe400078e0081 */
[----:B------:R-:W-:Y:S01]  /*33880*/  IMAD.MOV.U32 R129, RZ, RZ, R131 ;  /* 0x000000ffff817224 */ /* 0x000fe200078e0083 */
[----:B--2---:R-:W-:Y:S01]  /*33890*/  STSM.16.M88.4 [R183], R204 ;  /* 0x000000ccb7007844 */ /* 0x004fe20000000200 */
[----:B------:R-:W-:-:S03]  /*338a0*/  NOP ;  /* 0x0000000000007918 */ /* 0x000fc60000000000 */
[----:B------:R-:W-:Y:S01]  /*338b0*/  LDS.128 R204, [R183] ;  /* 0x00000000b7cc7984 */ /* 0x000fe20000000c00 */
[----:B------:R-:W-:-:S03]  /*338c0*/  NOP ;  /* 0x0000000000007918 */ /* 0x000fc60000000000 */
[----:B---3--:R-:W-:Y:S01]  /*338d0*/  STSM.16.M88.4 [R183], R164 ;  /* 0x000000a4b7007844 */ /* 0x008fe20000000200 */
[----:B------:R-:W-:-:S03]  /*338e0*/  NOP ;  /* 0x0000000000007918 */ /* 0x000fc60000000000 */
[----:B------:R-:W2:Y:S01]  /*338f0*/  LDS.128 R164, [R183] ;  /* 0x00000000b7a47984 */ /* 0x000ea20000000c00 */
[----:B------:R-:W-:-:S03]  /*33900*/  NOP ;  /* 0x0000000000007918 */ /* 0x000fc60000000000 */
[----:B--2---:R-:W-:Y:S04]  /*33910*/  STL [R1+0x1310], R167 ;  /* 0x001310a701007387 */ /* 0x004fe80000100800 */
[----:B------:R-:W2:Y:S04]  /*33920*/  LDL.LU R130, [R1+0x7e4] ;  /* 0x0007e40001827983 */ /* 0x000ea80000300800 */
[----:B------:R-:W2:Y:S04]  /*33930*/  LDL.LU R131, [R1+0x7ec] ;  /* 0x0007ec0001837983 */ /* 0x000ea80000300800 */
[----:B----4-:R-:W-:Y:S01]  /*33940*/  STSM.16.M88.4 [R183], R132 ;  /* 0x00000084b7007844 */ /* 0x010fe20000000200 */
[----:B------:R-:W-:-:S03]  /*33950*/  NOP ;  /* 0x0000000000007918 */ /* 0x000fc60000000000 */
[----:B------:R-:W3:Y:S01]  /*33960*/  LDS.128 R132, [R183] ;  /* 0x00000000b7847984 */ /* 0x000ee20000000c00 */
[----:B------:R-:W-:-:S03]  /*33970*/  NOP ;  /* 0x0000000000007918 */ /* 0x000fc60000000000 */
[----:B---3--:R-:W-:Y:S04]  /*33980*/  STL [R1+0x130c], R135 ;  /* 0x00130c8701007387 */ /* 0x008fe80000100800 */
[----:B------:R-:W3:Y:S04]  /*33990*/  LDL.LU R98, [R1+0x5f4] ;  /* 0x0005f40001627983 */ /* 0x000ee80000300800 */
[----:B------:R-:W3:Y:S04]  /*339a0*/  LDL.LU R99, [R1+0x5fc] ;  /* 0x0005fc0001637983 */ /* 0x000ee80000300800 */
[----:B--2---:R-:W-:Y:S01]  /*339b0*/  STSM.16.M88.4 [R183], R128 ;  /* 0x00000080b7007844 */ /* 0x004fe20000000200 */
[----:B------:R-:W-:-:S03]  /*339c0*/  NOP ;  /* 0x0000000000007918 */ /* 0x000fc60000000000 */
[----:B------:R-:W2:Y:S01]  /*339d0*/  LDS.128 R128, [R183] ;  /* 0x00000000b7807984 */ /* 0x000ea20000000c00 */
[----:B------:R-:W-:-:S03]  /*339e0*/  NOP ;  /* 0x0000000000007918 */ /* 0x000fc60000000000 */
[----:B--2---:R-:W-:Y:S04]  /*339f0*/  STL [R1+0x1314], R131 ;  /* 0x0013148301007387 */ /* 0x004fe80000100800 */
[----:B------:R-:W2:Y:S04]  /*33a00*/  LDL.LU R66, [R1+0x4f4] ;  /* 0x0004f40001427983 */ /* 0x000ea80000300800 */
[----:B------:R-:W2:Y:S04]  /*33a10*/  LDL.LU R67, [R1+0x4fc] ;  /* 0x0004fc0001437983 */ /* 0x000ea80000300800 */
[----:B---3--:R-:W-:Y:S01]  /*33a20*/  STSM.16.M88.4 [R183], R96 ;  /* 0x00000060b7007844 */ /* 0x008fe20000000200 */
[----:B------:R-:W-:-:S03]  /*33a30*/  NOP ;  /* 0x0000000000007918 */ /* 0x000fc60000000000 */
[----:B------:R-:W3:Y:S01]  /*33a40*/  LDS.128 R96, [R183] ;  /* 0x00000000b7607984 */ /* 0x000ee20000000c00 */
[----:B------:R-:W-:-:S03]  /*33a50*/  NOP ;  /* 0x0000000000007918 */ /* 0x000fc60000000000 */
[----:B---3--:R-:W-:Y:S04]  /*33a60*/  STL [R1+0x1308], R99 ;  /* 0x0013086301007387 */ /* 0x008fe80000100800 */
[----:B------:R-:W3:Y:S04]  /*33a70*/  LDL.LU R34, [R1+0x4d4] ;  /* 0x0004d40001227983 */ /* 0x000ee80000300800 */
[----:B------:R-:W3:Y:S04]  /*33a80*/  LDL.LU R35, [R1+0x4dc] ;  /* 0x0004dc0001237983 */ /* 0x000ee80000300800 */
[----:B------:R-:W4:Y:S04]  /*33a90*/  LDL.LU R199, [R1+0x8d8] ;  /* 0x0008d80001c77983 */ /* 0x000f280000300800 */
[----:B--2---:R-:W-:Y:S01]  /*33aa0*/  STSM.16.M88.4 [R183], R64 ;  /* 0x00000040b7007844 */ /* 0x004fe20000000200 */
[----:B------:R-:W-:-:S03]  /*33ab0*/  NOP ;  /* 0x0000000000007918 */ /* 0x000fc60000000000 */
[----:B------:R-:W2:Y:S01]  /*33ac0*/  LDS.128 R64, [R183] ;  /* 0x00000000b7407984 */ /* 0x000ea20000000c00 */
[----:B------:R-:W-:-:S03]  /*33ad0*/  NOP ;  /* 0x0000000000007918 */ /* 0x000fc60000000000 */
[----:B--2---:R2:W-:Y:S04]  /*33ae0*/  STL [R1+0x1318], R67 ;  /* 0x0013184301007387 */ /* 0x0045e80000100800 */
[----:B------:R-:W3:Y:S04]  /*33af0*/  LDL.LU R6, [R1+0x2a4] ;  /* 0x0002a40001067983 */ /* 0x000ee80000300800 */
[----:B------:R-:W3:Y:S04]  /*33b00*/  LDL.LU R7, [R1+0x2ac] ;  /* 0x0002ac0001077983 */ /* 0x000ee80000300800 */
[----:B------:R-:W3:Y:S04]  /*33b10*/  LDL.LU R211, [R1+0x950] ;  /* 0x0009500001d37983 */ /* 0x000ee80000300800 */
[----:B------:R-:W3:Y:S04]  /*33b20*/  LDL.LU R215, [R1+0x8f0] ;  /* 0x0008f00001d77983 */ /* 0x000ee80000300800 */
[----:B--2---:R-:W2:Y:S04]  /*33b30*/  LDL.LU R67, [R1+0x8dc] ;  /* 0x0008dc0001437983 */ /* 0x004ea80000300800 */
[----:B------:R-:W2:Y:S04]  /*33b40*/  LDL.LU R131, [R1+0x8ec] ;  /* 0x0008ec0001837983 */ /* 0x000ea80000300800 */
[----:B------:R-:W2:Y:S04]  /*33b50*/  LDL.LU R167, [R1+0x8e8] ;  /* 0x0008e80001a77983 */ /* 0x000ea80000300800 */
[----:B------:R-:W2:Y:S04]  /*33b60*/  LDL.LU R135, [R1+0x8e4] ;  /* 0x0008e40001877983 */ /* 0x000ea80000300800 */
[----:B------:R-:W2:Y:S04]  /*33b70*/  LDL.LU R99, [R1+0x8e0] ;  /* 0x0008e00001637983 */ /* 0x000ea80000300800 */
[----:B------:R-:W2:Y:S01]  /*33b80*/  LDL.LU R234, [R1+0x100] ;  /* 0x0001000001ea7983 */ /* 0x000ea20000300800 */
[C---:B----4-:R-:W-:Y:S01]  /*33b90*/  IMAD R216, R199.reuse, UR4, RZ ;  /* 0x00000004c7d87c24 */ /* 0x050fe2000f8e02ff */
[----:B------:R-:W-:Y:S01]  /*33ba0*/  ISETP.GE.AND P2, PT, R199, UR10, PT ;  /* 0x0000000ac7007c0c */ /* 0x000fe2000bf46270 */
[----:B------:R-:W-:Y:S01]  /*33bb0*/  ULDC.64 UR4, c[0x0][0x220] ;  /* 0x0000880000047ab9 */ /* 0x000fe20000000a00 */
[----:B---3--:R-:W-:Y:S01]  /*33bc0*/  STSM.16.M88.4 [R183], R32 ;  /* 0x00000020b7007844 */ /* 0x008fe20000000200 */
[----:B------:R-:W-:Y:S01]  /*33bd0*/  IMAD R0, R219, 0x20, R216 ;  /* 0x00000020db007824 */ /* 0x000fe200078e02d8 */
[----:B------:R-:W-:Y:S01]  /*33be0*/  LEA R224, P3, R216, UR4, 0x2 ;  /* 0x00000004d8e07c11 */ /* 0x000fe2000f8610ff */
[----:B------:R-:W3:Y:S01]  /*33bf0*/  LDC R219, c[0x0][0x244] ;  /* 0x00009100ffdb7b82 */ /* 0x000ee20000000800 */
[----:B------:R-:W-:Y:S01]  /*33c00*/  ISETP.LT.AND P2, PT, R252, UR29, !P2 ;  /* 0x0000001dfc007c0c */ /* 0x000fe2000d741270 */
[----:B------:R-:W-:Y:S01]  /*33c10*/  NOP ;  /* 0x0000000000007918 */ /* 0x000fe20000000000 */
[----:B------:R-:W-:Y:S01]  /*33c20*/  LEA R3, R3, R0, 0x5 ;  /* 0x0000000003037211 */ /* 0x000fe200078e28ff */
[----:B------:R-:W4:Y:S01]  /*33c30*/  LDS.128 R32, [R183] ;  /* 0x00000000b7207984 */ /* 0x000f220000000c00 */
[----:B------:R-:W-:Y:S01]  /*33c40*/  LEA R222, P4, R0, UR6, 0x2 ;  /* 0x0000000600de7c11 */ /* 0x000fe2000f8810ff */
[----:B------:R-:W-:Y:S01]  /*33c50*/  NOP ;  /* 0x0000000000007918 */ /* 0x000fe20000000000 */
[----:B------:R-:W-:Y:S01]  /*33c60*/  LEA R2, P5, R3, UR8, 0x2 ;  /* 0x0000000803027c11 */ /* 0x000fe2000f8a10ff */
[----:B------:R-:W-:Y:S01]  /*33c70*/  ULDC UR8, c[0x0][0x248] ;  /* 0x0000920000087ab9 */ /* 0x000fe20000000800 */
[----:B------:R-:W-:Y:S01]  /*33c80*/  LEA.HI.X.SX32 R225, R216, UR5, 0x2, P3 ;  /* 0x00000005d8e17c11 */ /* 0x000fe200098f16ff */
[C---:B------:R-:W-:Y:S01]  /*33c90*/  IMAD R235, R252.reuse, UR8, RZ ;  /* 0x00000008fceb7c24 */ /* 0x040fe2000f8e02ff */
[----:B------:R-:W-:Y:S01]  /*33ca0*/  ISETP.GE.AND P1, PT, R252, UR11, PT ;  /* 0x0000000bfc007c0c */ /* 0x000fe2000bf26270 */
[----:B------:R-:W-:Y:S01]  /*33cb0*/  ULDC.64 UR4, c[0x0][0x228] ;  /* 0x00008a0000047ab9 */ /* 0x000fe20000000a00 */
[----:B------:R-:W-:Y:S01]  /*33cc0*/  LEA.HI.X.SX32 R223, R0, UR7, 0x2, P4 ;  /* 0x0000000700df7c11 */ /* 0x000fe2000a0f16ff */
[----:B------:R-:W-:Y:S01]  /*33cd0*/  ULDC.64 UR6, c[0x0][0x228] ;  /* 0x00008a0000067ab9 */ /* 0x000fe20000000a00 */
[----:B------:R-:W-:Y:S01]  /*33ce0*/  IMAD R0, R217, 0x20, R3 ;  /* 0x00000020d9007824 */ /* 0x000fe200078e0203 */
[----:B------:R-:W-:Y:S01]  /*33cf0*/  LEA.HI.X.SX32 R3, R3, UR9, 0x2, P5 ;  /* 0x0000000903037c11 */ /* 0x000fe2000a8f16ff */
[----:B------:R-:W-:Y:S01]  /*33d00*/  ULDC.64 UR8, c[0x0][0x220] ;  /* 0x0000880000087ab9 */ /* 0x000fe20000000a00 */
[----:B------:R-:W-:Y:S01]  /*33d10*/  ULDC.64 UR10, c[0x0][0x220] ;  /* 0x00008800000a7ab9 */ /* 0x000fe20000000a00 */
[----:B------:R-:W4:Y:S01]  /*33d20*/  LDL.LU R248, [R1+0xe0] ;  /* 0x0000e00001f87983 */ /* 0x000f220000300800 */
[----:B------:R-:W-:-:S03]  /*33d30*/  IMAD.WIDE R216, R235, 0x4, R2 ;  /* 0x00000004ebd87825 */ /* 0x000fc600078e0202 */
[----:B------:R-:W4:Y:S04]  /*33d40*/  LDL.LU R250, [R1+0x70] ;  /* 0x0000700001fa7983 */ /* 0x000f280000300800 */
[----:B------:R1:W-:Y:S01]  /*33d50*/  STSM.16.M88.4 [R183], R4 ;  /* 0x00000004b7007844 */ /* 0x0003e20000000200 */
[----:B------:R-:W-:Y:S01]  /*33d60*/  ISETP.LT.AND P3, PT, R211, UR6, !P1 ;  /* 0x00000006d3007c0c */ /* 0x000fe2000cf61270 */
[----:B------:R-:W-:Y:S01]  /*33d70*/  ULDC UR6, c[0x0][0x22c] ;  /* 0x00008b0000067ab9 */ /* 0x000fe20000000800 */
[----:B------:R-:W-:Y:S01]  /*33d80*/  ISETP.LT.AND P4, PT, R215, UR4, !P1 ;  /* 0x00000004d7007c0c */ /* 0x000fe2000cf81270 */
[----:B------:R-:W-:Y:S01]  /*33d90*/  ULDC UR4, c[0x0][0x248] ;  /* 0x0000920000047ab9 */ /* 0x000fe20000000800 */
[----:B-1----:R-:W-:Y:S01]  /*33da0*/  IMAD.WIDE R4, R235, 0x4, R224 ;  /* 0x00000004eb047825 */ /* 0x002fe200078e02e0 */
[----:B------:R-:W-:-:S04]  /*33db0*/  NOP ;  /* 0x0000000000007918 */ /* 0x000fc80000000000 */
[----:B------:R1:W-:Y:S01]  /*33dc0*/  @P2 STG.E desc[UR14][R4.64], R228 ;  /* 0x000000e404002986 */ /* 0x0003e2000c10190e */
[----:B------:R-:W-:-:S04]  /*33dd0*/  IMAD.WIDE R6, R235, 0x4, R222 ;  /* 0x00000004eb067825 */ /* 0x000fc800078e02de */
[----:B-1----:R-:W-:Y:S01]  /*33de0*/  IMAD R4, R218, 0x20, R0 ;  /* 0x00000020da047824 */ /* 0x002fe200078e0200 */
[----:B------:R1:W-:Y:S04]  /*33df0*/  @P3 STG.E desc[UR14][R6.64], R227 ;  /* 0x000000e306003986 */ /* 0x0003e8000c10190e */
[----:B---3--:R-:W-:Y:S01]  /*33e00*/  LEA R5, R219, R4, 0x5 ;  /* 0x00000004db057211 */ /* 0x008fe200078e28ff */
[----:B------:R3:W-:Y:S04]  /*33e10*/  @P4 STG.E desc[UR14][R216.64], R220 ;  /* 0x000000dcd8004986 */ /* 0x0007e8000c10190e */
[----:B-1----:R-:W-:Y:S01]  /*33e20*/  IMAD R7, R221, 0x20, R5 ;  /* 0x00000020dd077824 */ /* 0x002fe200078e0205 */
[----:B---3--:R-:W-:-:S04]  /*33e30*/  LEA R220, P2, R0, UR8, 0x2 ;  /* 0x0000000800dc7c11 */ /* 0x008fc8000f8410ff */
[----:B------:R-:W-:Y:S01]  /*33e40*/  LEA.HI.X.SX32 R221, R0, UR9, 0x2, P2 ;  /* 0x0000000900dd7c11 */ /* 0x000fe200090f16ff */
[----:B------:R-:W-:Y:S01]  /*33e50*/  IMAD R0, R226, 0x20, R7 ;  /* 0x00000020e2007824 */ /* 0x000fe200078e0207 */
[C---:B------:R-:W-:Y:S01]  /*33e60*/  LEA R6, P2, R7.reuse, UR16, 0x2 ;  /* 0x0000001007067c11 */ /* 0x040fe2000f8410ff */
[----:B------:R-:W-:Y:S01]  /*33e70*/  ULDC.64 UR8, c[0x0][0x228] ;  /* 0x00008a0000087ab9 */ /* 0x000fe20000000a00 */
[C---:B------:R-:W-:Y:S02]  /*33e80*/  LEA R218, P3, R4.reuse, UR10, 0x2 ;  /* 0x0000000a04da7c11 */ /* 0x040fe4000f8610ff */
[----:B------:R-:W-:Y:S01]  /*33e90*/  LEA.HI.X.SX32 R7, R7, UR17, 0x2, P2 ;  /* 0x0000001107077c11 */ /* 0x000fe200090f16ff */
[----:B------:R-:W-:Y:S01]  /*33ea0*/  ULDC.64 UR16, c[0x0][0x228] ;  /* 0x00008a0000107ab9 */ /* 0x000fe20000000a00 */
[----:B------:R-:W-:Y:S01]  /*33eb0*/  LEA.HI.X.SX32 R219, R4, UR11, 0x2, P3 ;  /* 0x0000000b04db7c11 */ /* 0x000fe200098f16ff */
[----:B------:R-:W-:Y:S01]  /*33ec0*/  IMAD.WIDE R226, R235, 0x4, R220 ;  /* 0x00000004ebe27825 */ /* 0x000fe200078e02dc */
[----:B--2---:R-:W-:Y:S01]  /*33ed0*/  ISETP.LT.AND P3, PT, R67, UR16, !P1 ;  /* 0x0000001043007c0c */ /* 0x004fe2000cf61270 */
[----:B------:R-:W-:Y:S01]  /*33ee0*/  ULDC.64 UR10, c[0x0][0x228] ;  /* 0x00008a00000a7ab9 */ /* 0x000fe20000000a00 */
[----:B------:R-:W-:-:S04]  /*33ef0*/  LEA R216, P4, R5, UR12, 0x2 ;  /* 0x0000000c05d87c11 */ /* 0x000fc8000f8810ff */
[----:B------:R-:W-:Y:S01]  /*33f00*/  LEA.HI.X.SX32 R217, R5, UR13, 0x2, P4 ;  /* 0x0000000d05d97c11 */ /* 0x000fe2000a0f16ff */
[----:B------:R-:W-:Y:S01]  /*33f10*/  ULDC.64 UR12, c[0x0][0x228] ;  /* 0x00008a00000c7ab9 */ /* 0x000fe20000000a00 */
[----:B------:R-:W2:Y:S05]  /*33f20*/  LDL.LU R5, [R1+0xc0] ;  /* 0x0000c00001057983 */ /* 0x000eaa0000300800 */
[----:B------:R1:W-:Y:S04]  /*33f30*/  @P3 STG.E desc[UR14][R226.64], R234 ;  /* 0x000000eae2003986 */ /* 0x0003e8000c10190e */
[----:B-1----:R-:W3:Y:S04]  /*33f40*/  LDL.LU R234, [R1+0x1340] ;  /* 0x0013400001ea7983 */ /* 0x002ee80000300800 */
[----:B------:R-:W4:Y:S01]  /*33f50*/  LDL.LU R227, [R1+0xf0] ;  /* 0x0000f00001e37983 */ /* 0x000f220000300800 */
[----:B------:R-:W-:-:S02]  /*33f60*/  ISETP.LT.AND P4, PT, R131, UR12, !P1 ;  /* 0x0000000c83007c0c */ /* 0x000fc4000cf81270 */
[----:B------:R-:W-:Y:S01]  /*33f70*/  ISETP.LT.AND P5, PT, R167, UR10, !P1 ;  /* 0x0000000aa7007c0c */ /* 0x000fe2000cfa1270 */
[----:B------:R-:W-:Y:S01]  /*33f80*/  IMAD.WIDE R228, R235, 0x4, R218 ;  /* 0x00000004ebe47825 */ /* 0x000fe200078e02da */
[----:B------:R-:W-:Y:S01]  /*33f90*/  ISETP.LT.AND P6, PT, R135, UR8, !P1 ;  /* 0x0000000887007c0c */ /* 0x000fe2000cfc1270 */
[----:B------:R-:W-:Y:S01]  /*33fa0*/  ULDC UR8, c[0x0][0x228] ;  /* 0x00008a0000087ab9 */ /* 0x000fe20000000800 */
[C---:B------:R-:W-:Y:S01]  /*33fb0*/  LEA R4, P2, R0.reuse, UR18, 0x2 ;  /* 0x0000001200047c11 */ /* 0x040fe2000f8410ff */
[C---:B------:R-:W-:Y:S01]  /*33fc0*/  IMAD.WIDE R230, R235.reuse, 0x4, R216 ;  /* 0x00000004ebe67825 */ /* 0x040fe200078e02d8 */
[----:B------:R-:W-:Y:S01]  /*33fd0*/  ULDC UR10, c[0x0][0x228] ;  /* 0x00008a00000a7ab9 */ /* 0x000fe20000000800 */
[----:B------:R-:W-:Y:S02]  /*33fe0*/  ULDC UR12, c[0x0][0x228] ;  /* 0x00008a00000c7ab9 */ /* 0x000fe40000000800 */
[----:B------:R-:W-:Y:S02]  /*33ff0*/  IMAD.WIDE R232, R235, 0x4, R6 ;  /* 0x00000004ebe87825 */ /* 0x000fe400078e0206 */
[----:B----4-:R-:W-:Y:S04]  /*34000*/  @P4 STG.E desc[UR14][R228.64], R227 ;  /* 0x000000e3e4004986 */ /* 0x010fe8000c10190e */
[----:B--2---:R1:W-:Y:S04]  /*34010*/  @P5 STG.E desc[UR14][R230.64], R5 ;  /* 0x00000005e6005986 */ /* 0x0043e8000c10190e */
[----:B---3--:R2:W-:Y:S01]  /*34020*/  @P6 STG.E desc[UR14][R232.64], R234 ;  /* 0x000000eae8006986 */ /* 0x0085e2000c10190e */
[----:B-1----:R-:W-:Y:S01]  /*34030*/  LEA.HI.X.SX32 R5, R0, UR19, 0x2, P2 ;  /* 0x0000001300057c11 */ /* 0x002fe200090f16ff */
[----:B------:R-:W-:Y:S01]  /*34040*/  ULDC.64 UR18, c[0x0][0x228] ;  /* 0x00008a0000127ab9 */ /* 0x000fe20000000a00 */
[----:B------:R-:W-:-:S02]  /*34050*/  ISETP.LT.AND P2, PT, R99, UR26, !P1 ;  /* 0x0000001a63007c0c */ /* 0x000fc4000cf41270 */
[----:B------:R-:W-:Y:S01]  /*34060*/  IADD3 R0, R252, 0x2, RZ ;  /* 0x00000002fc007810 */ /* 0x000fe20007ffe0ff */
[----:B--2---:R-:W-:-:S03]  /*34070*/  IMAD.WIDE R232, R235, 0x4, R4 ;  /* 0x00000004ebe87825 */ /* 0x004fc600078e0204 */
[----:B------:R-:W-:Y:S01]  /*34080*/  ISETP.GE.AND P1, PT, R0, UR6, PT ;  /* 0x0000000600007c0c */ /* 0x000fe2000bf26270 */
[----:B------:R-:W-:Y:S01]  /*34090*/  VIADD R234, R235, UR4 ;  /* 0x00000004ebea7c36 */ /* 0x000fe20008000000 */
[----:B------:R-:W-:Y:S01]  /*340a0*/  ISETP.LT.AND P4, PT, R199, UR24, !P0 ;  /* 0x00000018c7007c0c */ /* 0x000fe2000c781270 */
[----:B------:R-:W2:Y:S01]  /*340b0*/  LDL.LU R235, [R1+0x80] ;  /* 0x0000800001eb7983 */ /* 0x000ea20000300800 */
[----:B------:R-:W-:Y:S01]  /*340c0*/  ISETP.LT.AND P5, PT, R211, UR22, !P0 ;  /* 0x00000016d3007c0c */ /* 0x000fe2000c7a1270 */
[----:B------:R-:W-:Y:S01]  /*340d0*/  ULDC UR6, c[0x0][0x228] ;  /* 0x00008a0000067ab9 */ /* 0x000fe20000000800 */
[----:B------:R-:W-:Y:S01]  /*340e0*/  ISETP.LT.AND P6, PT, R215, UR20, !P0 ;  /* 0x00000014d7007c0c */ /* 0x000fe2000c7c1270 */
[----:B------:R-:W3:Y:S04]  /*340f0*/  LDL.LU R0, [R1+0x90] ;  /* 0x0000900001007983 */ /* 0x000ee80000300800 */
[----:B------:R1:W-:Y:S01]  /*34100*/  @P2 STG.E desc[UR14][R232.64], R248 ;  /* 0x000000f8e8002986 */ /* 0x0003e2000c10190e */
[----:B------:R-:W-:Y:S01]  /*34110*/  ISETP.LT.AND P3, PT, R67, UR18, !P0 ;  /* 0x0000001243007c0c */ /* 0x000fe2000c761270 */
[----:B------:R-:W-:-:S02]  /*34120*/  ULDC UR4, c[0x0][0x248] ;  /* 0x0000920000047ab9 */ /* 0x000fc40000000800 */
[----:B-1----:R-:W4:Y:S01]  /*34130*/  LDL.LU R248, [R1+0x133c] ;  /* 0x00133c0001f87983 */ /* 0x002f220000300800 */
[----:B------:R-:W-:Y:S01]  /*34140*/  IMAD.WIDE R230, R234, 0x4, R224 ;  /* 0x00000004eae67825 */ /* 0x000fe200078e02e0 */
[----:B------:R-:W-:-:S03]  /*34150*/  ISETP.LT.AND P2, PT, R131, UR28, !P0 ;  /* 0x0000001c83007c0c */ /* 0x000fc6000c741270 */
[----:B------:R-:W-:-:S04]  /*34160*/  IMAD.WIDE R228, R234, 0x4, R222 ;  /* 0x00000004eae47825 */ /* 0x000fc800078e02de */
[----:B------:R-:W-:-:S04]  /*34170*/  IMAD.WIDE R226, R234, 0x4, R2 ;  /* 0x00000004eae27825 */ /* 0x000fc800078e0202 */
[C---:B------:R-:W-:Y:S01]  /*34180*/  IMAD.WIDE R232, R234.reuse, 0x4, R220 ;  /* 0x00000004eae87825 */ /* 0x040fe200078e02dc */
[----:B---3--:R1:W-:Y:S04]  /*34190*/  @P4 STG.E desc[UR14][R230.64], R0 ;  /* 0x00000000e6004986 */ /* 0x0083e8000c10190e */
[----:B--2---:R2:W-:Y:S04]  /*341a0*/  @P5 STG.E desc[UR14][R228.64], R235 ;  /* 0x000000ebe4005986 */ /* 0x0045e8000c10190e */
[----:B------:R-:W-:Y:S01]  /*341b0*/  @P6 STG.E desc[UR14][R226.64], R250 ;  /* 0x000000fae2006986 */ /* 0x000fe2000c10190e */
[----:B-1----:R-:W-:-:S03]  /*341c0*/  IMAD.WIDE R230, R234, 0x4, R218 ;  /* 0x00000004eae67825 */ /* 0x002fc600078e02da */
[----:B--2---:R-:W2:Y:S04]  /*341d0*/  LDL.LU R235, [R1+0xb4] ;  /* 0x0000b40001eb7983 */ /* 0x004ea80000300800 */
[----:B----4-:R1:W-:Y:S04]  /*341e0*/  @P3 STG.E desc[UR14][R232.64], R248 ;  /* 0x000000f8e8003986 */ /* 0x0103e8000c10190e */
[----:B------:R3:W-:Y:S04]  /*341f0*/  @P2 STG.E desc[UR14][R230.64], R249 ;  /* 0x000000f9e6002986 */ /* 0x0007e8000c10190e */
[----:B-1----:R-:W4:Y:S04]  /*34200*/  LDL.LU R248, [R1+0xd4] ;  /* 0x0000d40001f87983 */ /* 0x002f280000300800 */
[----:B------:R-:W2:Y:S04]  /*34210*/  LDL.LU R250, [R1+0x114] ;  /* 0x0001140001fa7983 */ /* 0x000ea80000300800 */
[----:B---3--:R-:W3:Y:S01]  /*34220*/  LDL.LU R249, [R1+0x104] ;  /* 0x0001040001f97983 */ /* 0x008ee20000300800 */
[----:B------:R-:W-:-:S02]  /*34230*/  ISETP.LT.AND P4, PT, R167, UR6, !P0 ;  /* 0x00000006a7007c0c */ /* 0x000fc4000c781270 */
[----:B------:R-:W-:Y:S01]  /*34240*/  ISETP.LT.AND P3, PT, R135, UR8, !P0 ;  /* 0x0000000887007c0c */ /* 0x000fe2000c761270 */
[C---:B------:R-:W-:Y:S01]  /*34250*/  IMAD.WIDE R226, R234.reuse, 0x4, R216 ;  /* 0x00000004eae27825 */ /* 0x040fe200078e02d8 */
[----:B------:R-:W-:Y:S01]  /*34260*/  ISETP.LT.AND P0, PT, R99, UR10, !P0 ;  /* 0x0000000a63007c0c */ /* 0x000fe2000c701270 */
[----:B------:R-:W-:Y:S01]  /*34270*/  ULDC UR6, c[0x0][0x228] ;  /* 0x00008a0000067ab9 */ /* 0x000fe20000000800 */
[----:B------:R-:W-:Y:S01]  /*34280*/  ISETP.LT.AND P5, PT, R199, UR12, !P1 ;  /* 0x0000000cc7007c0c */ /* 0x000fe2000cfa1270 */
[----:B------:R-:W-:-:S04]  /*34290*/  IMAD.WIDE R228, R234, 0x4, R6 ;  /* 0x00000004eae47825 */ /* 0x000fc800078e0206 */
[C---:B------:R-:W-:Y:S01]  /*342a0*/  IMAD.WIDE R230, R234.reuse, 0x4, R4 ;  /* 0x00000004eae67825 */ /* 0x040fe200078e0204 */
[----:B------:R-:W-:Y:S01]  /*342b0*/  ISETP.LT.AND P6, PT, R211, UR6, !P1 ;  /* 0x00000006d3007c0c */ /* 0x000fe2000cfc1270 */
[----:B------:R1:W-:Y:S01]  /*342c0*/  @P4 STG.E desc[UR14][R226.64], R244 ;  /* 0x000000f4e2004986 */ /* 0x0003e2000c10190e */
[----:B------:R-:W-:Y:S01]  /*342d0*/  ULDC UR6, c[0x0][0x228] ;  /* 0x00008a0000067ab9 */ /* 0x000fe20000000800 */
[----:B------:R-:W-:Y:S01]  /*342e0*/  VIADD R0, R234, UR4 ;  /* 0x00000004ea007c36 */ /* 0x000fe20008000000 */
[----:B------:R-:W-:Y:S01]  /*342f0*/  ULDC UR4, c[0x0][0x228] ;  /* 0x00008a0000047ab9 */ /* 0x000fe20000000800 */
[----:B------:R1:W-:Y:S01]  /*34300*/  @P3 STG.E desc[UR14][R228.64], R240 ;  /* 0x000000f0e4003986 */ /* 0x0003e2000c10190e */
[----:B------:R-:W-:Y:S01]  /*34310*/  ISETP.LT.AND P3, PT, R67, UR6, !P1 ;  /* 0x0000000643007c0c */ /* 0x000fe2000cf61270 */
[C---:B------:R-:W-:Y:S01]  /*34320*/  IMAD.WIDE R232, R0.reuse, 0x4, R224 ;  /* 0x0000000400e87825 */ /* 0x040fe200078e02e0 */
[----:B------:R-:W-:Y:S01]  /*34330*/  ULDC UR8, c[0x0][0x228] ;  /* 0x00008a0000087ab9 */ /* 0x000fe20000000800 */
[----:B------:R1:W-:Y:S01]  /*34340*/  @P0 STG.E desc[UR14][R230.64], R236 ;  /* 0x000000ece6000986 */ /* 0x0003e2000c10190e */
[----:B------:R-:W-:Y:S01]  /*34350*/  ISETP.LT.AND P0, PT, R215, UR4, !P1 ;  /* 0x00000004d7007c0c */ /* 0x000fe2000cf01270 */
[----:B------:R-:W-:Y:S01]  /*34360*/  ULDC UR10, c[0x0][0x228] ;  /* 0x00008a00000a7ab9 */ /* 0x000fe20000000800 */
[----:B------:R-:W-:Y:S01]  /*34370*/  ULDC UR12, c[0x0][0x228] ;  /* 0x00008a00000c7ab9 */ /* 0x000fe20000000800 */
[C---:B-1----:R-:W-:Y:S01]  /*34380*/  IMAD.WIDE R226, R0.reuse, 0x4, R222 ;  /* 0x0000000400e27825 */ /* 0x042fe200078e02de */
[----:B------:R-:W3:Y:S01]  /*34390*/  LDL.LU R234, [R1+0xa4] ;  /* 0x0000a40001ea7983 */ /* 0x000ee20000300800 */
[----:B------:R-:W-:Y:S01]  /*343a0*/  ISETP.LT.AND P4, PT, R131, UR8, !P1 ;  /* 0x0000000883007c0c */ /* 0x000fe2000cf81270 */
[----:B------:R-:W-:Y:S01]  /*343b0*/  ULDC UR4, c[0x0][0x228] ;  /* 0x00008a0000047ab9 */ /* 0x000fe20000000800 */
[C---:B------:R-:W-:Y:S01]  /*343c0*/  IMAD.WIDE R228, R0.reuse, 0x4, R218 ;  /* 0x0000000400e47825 */ /* 0x040fe200078e02da */
[----:B------:R-:W-:Y:S01]  /*343d0*/  ULDC UR6, c[0x0][0x228] ;  /* 0x00008a0000067ab9 */ /* 0x000fe20000000800 */
[----:B------:R-:W-:Y:S01]  /*343e0*/  ULDC UR8, c[0x0][0x228] ;  /* 0x00008a0000087ab9 */ /* 0x000fe20000000800 */
[----:B------:R-:W3:Y:S01]  /*343f0*/  LDL.LU R236, [R1+0xc4] ;  /* 0x0000c40001ec7983 */ /* 0x000ee20000300800 */
[----:B------:R-:W-:-:S03]  /*34400*/  IMAD.WIDE R230, R0, 0x4, R220 ;  /* 0x0000000400e67825 */ /* 0x000fc600078e02dc */
[----:B------:R-:W3:Y:S04]  /*34410*/  LDL.LU R240, [R1+0xe4] ;  /* 0x0000e40001f07983 */ /* 0x000ee80000300800 */
[----:B------:R-:W3:Y:S04]  /*34420*/  LDL.LU R244, [R1+0x94] ;  /* 0x0000940001f47983 */ /* 0x000ee80000300800 */
[----:B----4-:R1:W-:Y:S04]  /*34430*/  @P5 STG.E desc[UR14][R232.64], R248 ;  /* 0x000000f8e8005986 */ /* 0x0103e8000c10190e */
[----:B--2---:R2:W-:Y:S01]  /*34440*/  @P6 STG.E desc[UR14][R226.64], R235 ;  /* 0x000000ebe2006986 */ /* 0x0045e2000c10190e */
[----:B-1----:R-:W-:-:S03]  /*34450*/  IMAD.WIDE R232, R0, 0x4, R2 ;  /* 0x0000000400e87825 */ /* 0x002fc600078e0202 */
[----:B------:R-:W4:Y:S04]  /*34460*/  LDL.LU R248, [R1+0x84] ;  /* 0x0000840001f87983 */ /* 0x000f280000300800 */
[----:B--2---:R-:W2:Y:S04]  /*34470*/  LDL.LU R235, [R1+0x74] ;  /* 0x0000740001eb7983 */ /* 0x004ea80000300800 */
[----:B------:R1:W-:Y:S04]  /*34480*/  @P0 STG.E desc[UR14][R232.64], R250 ;  /* 0x000000fae8000986 */ /* 0x0003e8000c10190e */
[----:B---3--:R3:W-:Y:S04]  /*34490*/  @P3 STG.E desc[UR14][R230.64], R249 ;  /* 0x000000f9e6003986 */ /* 0x0087e8000c10190e */
[----:B-1----:R-:W2:Y:S04]  /*344a0*/  LDL.LU R250, [R1+0x1338] ;  /* 0x0013380001fa7983 */ /* 0x002ea80000300800 */
[----:B---3--:R-:W3:Y:S04]  /*344b0*/  LDL.LU R249, [R1+0x1334] ;  /* 0x0013340001f97983 */ /* 0x008ee80000300800 */
[----:B------:R-:W4:Y:S01]  /*344c0*/  LDL.LU R231, [R1+0xf4] ;  /* 0x0000f40001e77983 */ /* 0x000f220000300800 */
[----:B------:R-:W-:-:S02]  /*344d0*/  ISETP.LT.AND P5, PT, R167, UR10, !P1 ;  /* 0x0000000aa7007c0c */ /* 0x000fc4000cfa1270 */
[----:B------:R-:W-:Y:S01]  /*344e0*/  ISETP.LT.AND P6, PT, R135, UR4, !P1 ;  /* 0x0000000487007c0c */ /* 0x000fe2000cfc1270 */
[----:B------:R-:W-:Y:S01]  /*344f0*/  ULDC UR4, c[0x0][0x22c] ;  /* 0x00008b0000047ab9 */ /* 0x000fe20000000800 */
[----:B------:R-:W-:Y:S01]  /*34500*/  IADD3 R226, R252, 0x3, RZ ;  /* 0x00000003fce27810 */ /* 0x000fe20007ffe0ff */
[----:B------:R-:W-:Y:S01]  /*34510*/  IMAD.WIDE R232, R0, 0x4, R6 ;  /* 0x0000000400e87825 */ /* 0x000fe200078e0206 */
[----:B------:R-:W-:Y:S02]  /*34520*/  ULDC UR10, c[0x0][0x228] ;  /* 0x00008a00000a7ab9 */ /* 0x000fe40000000800 */
[----:B------:R-:W-:Y:S01]  /*34530*/  ISETP.GE.AND P2, PT, R226, UR4, PT ;  /* 0x00000004e2007c0c */ /* 0x000fe2000bf46270 */
[----:B------:R-:W-:Y:S01]  /*34540*/  IMAD.WIDE R226, R0, 0x4, R216 ;  /* 0x0000000400e27825 */ /* 0x000fe200078e02d8 */
[----:B------:R-:W-:Y:S01]  /*34550*/  ISETP.LT.AND P1, PT, R99, UR6, !P1 ;  /* 0x0000000663007c0c */ /* 0x000fe2000cf21270 */
[----:B------:R-:W-:Y:S01]  /*34560*/  ULDC UR4, c[0x0][0x248] ;  /* 0x0000920000047ab9 */ /* 0x000fe20000000800 */
[----:B------:R-:W-:Y:S01]  /*34570*/  ISETP.LT.AND P3, PT, R199, UR8, !P2 ;  /* 0x00000008c7007c0c */ /* 0x000fe2000d761270 */
[----:B------:R-:W-:Y:S01]  /*34580*/  ULDC UR6, c[0x0][0x228] ;  /* 0x00008a0000067ab9 */ /* 0x000fe20000000800 */
[----:B------:R-:W-:Y:S01]  /*34590*/  ULDC UR8, c[0x0][0x228] ;  /* 0x00008a0000087ab9 */ /* 0x000fe20000000800 */
[----:B----4-:R-:W-:Y:S01]  /*345a0*/  @P4 STG.E desc[UR14][R228.64], R231 ;  /* 0x000000e7e4004986 */ /* 0x010fe2000c10190e */
[----:B------:R-:W-:Y:S01]  /*345b0*/  ISETP.LT.AND P4, PT, R211, UR10, !P2 ;  /* 0x0000000ad3007c0c */ /* 0x000fe2000d781270 */
[----:B------:R-:W-:-:S02]  /*345c0*/  ULDC UR10, c[0x0][0x228] ;  /* 0x00008a00000a7ab9 */ /* 0x000fc40000000800 */
[----:B------:R1:W-:Y:S01]  /*345d0*/  @P5 STG.E desc[UR14][R226.64], R236 ;  /* 0x000000ece2005986 */ /* 0x0003e2000c10190e */
[----:B------:R-:W-:Y:S01]  /*345e0*/  ISETP.LT.AND P5, PT, R215, UR12, !P2 ;  /* 0x0000000cd7007c0c */ /* 0x000fe2000d7a1270 */
[----:B------:R-:W-:Y:S02]  /*345f0*/  ULDC UR12, c[0x0][0x228] ;  /* 0x00008a00000c7ab9 */ /* 0x000fe40000000800 */
[----:B------:R4:W-:Y:S01]  /*34600*/  @P6 STG.E desc[UR14][R232.64], R234 ;  /* 0x000000eae8006986 */ /* 0x0009e2000c10190e */
[----:B-1----:R-:W-:Y:S02]  /*34610*/  VIADD R226, R252, 0x4 ;  /* 0x00000004fce27836 */ /* 0x002fe40000000000 */
[C---:B----4-:R-:W-:Y:S01]  /*34620*/  VIADD R234, R0.reuse, UR4 ;  /* 0x0000000400ea7c36 */ /* 0x050fe20008000000 */
[----:B------:R-:W-:Y:S01]  /*34630*/  ULDC UR4, c[0x0][0x22c] ;  /* 0x00008b0000047ab9 */ /* 0x000fe20000000800 */
[----:B------:R-:W-:Y:S01]  /*34640*/  IMAD.WIDE R232, R0, 0x4, R4 ;  /* 0x0000000400e87825 */ /* 0x000fe200078e0204 */
[----:B------:R-:W-:Y:S01]  /*34650*/  ISETP.GE.AND P0, PT, R226, UR4, PT ;  /* 0x00000004e2007c0c */ /* 0x000fe2000bf06270 */
[----:B------:R-:W-:-:S02]  /*34660*/  ULDC UR4, c[0x0][0x228] ;  /* 0x00008a0000047ab9 */ /* 0x000fc40000000800 */
[C---:B------:R-:W-:Y:S01]  /*34670*/  IMAD.WIDE R230, R234.reuse, 0x4, R224 ;  /* 0x00000004eae67825 */ /* 0x040fe200078e02e0 */
[----:B------:R-:W-:Y:S03]  /*34680*/  @P1 STG.E desc[UR14][R232.64], R240 ;  /* 0x000000f0e8001986 */ /* 0x000fe6000c10190e */
[C---:B------:R-:W-:Y:S01]  /*34690*/  IMAD.WIDE R228, R234.reuse, 0x4, R222 ;  /* 0x00000004eae47825 */ /* 0x040fe200078e02de */
[----:B------:R-:W-:Y:S03]  /*346a0*/  @P3 STG.E desc[UR14][R230.64], R244 ;  /* 0x000000f4e6003986 */ /* 0x000fe6000c10190e */
[----:B------:R-:W-:Y:S01]  /*346b0*/  IMAD.WIDE R226, R234, 0x4, R2 ;  /* 0x00000004eae27825 */ /* 0x000fe200078e0202 */
[----:B------:R1:W-:Y:S04]  /*346c0*/  @P4 STG.E desc[UR14][R228.64], R248 ;  /* 0x000000f8e4004986 */ /* 0x0003e8000c10190e */
[----:B--2---:R2:W-:Y:S04]  /*346d0*/  @P5 STG.E desc[UR14][R226.64], R235 ;  /* 0x000000ebe2005986 */ /* 0x0045e8000c10190e */
[----:B-1----:R-:W4:Y:S04]  /*346e0*/  LDL.LU R248, [R1+0xd8] ;  /* 0x0000d80001f87983 */ /* 0x002f280000300800 */
[----:B--2---:R-:W2:Y:S01]  /*346f0*/  LDL.LU R235, [R1+0xb8] ;  /* 0x0000b80001eb7983 */ /* 0x004ea20000300800 */
[----:B------:R-:W-:Y:S01]  /*34700*/  ISETP.LT.AND P6, PT, R67, UR6, !P2 ;  /* 0x0000000643007c0c */ /* 0x000fe2000d7c1270 */
[----:B------:R-:W-:Y:S01]  /*34710*/  ULDC UR6, c[0x0][0x228] ;  /* 0x00008a0000067ab9 */ /* 0x000fe20000000800 */
[----:B------:R-:W-:-:S02]  /*34720*/  ISETP.LT.AND P4, PT, R131, UR4, !P2 ;  /* 0x0000000483007c0c */ /* 0x000fc4000d781270 */
[----:B------:R-:W-:Y:S01]  /*34730*/  ISETP.LT.AND P1, PT, R135, UR8, !P2 ;  /* 0x0000000887007c0c */ /* 0x000fe2000d721270 */
[C---:B------:R-:W-:Y:S01]  /*34740*/  IMAD.WIDE R232, R234.reuse, 0x4, R220 ;  /* 0x00000004eae87825 */ /* 0x040fe200078e02dc */
[----:B------:R-:W-:Y:S01]  /*34750*/  ISETP.LT.AND P3, PT, R167, UR6, !P2 ;  /* 0x00000006a7007c0c */ /* 0x000fe2000d761270 */
[----:B------:R-:W-:Y:S01]  /*34760*/  ULDC UR4, c[0x0][0x248] ;  /* 0x0000920000047ab9 */ /* 0x000fe20000000800 */
[----:B------:R-:W-:Y:S01]  /*34770*/  ULDC UR6, c[0x0][0x228] ;  /* 0x00008a0000067ab9 */ /* 0x000fe20000000800 */
[----:B------:R-:W-:-:S04]  /*34780*/  IMAD.WIDE R230, R234, 0x4, R218 ;  /* 0x00000004eae67825 */ /* 0x000fc800078e02da */
[C---:B------:R-:W-:Y:S01]  /*34790*/  IMAD.WIDE R226, R234.reuse, 0x4, R216 ;  /* 0x00000004eae27825 */ /* 0x040fe200078e02d8 */
[----:B---3--:R-:W-:Y:S03]  /*347a0*/  @P6 STG.E desc[UR14][R232.64], R249 ;  /* 0x000000f9e8006986 */ /* 0x008fe6000c10190e */
[C---:B------:R-:W-:Y:S01]  /*347b0*/  IMAD.WIDE R228, R234.reuse, 0x4, R6 ;  /* 0x00000004eae47825 */ /* 0x040fe200078e0206 */
[----:B------:R1:W-:Y:S01]  /*347c0*/  @P4 STG.E desc[UR14][R230.64], R250 ;  /* 0x000000fae6004986 */ /* 0x0003e2000c10190e */
[C---:B------:R-:W-:Y:S01]  /*347d0*/  IADD3 R0, R234.reuse, UR4, RZ ;  /* 0x00000004ea007c10 */ /* 0x040fe2000fffe0ff */
[----:B------:R-:W-:Y:S01]  /*347e0*/  ULDC UR4, c[0x0][0x228] ;  /* 0x00008a0000047ab9 */ /* 0x000fe20000000800 */
[----:B------:R-:W-:Y:S01]  /*347f0*/  ISETP.LT.AND P5, PT, R199, UR12, !P0 ;  /* 0x0000000cc7007c0c */ /* 0x000fe2000c7a1270 */
[----:B------:R3:W-:Y:S01]  /*34800*/  @P3 STG.E desc[UR14][R226.64], R245 ;  /* 0x000000f5e2003986 */ /* 0x0007e2000c10190e */
[----:B------:R-:W-:Y:S01]  /*34810*/  ISETP.LT.AND P2, PT, R99, UR10, !P2 ;  /* 0x0000000a63007c0c */ /* 0x000fe2000d741270 */
[----:B------:R-:W-:Y:S01]  /*34820*/  ULDC UR8, c[0x0][0x228] ;  /* 0x00008a0000087ab9 */ /* 0x000fe20000000800 */
[----:B------:R-:W-:Y:S01]  /*34830*/  ISETP.LT.AND P6, PT, R211, UR6, !P0 ;  /* 0x00000006d3007c0c */ /* 0x000fe2000c7c1270 */
[----:B------:R3:W-:Y:S04]  /*34840*/  @P1 STG.E desc[UR14][R228.64], R241 ;  /* 0x000000f1e4001986 */ /* 0x0007e8000c10190e */
[----:B-1----:R-:W2:Y:S01]  /*34850*/  LDL.LU R250, [R1+0x1330] ;  /* 0x0013300001fa7983 */ /* 0x002ea20000300800 */
[----:B------:R-:W-:Y:S01]  /*34860*/  IMAD.WIDE R230, R234, 0x4, R4 ;  /* 0x00000004eae67825 */ /* 0x000fe200078e0204 */
[----:B------:R-:W-:Y:S01]  /*34870*/  ULDC UR6, c[0x0][0x228] ;  /* 0x00008a0000067ab9 */ /* 0x000fe20000000800 */
[----:B------:R-:W-:Y:S01]  /*34880*/  ULDC UR10, c[0x0][0x228] ;  /* 0x00008a00000a7ab9 */ /* 0x000fe20000000800 */
[----:B------:R-:W2:Y:S01]  /*34890*/  LDL.LU R249, [R1+0xc8] ;  /* 0x0000c80001f97983 */ /* 0x000ea20000300800 */
[----:B------:R-:W-:Y:S01]  /*348a0*/  IMAD.WIDE R232, R0, 0x4, R224 ;  /* 0x0000000400e87825 */ /* 0x000fe200078e02e0 */
[----:B------:R-:W-:-:S02]  /*348b0*/  ULDC UR12, c[0x0][0x228] ;  /* 0x00008a00000c7ab9 */ /* 0x000fc40000000800 */
[----:B------:R-:W2:Y:S04]  /*348c0*/  LDL.LU R236, [R1+0xa8] ;  /* 0x0000a80001ec7983 */ /* 0x000ea80000300800 */
[----:B------:R-:W2:Y:S04]  /*348d0*/  LDL.LU R234, [R1+0xf8] ;  /* 0x0000f80001ea7983 */ /* 0x000ea80000300800 */
[----:B---3--:R-:W3:Y:S04]  /*348e0*/  LDL.LU R245, [R1+0x108] ;  /* 0x0001080001f57983 */ /* 0x008ee80000300800 */
[----:B------:R-:W3:Y:S01]  /*348f0*/  LDL.LU R241, [R1+0x118] ;  /* 0x0001180001f17983 */ /* 0x000ee20000300800 */
[----:B------:R-:W-:-:S03]  /*34900*/  IMAD.WIDE R226, R0, 0x4, R222 ;  /* 0x0000000400e27825 */ /* 0x000fc600078e02de */
[----:B------:R-:W-:Y:S04]  /*34910*/  @P2 STG.E desc[UR14][R230.64], R237 ;  /* 0x000000ede6002986 */ /* 0x000fe8000c10190e */
[----:B------:R-:W3:Y:S04]  /*34920*/  LDL.LU R240, [R1+0xe8] ;  /* 0x0000e80001f07983 */ /* 0x000ee80000300800 */
[----:B------:R-:W3:Y:S04]  /*34930*/  LDL.LU R244, [R1+0x98] ;  /* 0x0000980001f47983 */ /* 0x000ee80000300800 */
[----:B----4-:R1:W-:Y:S04]  /*34940*/  @P5 STG.E desc[UR14][R232.64], R248 ;  /* 0x000000f8e8005986 */ /* 0x0103e8000c10190e */
[----:B--2---:R2:W-:Y:S04]  /*34950*/  @P6 STG.E desc[UR14][R226.64], R235 ;  /* 0x000000ebe2006986 */ /* 0x0045e8000c10190e */
[----:B-1----:R-:W4:Y:S04]  /*34960*/  LDL.LU R248, [R1+0x88] ;  /* 0x0000880001f87983 */ /* 0x002f280000300800 */
[----:B--2---:R-:W2:Y:S01]  /*34970*/  LDL.LU R235, [R1+0x78] ;  /* 0x0000780001eb7983 */ /* 0x004ea20000300800 */
[----:B------:R-:W-:Y:S01]  /*34980*/  ISETP.LT.AND P2, PT, R215, UR4, !P0 ;  /* 0x00000004d7007c0c */ /* 0x000fe2000c741270 */
[----:B------:R-:W-:Y:S01]  /*34990*/  ULDC UR4, c[0x0][0x228] ;  /* 0x00008a0000047ab9 */ /* 0x000fe20000000800 */
[----:B------:R-:W-:-:S02]  /*349a0*/  ISETP.LT.AND P3, PT, R67, UR6, !P0 ;  /* 0x0000000643007c0c */ /* 0x000fc4000c761270 */
[----:B------:R-:W-:Y:S02]  /*349b0*/  ISETP.LT.AND P4, PT, R131, UR8, !P0 ;  /* 0x0000000883007c0c */ /* 0x000fe4000c781270 */
[----:B------:R-:W-:Y:S01]  /*349c0*/  ISETP.LT.AND P5, PT, R167, UR10, !P0 ;  /* 0x0000000aa7007c0c */ /* 0x000fe2000c7a1270 */
[----:B------:R-:W-:Y:S01]  /*349d0*/  VIADD R226, R252, 0x5 ;  /* 0x00000005fce27836 */ /* 0x000fe20000000000 */
[----:B------:R-:W-:Y:S01]  /*349e0*/  ISETP.LT.AND P6, PT, R135, UR4, !P0 ;  /* 0x0000000487007c0c */ /* 0x000fe2000c7c1270 */
[----:B------:R-:W-:Y:S01]  /*349f0*/  ULDC UR4, c[0x0][0x22c] ;  /* 0x00008b0000047ab9 */ /* 0x000fe20000000800 */
[----:B------:R-:W-:Y:S01]  /*34a00*/  IMAD.WIDE R232, R0, 0x4, R2 ;  /* 0x0000000400e87825 */ /* 0x000fe200078e0202 */
[----:B------:R-:W-:Y:S01]  /*34a10*/  ULDC UR6, c[0x0][0x228] ;  /* 0x00008a0000067ab9 */ /* 0x000fe20000000800 */
[----:B------:R-:W-:Y:S01]  /*34a20*/  ISETP.GE.AND P1, PT, R226, UR4, PT ;  /* 0x00000004e2007c0c */ /* 0x000fe2000bf26270 */
[----:B------:R-:W-:Y:S01]  /*34a30*/  ULDC UR8, c[0x0][0x228] ;  /* 0x00008a0000087ab9 */ /* 0x000fe20000000800 */
[----:B------:R-:W-:Y:S01]  /*34a40*/  IMAD.WIDE R230, R0, 0x4, R220 ;  /* 0x0000000400e67825 */ /* 0x000fe200078e02dc */
[----:B------:R-:W-:Y:S01]  /*34a50*/  ULDC UR10, c[0x0][0x228] ;  /* 0x00008a00000a7ab9 */ /* 0x000fe20000000800 */
[----:B------:R-:W-:-:S02]  /*34a60*/  ULDC UR4, c[0x0][0x248] ;  /* 0x0000920000047ab9 */ /* 0x000fc40000000800 */
[----:B------:R-:W-:-:S04]  /*34a70*/  IMAD.WIDE R228, R0, 0x4, R218 ;  /* 0x0000000400e47825 */ /* 0x000fc800078e02da */
[C---:B------:R-:W-:Y:S01]  /*34a80*/  IMAD.WIDE R226, R0.reuse, 0x4, R216 ;  /* 0x0000000400e27825 */ /* 0x040fe200078e02d8 */
[----:B---3--:R1:W-:Y:S01]  /*34a90*/  @P2 STG.E desc[UR14][R232.64], R241 ;  /* 0x000000f1e8002986 */ /* 0x0083e2000c10190e */
[----:B------:R-:W-:Y:S01]  /*34aa0*/  ISETP.LT.AND P2, PT, R99, UR6, !P0 ;  /* 0x0000000663007c0c */ /* 0x000fe2000c741270 */
[----:B------:R-:W-:Y:S02]  /*34ab0*/  ULDC UR6, c[0x0][0x228] ;  /* 0x00008a0000067ab9 */ /* 0x000fe40000000800 */
[----:B------:R-:W-:Y:S01]  /*34ac0*/  @P3 STG.E desc[UR14][R230.64], R245 ;  /* 0x000000f5e6003986 */ /* 0x000fe2000c10190e */
[----:B------:R-:W-:Y:S01]  /*34ad0*/  ISETP.LT.AND P3, PT, R199, UR8, !P1 ;  /* 0x00000008c7007c0c */ /* 0x000fe2000cf61270 */
[----:B------:R-:W-:Y:S02]  /*34ae0*/  ULDC UR8, c[0x0][0x228] ;  /* 0x00008a0000087ab9 */ /* 0x000fe40000000800 */
[----:B------:R3:W-:Y:S01]  /*34af0*/  @P4 STG.E desc[UR14][R228.64], R234 ;  /* 0x000000eae4004986 */ /* 0x0007e2000c10190e */
[----:B------:R-:W-:Y:S01]  /*34b00*/  ISETP.LT.AND P4, PT, R211, UR10, !P1 ;  /* 0x0000000ad3007c0c */ /* 0x000fe2000cf81270 */
[----:B------:R-:W-:Y:S01]  /*34b10*/  ULDC UR10, c[0x0][0x228] ;  /* 0x00008a00000a7ab9 */ /* 0x000fe20000000800 */
[----:B-1----:R-:W-:Y:S01]  /*34b20*/  IMAD.WIDE R232, R0, 0x4, R6 ;  /* 0x0000000400e87825 */ /* 0x002fe200078e0206 */
[----:B------:R1:W-:Y:S01]  /*34b30*/  @P5 STG.E desc[UR14][R226.64], R249 ;  /* 0x000000f9e2005986 */ /* 0x0003e2000c10190e */
[----:B------:R-:W-:Y:S01]  /*34b40*/  ISETP.LT.AND P5, PT, R215, UR12, !P1 ;  /* 0x0000000cd7007c0c */ /* 0x000fe2000cfa1270 */
[----:B------:R-:W-:-:S02]  /*34b50*/  ULDC UR12, c[0x0][0x228] ;  /* 0x00008a00000c7ab9 */ /* 0x000fc40000000800 */
[----:B------:R1:W-:Y:S01]  /*34b60*/  @P6 STG.E desc[UR14][R232.64], R236 ;  /* 0x000000ece8006986 */ /* 0x0003e2000c10190e */
[----:B---3--:R-:W-:Y:S01]  /*34b70*/  IADD3 R234, R0, UR4, RZ ;  /* 0x0000000400ea7c10 */ /* 0x008fe2000fffe0ff */
[----:B------:R-:W-:Y:S01]  /*34b80*/  ULDC UR4, c[0x0][0x22c] ;  /* 0x00008b0000047ab9 */ /* 0x000fe20000000800 */
[----:B-1----:R-:W-:-:S03]  /*34b90*/  VIADD R226, R252, 0x6 ;  /* 0x00000006fce27836 */ /* 0x002fc60000000000 */
[----:B------:R-:W-:-:S04]  /*34ba0*/  IMAD.WIDE R230, R234, 0x4, R224 ;  /* 0x00000004eae67825 */ /* 0x000fc800078e02e0 */
[----:B------:R-:W-:Y:S01]  /*34bb0*/  IMAD.WIDE R232, R0, 0x4, R4 ;  /* 0x0000000400e87825 */ /* 0x000fe200078e0204 */
[----:B------:R-:W-:Y:S01]  /*34bc0*/  ISETP.GE.AND P0, PT, R226, UR4, PT ;  /* 0x00000004e2007c0c */ /* 0x000fe2000bf06270 */
[----:B------:R-:W-:Y:S02]  /*34bd0*/  ULDC UR4, c[0x0][0x228] ;  /* 0x00008a0000047ab9 */ /* 0x000fe40000000800 */
[C---:B------:R-:W-:Y:S01]  /*34be0*/  IMAD.WIDE R228, R234.reuse, 0x4, R222 ;  /* 0x00000004eae47825 */ /* 0x040fe200078e02de */
[----:B------:R-:W-:Y:S03]  /*34bf0*/  @P2 STG.E desc[UR14][R232.64], R240 ;  /* 0x000000f0e8002986 */ /* 0x000fe6000c10190e */
[C---:B------:R-:W-:Y:S01]  /*34c00*/  IMAD.WIDE R226, R234.reuse, 0x4, R2 ;  /* 0x00000004eae27825 */ /* 0x040fe200078e0202 */
[----:B------:R1:W-:Y:S04]  /*34c10*/  @P3 STG.E desc[UR14][R230.64], R244 ;  /* 0x000000f4e6003986 */ /* 0x0003e8000c10190e */
[----:B-1----:R-:W3:Y:S04]  /*34c20*/  LDL.LU R244, [R1+0xdc] ;  /* 0x0000dc0001f47983 */ /* 0x002ee80000300800 */
[----:B----4-:R-:W-:Y:S04]  /*34c30*/  @P4 STG.E desc[UR14][R228.64], R248 ;  /* 0x000000f8e4004986 */ /* 0x010fe8000c10190e */
[----:B--2---:R1:W-:Y:S04]  /*34c40*/  @P5 STG.E desc[UR14][R226.64], R235 ;  /* 0x000000ebe2005986 */ /* 0x0043e8000c10190e */
[----:B-1----:R-:W2:Y:S01]  /*34c50*/  LDL.LU R235, [R1+0xbc] ;  /* 0x0000bc0001eb7983 */ /* 0x002ea20000300800 */
[----:B------:R-:W-:Y:S01]  /*34c60*/  ISETP.LT.AND P6, PT, R67, UR6, !P1 ;  /* 0x0000000643007c0c */ /* 0x000fe2000cfc1270 */
[----:B------:R-:W-:Y:S01]  /*34c70*/  IMAD.WIDE R232, R234, 0x4, R220 ;  /* 0x00000004eae87825 */ /* 0x000fe200078e02dc */
[----:B------:R-:W-:Y:S01]  /*34c80*/  ISETP.LT.AND P4, PT, R131, UR4, !P1 ;  /* 0x0000000483007c0c */ /* 0x000fe2000cf81270 */
[----:B------:R-:W-:-:S02]  /*34c90*/  ULDC UR6, c[0x0][0x228] ;  /* 0x00008a0000067ab9 */ /* 0x000fc40000000800 */
[----:B------:R-:W-:Y:S01]  /*34ca0*/  IMAD.WIDE R230, R234, 0x4, R218 ;  /* 0x00000004eae67825 */ /* 0x000fe200078e02da */
[----:B------:R-:W-:Y:S01]  /*34cb0*/  ISETP.LT.AND P3, PT, R167, UR6, !P1 ;  /* 0x00000006a7007c0c */ /* 0x000fe2000cf61270 */
[----:B------:R-:W-:Y:S01]  /*34cc0*/  ULDC UR6, c[0x0][0x228] ;  /* 0x00008a0000067ab9 */ /* 0x000fe20000000800 */
[----:B------:R-:W-:Y:S01]  /*34cd0*/  ISETP.LT.AND P2, PT, R135, UR8, !P1 ;  /* 0x0000000887007c0c */ /* 0x000fe2000cf41270 */
[----:B------:R-:W-:-:S04]  /*34ce0*/  ULDC UR4, c[0x0][0x248] ;  /* 0x0000920000047ab9 */ /* 0x000fc80000000800 */
[----:B------:R-:W-:Y:S01]  /*34cf0*/  @P6 STG.E desc[UR14][R232.64], R250 ;  /* 0x000000fae8006986 */ /* 0x000fe2000c10190e */
[----:B------:R-:W-:Y:S02]  /*34d00*/  ISETP.LT.AND P1, PT, R99, UR10, !P1 ;  /* 0x0000000a63007c0c */ /* 0x000fe4000cf21270 */
[----:B------:R-:W-:Y:S01]  /*34d10*/  ISETP.LT.AND P5, PT, R199, UR12, !P0 ;  /* 0x0000000cc7007c0c */ /* 0x000fe2000c7a1270 */
[----:B------:R1:W-:Y:S01]  /*34d20*/  @P4 STG.E desc[UR14][R230.64], R251 ;  /* 0x000000fbe6004986 */ /* 0x0003e2000c10190e */
[----:B------:R-:W-:Y:S01]  /*34d30*/  ISETP.LT.AND P6, PT, R211, UR6, !P0 ;  /* 0x00000006d3007c0c */ /* 0x000fe2000c7c1270 */
[C---:B------:R-:W-:Y:S01]  /*34d40*/  IMAD.WIDE R226, R234.reuse, 0x4, R216 ;  /* 0x00000004eae27825 */ /* 0x040fe200078e02d8 */
[----:B------:R-:W-:Y:S01]  /*34d50*/  ULDC UR6, c[0x0][0x228] ;  /* 0x00008a0000067ab9 */ /* 0x000fe20000000800 */
[----:B------:R-:W-:Y:S01]  /*34d60*/  ULDC UR8, c[0x0][0x228] ;  /* 0x00008a0000087ab9 */ /* 0x000fe20000000800 */
[----:B------:R-:W-:Y:S01]  /*34d70*/  ULDC UR10, c[0x0][0x228] ;  /* 0x00008a00000a7ab9 */ /* 0x000fe20000000800 */
[C---:B------:R-:W-:Y:S01]  /*34d80*/  VIADD R0, R234.reuse, UR4 ;  /* 0x00000004ea007c36 */ /* 0x040fe20008000000 */
[----:B------:R-:W-:Y:S01]  /*34d90*/  ULDC UR12, c[0x0][0x228] ;  /* 0x00008a00000c7ab9 */ /* 0x000fe20000000800 */
[----:B-1----:R-:W4:Y:S01]  /*34da0*/  LDL.LU R251, [R1+0x132c] ;  /* 0x00132c0001fb7983 */ /* 0x002f220000300800 */
[----:B------:R-:W-:Y:S01]  /*34db0*/  IMAD.WIDE R228, R234, 0x4, R6 ;  /* 0x00000004eae47825 */ /* 0x000fe200078e0206 */
[----:B------:R-:W-:-:S02]  /*34dc0*/  ULDC UR4, c[0x0][0x228] ;  /* 0x00008a0000047ab9 */ /* 0x000fc40000000800 */
[----:B------:R-:W4:Y:S04]  /*34dd0*/  LDL.LU R237, [R1+0x11c] ;  /* 0x00011c0001ed7983 */ /* 0x000f280000300800 */
[----:B------:R-:W4:Y:S04]  /*34de0*/  LDL.LU R241, [R1+0x10c] ;  /* 0x00010c0001f17983 */ /* 0x000f280000300800 */
[----:B------:R-:W4:Y:S04]  /*34df0*/  LDL.LU R245, [R1+0xfc] ;  /* 0x0000fc0001f57983 */ /* 0x000f280000300800 */
[----:B------:R-:W4:Y:S01]  /*34e00*/  LDL.LU R249, [R1+0xcc] ;  /* 0x0000cc0001f97983 */ /* 0x000f220000300800 */
[----:B------:R-:W-:-:S03]  /*34e10*/  IMAD.WIDE R230, R234, 0x4, R4 ;  /* 0x00000004eae67825 */ /* 0x000fc600078e0204 */
[----:B------:R-:W4:Y:S01]  /*34e20*/  LDL.LU R248, [R1+0xac] ;  /* 0x0000ac0001f87983 */ /* 0x000f220000300800 */
[----:B------:R-:W-:-:S03]  /*34e30*/  IMAD.WIDE R232, R0, 0x4, R224 ;  /* 0x0000000400e87825 */ /* 0x000fc600078e02e0 */
[----:B------:R1:W-:Y:S04]  /*34e40*/  @P3 STG.E desc[UR14][R226.64], R246 ;  /* 0x000000f6e2003986 */ /* 0x0003e8000c10190e */
[----:B------:R-:W-:Y:S04]  /*34e50*/  @P2 STG.E desc[UR14][R228.64], R242 ;  /* 0x000000f2e4002986 */ /* 0x000fe8000c10190e */
[----:B------:R-:W-:Y:S01]  /*34e60*/  @P1 STG.E desc[UR14][R230.64], R238 ;  /* 0x000000eee6001986 */ /* 0x000fe2000c10190e */
[----:B-1----:R-:W-:-:S03]  /*34e70*/  IMAD.WIDE R226, R0, 0x4, R222 ;  /* 0x0000000400e27825 */ /* 0x002fc600078e02de */
[----:B------:R-:W4:Y:S04]  /*34e80*/  LDL.LU R236, [R1+0xec] ;  /* 0x0000ec0001ec7983 */ /* 0x000f280000300800 */
[----:B------:R-:W4:Y:S04]  /*34e90*/  LDL.LU R240, [R1+0x9c] ;  /* 0x00009c0001f07983 */ /* 0x000f280000300800 */
[----:B---3--:R1:W-:Y:S04]  /*34ea0*/  @P5 STG.E desc[UR14][R232.64], R244 ;  /* 0x000000f4e8005986 */ /* 0x0083e8000c10190e */
[----:B-1----:R-:W3:Y:S04]  /*34eb0*/  LDL.LU R244, [R1+0x8c] ;  /* 0x00008c0001f47983 */ /* 0x002ee80000300800 */
[----:B--2---:R1:W-:Y:S04]  /*34ec0*/  @P6 STG.E desc[UR14][R226.64], R235 ;  /* 0x000000ebe2006986 */ /* 0x0043e8000c10190e */
[----:B-1----:R-:W2:Y:S01]  /*34ed0*/  LDL.LU R235, [R1+0x7c] ;  /* 0x00007c0001eb7983 */ /* 0x002ea20000300800 */
        /* <DEDUP_REMOVED lines=17> */
[----:B----4-:R1:W-:Y:S01]  /*34ff0*/  @P2 STG.E desc[UR14][R232.64], R237 ;  /* 0x000000ede8002986 */ /* 0x0103e2000c10190e */
[----:B------:R-:W-:Y:S01]  /*35000*/  ISETP.LT.AND P2, PT, R99, UR6, !P0 ;  /* 0x0000000663007c0c */ /* 0x000fe2000c741270 */
[----:B------:R-:W-:Y:S02]  /*35010*/  ULDC UR6, c[0x0][0x228] ;  /* 0x00008a0000067ab9 */ /* 0x000fe40000000800 */
[----:B------:R4:W-:Y:S01]  /*35020*/  @P3 STG.E desc[UR14][R230.64], R241 ;  /* 0x000000f1e6003986 */ /* 0x0009e2000c10190e */
[----:B------:R-:W-:Y:S01]  /*35030*/  ISETP.LT.AND P3, PT, R199, UR8, !P1 ;  /* 0x00000008c7007c0c */ /* 0x000fe2000cf61270 */
[C---:B------:R-:W-:Y:S01]  /*35040*/  VIADD R234, R0.reuse, UR4 ;  /* 0x0000000400ea7c36 */ /* 0x040fe20008000000 */
[----:B------:R-:W-:Y:S01]  /*35050*/  ULDC UR4, c[0x0][0x22c] ;  /* 0x00008b0000047ab9 */ /* 0x000fe20000000800 */
[----:B------:R-:W-:Y:S01]  /*35060*/  @P4 STG.E desc[UR14][R228.64], R245 ;  /* 0x000000f5e4004986 */ /* 0x000fe2000c10190e */
[----:B------:R-:W-:Y:S01]  /*35070*/  ISETP.LT.AND P4, PT, R211, UR10, !P1 ;  /* 0x0000000ad3007c0c */ /* 0x000fe2000cf81270 */
[----:B------:R-:W-:Y:S01]  /*35080*/  ULDC UR8, c[0x0][0x228] ;  /* 0x00008a0000087ab9 */ /* 0x000fe20000000800 */
[----:B------:R-:W-:Y:S01]  /*35090*/  ULDC UR10, c[0x0][0x228] ;  /* 0x00008a00000a7ab9 */ /* 0x000fe20000000800 */
[----:B-1----:R-:W-:Y:S01]  /*350a0*/  IMAD.WIDE R232, R0, 0x4, R6 ;  /* 0x0000000400e87825 */ /* 0x002fe200078e0206 */
[----:B------:R1:W-:Y:S01]  /*350b0*/  @P5 STG.E desc[UR14][R226.64], R249 ;  /* 0x000000f9e2005986 */ /* 0x0003e2000c10190e */
[----:B------:R-:W-:Y:S01]  /*350c0*/  ISETP.LT.AND P5, PT, R215, UR12, !P1 ;  /* 0x0000000cd7007c0c */ /* 0x000fe2000cfa1270 */
[----:B------:R-:W-:-:S02]  /*350d0*/  ULDC UR12, c[0x0][0x228] ;  /* 0x00008a00000c7ab9 */ /* 0x000fc40000000800 */
[----:B------:R1:W-:Y:S01]  /*350e0*/  @P6 STG.E desc[UR14][R232.64], R248 ;  /* 0x000000f8e8006986 */ /* 0x0003e2000c10190e */
[----:B----4-:R-:W-:Y:S01]  /*350f0*/  IMAD.WIDE R230, R234, 0x4, R224 ;  /* 0x00000004eae67825 */ /* 0x010fe200078e02e0 */
[----:B-1----:R-:W-:-:S03]  /*35100*/  IADD3 R226, R252, 0x8, RZ ;  /* 0x00000008fce27810 */ /* 0x002fc60007ffe0ff */
[----:B------:R-:W-:Y:S01]  /*35110*/  IMAD.WIDE R228, R234, 0x4, R222 ;  /* 0x00000004eae47825 */ /* 0x000fe200078e02de */
[----:B------:R-:W4:Y:S03]  /*35120*/  LDL.LU R248, [R1+0x1c] ;  /* 0x00001c0001f87983 */ /* 0x000f260000300800 */
[----:B------:R-:W-:Y:S01]  /*35130*/  IMAD.WIDE R232, R0, 0x4, R4 ;  /* 0x0000000400e87825 */ /* 0x000fe200078e0204 */
[----:B------:R-:W-:Y:S01]  /*35140*/  ISETP.GE.AND P0, PT, R226, UR4, PT ;  /* 0x00000004e2007c0c */ /* 0x000fe2000bf06270 */
[----:B------:R-:W-:Y:S01]  /*35150*/  ULDC UR4, c[0x0][0x228] ;  /* 0x00008a0000047ab9 */ /* 0x000fe20000000800 */
[----:B------:R-:W4:Y:S01]  /*35160*/  LDL.LU R245, [R1+0x1c0] ;  /* 0x0001c00001f57983 */ /* 0x000f220000300800 */
[----:B------:R-:W-:-:S03]  /*35170*/  IMAD.WIDE R226, R234, 0x4, R2 ;  /* 0x00000004eae27825 */ /* 0x000fc600078e0202 */
[----:B------:R-:W-:Y:S04]  /*35180*/  @P2 STG.E desc[UR14][R232.64], R236 ;  /* 0x000000ece8002986 */ /* 0x000fe8000c10190e */
[----:B------:R-:W-:Y:S04]  /*35190*/  @P3 STG.E desc[UR14][R230.64], R240 ;  /* 0x000000f0e6003986 */ /* 0x000fe8000c10190e */
[----:B---3--:R-:W-:Y:S04]  /*351a0*/  @P4 STG.E desc[UR14][R228.64], R244 ;  /* 0x000000f4e4004986 */ /* 0x008fe8000c10190e */
[----:B--2---:R1:W-:Y:S04]  /*351b0*/  @P5 STG.E desc[UR14][R226.64], R235 ;  /* 0x000000ebe2005986 */ /* 0x0043e8000c10190e */
[----:B-1----:R-:W2:Y:S01]  /*351c0*/  LDL.LU R235, [R1+0x1a0] ;  /* 0x0001a00001eb7983 */ /* 0x002ea20000300800 */
[----:B------:R-:W-:Y:S01]  /*351d0*/  ISETP.LT.AND P6, PT, R67, UR6, !P1 ;  /* 0x0000000643007c0c */ /* 0x000fe2000cfc1270 */
[----:B------:R-:W-:Y:S01]  /*351e0*/  ULDC UR6, c[0x0][0x228] ;  /* 0x00008a0000067ab9 */ /* 0x000fe20000000800 */
[----:B------:R-:W-:Y:S01]  /*351f0*/  ISETP.LT.AND P4, PT, R131, UR4, !P1 ;  /* 0x0000000483007c0c */ /* 0x000fe2000cf81270 */
[----:B------:R-:W3:Y:S01]  /*35200*/  LDL.LU R236, [R1+0x200] ;  /* 0x0002000001ec7983 */ /* 0x000ee20000300800 */
[C---:B------:R-:W-:Y:S01]  /*35210*/  IMAD.WIDE R232, R234.reuse, 0x4, R220 ;  /* 0x00000004eae87825 */ /* 0x040fe200078e02dc */
[----:B------:R-:W-:Y:S01]  /*35220*/  ISETP.LT.AND P3, PT, R167, UR6, !P1 ;  /* 0x00000006a7007c0c */ /* 0x000fe2000cf61270 */
[----:B------:R-:W-:Y:S01]  /*35230*/  ULDC UR6, c[0x0][0x228] ;  /* 0x00008a0000067ab9 */ /* 0x000fe20000000800 */
[----:B------:R-:W3:Y:S01]  /*35240*/  LDL.LU R240, [R1+0x1f0] ;  /* 0x0001f00001f07983 */ /* 0x000ee20000300800 */
[----:B------:R-:W-:Y:S01]  /*35250*/  ISETP.LT.AND P2, PT, R135, UR8, !P1 ;  /* 0x0000000887007c0c */ /* 0x000fe2000cf41270 */
[C---:B------:R-:W-:Y:S01]  /*35260*/  IMAD.WIDE R230, R234.reuse, 0x4, R218 ;  /* 0x00000004eae67825 */ /* 0x040fe200078e02da */
[----:B------:R-:W-:Y:S01]  /*35270*/  ISETP.LT.AND P1, PT, R99, UR10, !P1 ;  /* 0x0000000a63007c0c */ /* 0x000fe2000cf21270 */
[----:B------:R-:W-:Y:S01]  /*35280*/  ULDC UR4, c[0x0][0x248] ;  /* 0x0000920000047ab9 */ /* 0x000fe20000000800 */
[----:B------:R-:W-:Y:S01]  /*35290*/  ISETP.LT.AND P5, PT, R199, UR12, !P0 ;  /* 0x0000000cc7007c0c */ /* 0x000fe2000c7a1270 */
[----:B------:R1:W-:Y:S01]  /*352a0*/  @P6 STG.E desc[UR14][R232.64], R251 ;  /* 0x000000fbe8006986 */ /* 0x0003e2000c10190e */
[----:B------:R-:W-:Y:S01]  /*352b0*/  ISETP.LT.AND P6, PT, R211, UR6, !P0 ;  /* 0x00000006d3007c0c */ /* 0x000fe2000c7c1270 */
[C---:B------:R-:W-:Y:S01]  /*352c0*/  IMAD.WIDE R226, R234.reuse, 0x4, R216 ;  /* 0x00000004eae27825 */ /* 0x040fe200078e02d8 */
[----:B------:R-:W-:Y:S01]  /*352d0*/  ULDC UR6, c[0x0][0x228] ;  /* 0x00008a0000067ab9 */ /* 0x000fe20000000800 */
[----:B------:R-:W3:Y:S01]  /*352e0*/  LDL.LU R249, [R1+0x1e0] ;  /* 0x0001e00001f97983 */ /* 0x000ee20000300800 */
[----:B------:R-:W-:Y:S01]  /*352f0*/  ULDC UR8, c[0x0][0x228] ;  /* 0x00008a0000087ab9 */ /* 0x000fe20000000800 */
[C---:B------:R-:W-:Y:S01]  /*35300*/  VIADD R0, R234.reuse, UR4 ;  /* 0x00000004ea007c36 */ /* 0x040fe20008000000 */
[----:B------:R-:W-:Y:S01]  /*35310*/  ULDC UR4, c[0x0][0x228] ;  /* 0x00008a0000047ab9 */ /* 0x000fe20000000800 */
[----:B------:R-:W3:Y:S01]  /*35320*/  LDL.LU R244, [R1+0x1b0] ;  /* 0x0001b00001f47983 */ /* 0x000ee20000300800 */
[----:B------:R-:W-:Y:S01]  /*35330*/  IMAD.WIDE R228, R234, 0x4, R6 ;  /* 0x00000004eae47825 */ /* 0x000fe200078e0206 */
[----:B------:R-:W-:Y:S01]  /*35340*/  ULDC UR10, c[0x0][0x228] ;  /* 0x00008a00000a7ab9 */ /* 0x000fe20000000800 */
[----:B------:R-:W-:-:S02]  /*35350*/  ULDC UR12, c[0x0][0x228] ;  /* 0x00008a00000c7ab9 */ /* 0x000fc40000000800 */
[----:B-1----:R-:W-:Y:S01]  /*35360*/  IMAD.WIDE R232, R0, 0x4, R224 ;  /* 0x0000000400e87825 */ /* 0x002fe200078e02e0 */
[----:B----4-:R1:W-:Y:S04]  /*35370*/  @P4 STG.E desc[UR14][R230.64], R248 ;  /* 0x000000f8e6004986 */ /* 0x0103e8000c10190e */
[----:B------:R4:W-:Y:S04]  /*35380*/  @P3 STG.E desc[UR14][R226.64], R247 ;  /* 0x000000f7e2003986 */ /* 0x0009e8000c10190e */
[----:B------:R-:W-:Y:S04]  /*35390*/  @P2 STG.E desc[UR14][R228.64], R243 ;  /* 0x000000f3e4002986 */ /* 0x000fe8000c10190e */
[----:B-1----:R-:W3:Y:S01]  /*353a0*/  LDL.LU R248, [R1+0x190] ;  /* 0x0001900001f87983 */ /* 0x002ee20000300800 */
[----:B------:R-:W-:-:S04]  /*353b0*/  IMAD.WIDE R230, R234, 0x4, R4 ;  /* 0x00000004eae67825 */ /* 0x000fc800078e0204 */
[----:B----4-:R-:W-:Y:S01]  /*353c0*/  IMAD.WIDE R226, R0, 0x4, R222 ;  /* 0x0000000400e27825 */ /* 0x010fe200078e02de */
[----:B------:R-:W-:Y:S04]  /*353d0*/  @P1 STG.E desc[UR14][R230.64], R239 ;  /* 0x000000efe6001986 */ /* 0x000fe8000c10190e */
[----:B------:R-:W-:Y:S04]  /*353e0*/  @P5 STG.E desc[UR14][R232.64], R245 ;  /* 0x000000f5e8005986 */ /* 0x000fe8000c10190e */
[----:B--2---:R1:W-:Y:S04]  /*353f0*/  @P6 STG.E desc[UR14][R226.64], R235 ;  /* 0x000000ebe2006986 */ /* 0x0043e8000c10190e */
[----:B-1----:R-:W2:Y:S01]  /*35400*/  LDL.LU R235, [R1+0x1d0] ;  /* 0x0001d00001eb7983 */ /* 0x002ea20000300800 */
[----:B------:R-:W-:-:S02]  /*35410*/  ISETP.LT.AND P2, PT, R215, UR4, !P0 ;  /* 0x00000004d7007c0c */ /* 0x000fc4000c741270 */
[----:B------:R-:W-:Y:S01]  /*35420*/  ISETP.LT.AND P3, PT, R67, UR6, !P0 ;  /* 0x0000000643007c0c */ /* 0x000fe2000c761270 */
[C---:B------:R-:W-:Y:S01]  /*35430*/  IMAD.WIDE R232, R0.reuse, 0x4, R2 ;  /* 0x0000000400e87825 */ /* 0x040fe200078e0202 */
[----:B------:R-:W-:Y:S01]  /*35440*/  ISETP.LT.AND P4, PT, R131, UR8, !P0 ;  /* 0x0000000883007c0c */ /* 0x000fe2000c781270 */
[----:B------:R-:W-:Y:S01]  /*35450*/  ULDC UR4, c[0x0][0x228] ;  /* 0x00008a0000047ab9 */ /* 0x000fe20000000800 */
[----:B------:R-:W-:Y:S01]  /*35460*/  ISETP.LT.AND P5, PT, R167, UR10, !P0 ;  /* 0x0000000aa7007c0c */ /* 0x000fe2000c7a1270 */
[----:B------:R-:W-:Y:S01]  /*35470*/  IMAD.WIDE R230, R0, 0x4, R220 ;  /* 0x0000000400e67825 */ /* 0x000fe200078e02dc */
[----:B------:R-:W-:Y:S01]  /*35480*/  IADD3 R226, R252, 0x9, RZ ;  /* 0x00000009fce27810 */ /* 0x000fe20007ffe0ff */
[----:B------:R-:W4:Y:S01]  /*35490*/  LDL.LU R245, [R1+0x180] ;  /* 0x0001800001f57983 */ /* 0x000f220000300800 */
[----:B------:R-:W-:Y:S01]  /*354a0*/  ISETP.LT.AND P6, PT, R135, UR4, !P0 ;  /* 0x0000000487007c0c */ /* 0x000fe2000c7c1270 */
[----:B------:R-:W-:Y:S01]  /*354b0*/  ULDC UR4, c[0x0][0x22c] ;  /* 0x00008b0000047ab9 */ /* 0x000fe20000000800 */
[----:B------:R-:W-:Y:S01]  /*354c0*/  IMAD.WIDE R228, R0, 0x4, R218 ;  /* 0x0000000400e47825 */ /* 0x000fe200078e02da */
[----:B---3--:R1:W-:Y:S01]  /*354d0*/  @P2 STG.E desc[UR14][R232.64], R236 ;  /* 0x000000ece8002986 */ /* 0x0083e2000c10190e */
[----:B------:R-:W-:Y:S01]  /*354e0*/  ISETP.GE.AND P1, PT, R226, UR4, PT ;  /* 0x00000004e2007c0c */ /* 0x000fe2000bf26270 */
[----:B------:R-:W-:Y:S01]  /*354f0*/  ULDC UR6, c[0x0][0x228] ;  /* 0x00008a0000067ab9 */ /* 0x000fe20000000800 */
[----:B------:R-:W-:Y:S01]  /*35500*/  IMAD.WIDE R226, R0, 0x4, R216 ;  /* 0x0000000400e27825 */ /* 0x000fe200078e02d8 */
[----:B------:R3:W-:Y:S01]  /*35510*/  @P3 STG.E desc[UR14][R230.64], R240 ;  /* 0x000000f0e6003986 */ /* 0x0007e2000c10190e */
[----:B------:R-:W-:Y:S01]  /*35520*/  ULDC UR8, c[0x0][0x228] ;  /* 0x00008a0000087ab9 */ /* 0x000fe20000000800 */
[----:B------:R-:W-:-:S02]  /*35530*/  ULDC UR10, c[0x0][0x228] ;  /* 0x00008a00000a7ab9 */ /* 0x000fc40000000800 */
[----:B-1----:R-:W4:Y:S01]  /*35540*/  LDL.LU R236, [R1+0x170] ;  /* 0x0001700001ec7983 */ /* 0x002f220000300800 */
[----:B------:R-:W-:Y:S01]  /*35550*/  IMAD.WIDE R232, R0, 0x4, R6 ;  /* 0x0000000400e87825 */ /* 0x000fe200078e0206 */
[----:B------:R-:W-:Y:S02]  /*35560*/  ULDC UR4, c[0x0][0x248] ;  /* 0x0000920000047ab9 */ /* 0x000fe40000000800 */
[----:B---3--:R-:W3:Y:S01]  /*35570*/  LDL.LU R240, [R1+0x160] ;  /* 0x0001600001f07983 */ /* 0x008ee20000300800 */
[----:B------:R-:W-:-:S03]  /*35580*/  ISETP.LT.AND P2, PT, R99, UR6, !P0 ;  /* 0x0000000663007c0c */ /* 0x000fc6000c741270 */
[----:B------:R-:W-:Y:S01]  /*35590*/  @P4 STG.E desc[UR14][R228.64], R249 ;  /* 0x000000f9e4004986 */ /* 0x000fe2000c10190e */
[----:B------:R-:W-:Y:S01]  /*355a0*/  ISETP.LT.AND P3, PT, R199, UR8, !P1 ;  /* 0x00000008c7007c0c */ /* 0x000fe2000cf61270 */
[----:B------:R-:W-:Y:S01]  /*355b0*/  VIADD R234, R0, UR4 ;  /* 0x0000000400ea7c36 */ /* 0x000fe20008000000 */
[----:B------:R-:W-:Y:S01]  /*355c0*/  ISETP.LT.AND P4, PT, R211, UR10, !P1 ;  /* 0x0000000ad3007c0c */ /* 0x000fe2000cf81270 */
[----:B------:R1:W-:Y:S01]  /*355d0*/  @P5 STG.E desc[UR14][R226.64], R244 ;  /* 0x000000f4e2005986 */ /* 0x0003e2000c10190e */
[----:B------:R-:W-:Y:S01]  /*355e0*/  ULDC UR6, c[0x0][0x228] ;  /* 0x00008a0000067ab9 */ /* 0x000fe20000000800 */
[----:B------:R-:W-:Y:S01]  /*355f0*/  IMAD.WIDE R230, R234, 0x4, R224 ;  /* 0x00000004eae67825 */ /* 0x000fe200078e02e0 */
[----:B------:R-:W-:Y:S01]  /*35600*/  ULDC UR4, c[0x0][0x22c] ;  /* 0x00008b0000047ab9 */ /* 0x000fe20000000800 */
[----:B------:R1:W-:Y:S01]  /*35610*/  @P6 STG.E desc[UR14][R232.64], R248 ;  /* 0x000000f8e8006986 */ /* 0x0003e2000c10190e */
[----:B------:R-:W-:Y:S01]  /*35620*/  ULDC UR8, c[0x0][0x228] ;  /* 0x00008a0000087ab9 */ /* 0x000fe20000000800 */
[----:B------:R-:W-:-:S02]  /*35630*/  ULDC UR10, c[0x0][0x228] ;  /* 0x00008a00000a7ab9 */ /* 0x000fc40000000800 */
[----:B-1----:R-:W3:Y:S04]  /*35640*/  LDL.LU R244, [R1+0x140] ;  /* 0x0001400001f47983 */ /* 0x002ee80000300800 */
[----:B------:R-:W3:Y:S01]  /*35650*/  LDL.LU R248, [R1+0x150] ;  /* 0x0001500001f87983 */ /* 0x000ee20000300800 */
[----:B------:R-:W-:-:S03]  /*35660*/  IMAD.WIDE R232, R0, 0x4, R4 ;  /* 0x0000000400e87825 */ /* 0x000fc600078e0204 */
[----:B------:R-:W3:Y:S04]  /*35670*/  LDL.LU R249, [R1+0x130] ;  /* 0x0001300001f97983 */ /* 0x000ee80000300800 */
[----:B--2---:R1:W-:Y:S04]  /*35680*/  @P2 STG.E desc[UR14][R232.64], R235 ;  /* 0x000000ebe8002986 */ /* 0x0043e8000c10190e */
[----:B-1----:R-:W2:Y:S01]  /*35690*/  LDL.LU R235, [R1+0x120] ;  /* 0x0001200001eb7983 */ /* 0x002ea20000300800 */
[----:B------:R-:W-:Y:S01]  /*356a0*/  ISETP.LT.AND P5, PT, R215, UR12, !P1 ;  /* 0x0000000cd7007c0c */ /* 0x000fe2000cfa1270 */
[----:B------:R-:W-:-:S02]  /*356b0*/  VIADD R226, R252, 0xa ;  /* 0x0000000afce27836 */ /* 0x000fc40000000000 */
[----:B------:R-:W-:Y:S01]  /*356c0*/  IMAD.WIDE R228, R234, 0x4, R222 ;  /* 0x00000004eae47825 */ /* 0x000fe200078e02de */
[----:B------:R-:W-:Y:S01]  /*356d0*/  ISETP.LT.AND P6, PT, R67, UR6, !P1 ;  /* 0x0000000643007c0c */ /* 0x000fe2000cfc1270 */
[----:B----4-:R1:W-:Y:S01]  /*356e0*/  @P3 STG.E desc[UR14][R230.64], R245 ;  /* 0x000000f5e6003986 */ /* 0x0103e2000c10190e */
[----:B------:R-:W-:Y:S01]  /*356f0*/  ISETP.GE.AND P0, PT, R226, UR4, PT ;  /* 0x00000004e2007c0c */ /* 0x000fe2000bf06270 */
[C---:B------:R-:W-:Y:S01]  /*35700*/  IMAD.WIDE R226, R234.reuse, 0x4, R2 ;  /* 0x00000004eae27825 */ /* 0x040fe200078e0202 */
[----:B------:R-:W-:Y:S01]  /*35710*/  ULDC UR4, c[0x0][0x228] ;  /* 0x00008a0000047ab9 */ /* 0x000fe20000000800 */
[----:B------:R-:W-:Y:S02]  /*35720*/  ULDC UR6, c[0x0][0x228] ;  /* 0x00008a0000067ab9 */ /* 0x000fe40000000800 */
[C---:B------:R-:W-:Y:S01]  /*35730*/  IMAD.WIDE R232, R234.reuse, 0x4, R220 ;  /* 0x00000004eae87825 */ /* 0x040fe200078e02dc */
[----:B------:R-:W-:Y:S01]  /*35740*/  ISETP.LT.AND P2, PT, R135, UR8, !P1 ;  /* 0x0000000887007c0c */ /* 0x000fe2000cf41270 */
[----:B------:R-:W-:Y:S01]  /*35750*/  @P4 STG.E desc[UR14][R228.64], R236 ;  /* 0x000000ece4004986 */ /* 0x000fe2000c10190e */
[----:B------:R-:W-:Y:S01]  /*35760*/  ISETP.LT.AND P4, PT, R131, UR4, !P1 ;  /* 0x0000000483007c0c */ /* 0x000fe2000cf81270 */
[----:B------:R-:W-:Y:S01]  /*35770*/  ULDC UR12, c[0x0][0x228] ;  /* 0x00008a00000c7ab9 */ /* 0x000fe20000000800 */
[----:B------:R-:W-:Y:S01]  /*35780*/  ISETP.LT.AND P3, PT, R167, UR6, !P1 ;  /* 0x00000006a7007c0c */ /* 0x000fe2000cf61270 */
[----:B---3--:R3:W-:Y:S01]  /*35790*/  @P5 STG.E desc[UR14][R226.64], R240 ;  /* 0x000000f0e2005986 */ /* 0x0087e2000c10190e */
[C---:B-1----:R-:W-:Y:S01]  /*357a0*/  IMAD.WIDE R230, R234.reuse, 0x4, R218 ;  /* 0x00000004eae67825 */ /* 0x042fe200078e02da */
[----:B------:R-:W-:Y:S01]  /*357b0*/  ULDC UR4, c[0x0][0x248] ;  /* 0x0000920000047ab9 */ /* 0x000fe20000000800 */
[----:B------:R-:W-:Y:S01]  /*357c0*/  ULDC UR6, c[0x0][0x228] ;  /* 0x00008a0000067ab9 */ /* 0x000fe20000000800 */
[----:B------:R-:W-:Y:S01]  /*357d0*/  ULDC UR8, c[0x0][0x228] ;  /* 0x00008a0000087ab9 */ /* 0x000fe20000000800 */
[----:B---3--:R-:W3:Y:S04]  /*357e0*/  LDL.LU R240, [R1] ;  /* 0x0000000001f07983 */ /* 0x008ee80000300800 */
[----:B------:R-:W4:Y:S04]  /*357f0*/  LDL.LU R245, [R1+0x1c4] ;  /* 0x0001c40001f57983 */ /* 0x000f280000300800 */
[----:B------:R1:W-:Y:S01]  /*35800*/  @P6 STG.E desc[UR14][R232.64], R244 ;  /* 0x000000f4e8006986 */ /* 0x0003e2000c10190e */
[----:B------:R-:W-:-:S03]  /*35810*/  IMAD.WIDE R226, R234, 0x4, R216 ;  /* 0x00000004eae27825 */ /* 0x000fc600078e02d8 */
[----:B------:R1:W-:Y:S01]  /*35820*/  @P4 STG.E desc[UR14][R230.64], R248 ;  /* 0x000000f8e6004986 */ /* 0x0003e2000c10190e */
[----:B------:R-:W-:-:S03]  /*35830*/  IMAD.WIDE R228, R234, 0x4, R6 ;  /* 0x00000004eae47825 */ /* 0x000fc600078e0206 */
[----:B-1----:R-:W4:Y:S04]  /*35840*/  LDL.LU R244, [R1+0x1a4] ;  /* 0x0001a40001f47983 */ /* 0x002f280000300800 */
[----:B------:R-:W4:Y:S04]  /*35850*/  LDL.LU R236, [R1+0x204] ;  /* 0x0002040001ec7983 */ /* 0x000f280000300800 */
[----:B------:R-:W4:Y:S04]  /*35860*/  LDL.LU R248, [R1+0x1f4] ;  /* 0x0001f40001f87983 */ /* 0x000f280000300800 */
[----:B------:R1:W-:Y:S04]  /*35870*/  @P3 STG.E desc[UR14][R226.64], R249 ;  /* 0x000000f9e2003986 */ /* 0x0003e8000c10190e */
[----:B-1----:R-:W4:Y:S04]  /*35880*/  LDL.LU R249, [R1+0x1e4] ;  /* 0x0001e40001f97983 */ /* 0x002f280000300800 */
[----:B--2---:R1:W-:Y:S04]  /*35890*/  @P2 STG.E desc[UR14][R228.64], R235 ;  /* 0x000000ebe4002986 */ /* 0x0043e8000c10190e */
[----:B-1----:R-:W2:Y:S01]  /*358a0*/  LDL.LU R235, [R1+0x1b4] ;  /* 0x0001b40001eb7983 */ /* 0x002ea20000300800 */
[----:B------:R-:W-:-:S02]  /*358b0*/  ISETP.LT.AND P1, PT, R99, UR10, !P1 ;  /* 0x0000000a63007c0c */ /* 0x000fc4000cf21270 */
[----:B------:R-:W-:Y:S02]  /*358c0*/  ISETP.LT.AND P5, PT, R199, UR12, !P0 ;  /* 0x0000000cc7007c0c */ /* 0x000fe4000c7a1270 */
[----:B------:R-:W-:Y:S02]  /*358d0*/  ISETP.LT.AND P6, PT, R211, UR6, !P0 ;  /* 0x00000006d3007c0c */ /* 0x000fe4000c7c1270 */
[C---:B------:R-:W-:Y:S01]  /*358e0*/  IADD3 R0, R234.reuse, UR4, RZ ;  /* 0x00000004ea007c10 */ /* 0x040fe2000fffe0ff */
[----:B------:R-:W-:Y:S01]  /*358f0*/  ULDC UR4, c[0x0][0x228] ;  /* 0x00008a0000047ab9 */ /* 0x000fe20000000800 */
[----:B------:R-:W-:Y:S01]  /*35900*/  IMAD.WIDE R230, R234, 0x4, R4 ;  /* 0x00000004eae67825 */ /* 0x000fe200078e0204 */
[----:B------:R-:W-:Y:S01]  /*35910*/  ULDC UR6, c[0x0][0x228] ;  /* 0x00008a0000067ab9 */ /* 0x000fe20000000800 */
[----:B------:R-:W-:Y:S01]  /*35920*/  ISETP.LT.AND P2, PT, R215, UR4, !P0 ;  /* 0x00000004d7007c0c */ /* 0x000fe2000c741270 */
[----:B------:R-:W-:Y:S01]  /*35930*/  ULDC UR10, c[0x0][0x228] ;  /* 0x00008a00000a7ab9 */ /* 0x000fe20000000800 */
[----:B------:R-:W-:Y:S01]  /*35940*/  ISETP.LT.AND P3, PT, R67, UR6, !P0 ;  /* 0x0000000643007c0c */ /* 0x000fe2000c761270 */
[C---:B------:R-:W-:Y:S01]  /*35950*/  IMAD.WIDE R232, R0.reuse, 0x4, R224 ;  /* 0x0000000400e87825 */ /* 0x040fe200078e02e0 */
[----:B------:R-:W-:Y:S01]  /*35960*/  ISETP.LT.AND P4, PT, R131, UR8, !P0 ;  /* 0x0000000883007c0c */ /* 0x000fe2000c781270 */
[----:B------:R-:W-:Y:S01]  /*35970*/  ULDC UR4, c[0x0][0x228] ;  /* 0x00008a0000047ab9 */ /* 0x000fe20000000800 */
[----:B------:R-:W-:Y:S01]  /*35980*/  ULDC UR6, c[0x0][0x228] ;  /* 0x00008a0000067ab9 */ /* 0x000fe20000000800 */
[----:B---3--:R1:W-:Y:S01]  /*35990*/  @P1 STG.E desc[UR14][R230.64], R240 ;  /* 0x000000f0e6001986 */ /* 0x0083e2000c10190e */
[C---:B------:R-:W-:Y:S01]  /*359a0*/  IMAD.WIDE R226, R0.reuse, 0x4, R222 ;  /* 0x0000000400e27825 */ /* 0x040fe200078e02de */
[----:B------:R-:W-:Y:S01]  /*359b0*/  ULDC UR8, c[0x0][0x228] ;  /* 0x00008a0000087ab9 */ /* 0x000fe20000000800 */
[----:B------:R-:W-:Y:S01]  /*359c0*/  ULDC UR12, c[0x0][0x228] ;  /* 0x00008a00000c7ab9 */ /* 0x000fe20000000800 */
[----:B----4-:R3:W-:Y:S01]  /*359d0*/  @P5 STG.E desc[UR14][R232.64], R245 ;  /* 0x000000f5e8005986 */ /* 0x0107e2000c10190e */
[----:B------:R-:W-:Y:S01]  /*359e0*/  ISETP.LT.AND P5, PT, R167, UR10, !P0 ;  /* 0x0000000aa7007c0c */ /* 0x000fe2000c7a1270 */
[C---:B------:R-:W-:Y:S01]  /*359f0*/  IMAD.WIDE R228, R0.reuse, 0x4, R218 ;  /* 0x0000000400e47825 */ /* 0x040fe200078e02da */
[----:B------:R-:W-:Y:S01]  /*35a00*/  ULDC UR10, c[0x0][0x228] ;  /* 0x00008a00000a7ab9 */ /* 0x000fe20000000800 */
[----:B-1----:R-:W4:Y:S02]  /*35a10*/  LDL.LU R240, [R1+0x194] ;  /* 0x0001940001f07983 */ /* 0x002f240000300800 */
[----:B------:R-:W-:-:S04]  /*35a20*/  IMAD.WIDE R230, R0, 0x4, R220 ;  /* 0x0000000400e67825 */ /* 0x000fc800078e02dc */
[----:B---3--:R-:W-:Y:S01]  /*35a30*/  IMAD.WIDE R232, R0, 0x4, R2 ;  /* 0x0000000400e87825 */ /* 0x008fe200078e0202 */
[----:B------:R1:W-:Y:S01]  /*35a40*/  @P6 STG.E desc[UR14][R226.64], R244 ;  /* 0x000000f4e2006986 */ /* 0x0003e2000c10190e */
[----:B------:R-:W-:Y:S01]  /*35a50*/  ISETP.LT.AND P6, PT, R135, UR4, !P0 ;  /* 0x0000000487007c0c */ /* 0x000fe2000c7c1270 */
[----:B------:R-:W-:Y:S02]  /*35a60*/  ULDC UR4, c[0x0][0x22c] ;  /* 0x00008b0000047ab9 */ /* 0x000fe40000000800 */
[----:B------:R3:W-:Y:S04]  /*35a70*/  @P2 STG.E desc[UR14][R232.64], R236 ;  /* 0x000000ece8002986 */ /* 0x0007e8000c10190e */
[----:B------:R3:W-:Y:S04]  /*35a80*/  @P3 STG.E desc[UR14][R230.64], R248 ;  /* 0x000000f8e6003986 */ /* 0x0007e8000c10190e */
[----:B-1----:R-:W4:Y:S01]  /*35a90*/  LDL.LU R244, [R1+0x1d4] ;  /* 0x0001d40001f47983 */ /* 0x002f220000300800 */
[----:B------:R-:W-:-:S03]  /*35aa0*/  VIADD R226, R252, 0xb ;  /* 0x0000000bfce27836 */ /* 0x000fc60000000000 */
[----:B------:R-:W4:Y:S02]  /*35ab0*/  LDL.LU R245, [R1+0x184] ;  /* 0x0001840001f57983 */ /* 0x000f240000300800 */
[----:B------:R-:W-:Y:S02]  /*35ac0*/  ISETP.GE.AND P1, PT, R226, UR4, PT ;  /* 0x00000004e2007c0c */ /* 0x000fe4000bf26270 */
[----:B---3--:R-:W3:Y:S01]  /*35ad0*/  LDL.LU R236, [R1+0x174] ;  /* 0x0001740001ec7983 */ /* 0x008ee20000300800 */
[C---:B------:R-:W-:Y:S01]  /*35ae0*/  IMAD.WIDE R226, R0.reuse, 0x4, R216 ;  /* 0x0000000400e27825 */ /* 0x040fe200078e02d8 */
[----:B------:R-:W-:Y:S01]  /*35af0*/  ISETP.LT.AND P2, PT, R99, UR6, !P0 ;  /* 0x0000000663007c0c */ /* 0x000fe2000c741270 */
[----:B------:R-:W-:Y:S01]  /*35b00*/  ULDC UR4, c[0x0][0x248] ;  /* 0x0000920000047ab9 */ /* 0x000fe20000000800 */
[----:B------:R-:W3:Y:S04]  /*35b10*/  LDL.LU R248, [R1+0x164] ;  /* 0x0001640001f87983 */ /* 0x000ee80000300800 */
[----:B------:R-:W-:Y:S01]  /*35b20*/  @P4 STG.E desc[UR14][R228.64], R249 ;  /* 0x000000f9e4004986 */ /* 0x000fe2000c10190e */
[C---:B------:R-:W-:Y:S01]  /*35b30*/  IMAD.WIDE R232, R0.reuse, 0x4, R6 ;  /* 0x0000000400e87825 */ /* 0x040fe200078e0206 */
[----:B------:R-:W-:Y:S01]  /*35b40*/  ISETP.LT.AND P3, PT, R199, UR8, !P1 ;  /* 0x00000008c7007c0c */ /* 0x000fe2000cf61270 */
[----:B------:R-:W-:Y:S01]  /*35b50*/  ULDC UR6, c[0x0][0x228] ;  /* 0x00008a0000067ab9 */ /* 0x000fe20000000800 */
[----:B------:R-:W-:Y:S01]  /*35b60*/  ISETP.LT.AND P4, PT, R211, UR10, !P1 ;  /* 0x0000000ad3007c0c */ /* 0x000fe2000cf81270 */
[----:B------:R-:W-:Y:S01]  /*35b70*/  ULDC UR8, c[0x0][0x228] ;  /* 0x00008a0000087ab9 */ /* 0x000fe20000000800 */
[----:B------:R-:W-:Y:S01]  /*35b80*/  IADD3 R234, R0, UR4, RZ ;  /* 0x0000000400ea7c10 */ /* 0x000fe2000fffe0ff */
[----:B------:R-:W-:Y:S01]  /*35b90*/  ULDC UR4, c[0x0][0x22c] ;  /* 0x00008b0000047ab9 */ /* 0x000fe20000000800 */
[----:B------:R-:W-:Y:S01]  /*35ba0*/  ULDC UR10, c[0x0][0x228] ;  /* 0x00008a00000a7ab9 */ /* 0x000fe20000000800 */
[----:B--2---:R1:W-:Y:S04]  /*35bb0*/  @P5 STG.E desc[UR14][R226.64], R235 ;  /* 0x000000ebe2005986 */ /* 0x0043e8000c10190e */
[----:B-1----:R-:W2:Y:S01]  /*35bc0*/  LDL.LU R235, [R1+0x144] ;  /* 0x0001440001eb7983 */ /* 0x002ea20000300800 */
[----:B------:R-:W-:Y:S01]  /*35bd0*/  ISETP.LT.AND P5, PT, R215, UR12, !P1 ;  /* 0x0000000cd7007c0c */ /* 0x000fe2000cfa1270 */
[----:B------:R-:W-:Y:S01]  /*35be0*/  VIADD R226, R252, 0xc ;  /* 0x0000000cfce27836 */ /* 0x000fe20000000000 */
[----:B------:R-:W-:Y:S01]  /*35bf0*/  ULDC UR12, c[0x0][0x228] ;  /* 0x00008a00000c7ab9 */ /* 0x000fe20000000800 */
[----:B------:R-:W-:-:S03]  /*35c00*/  IMAD.WIDE R230, R234, 0x4, R224 ;  /* 0x00000004eae67825 */ /* 0x000fc600078e02e0 */
[----:B------:R-:W-:Y:S01]  /*35c10*/  ISETP.GE.AND P0, PT, R226, UR4, PT ;  /* 0x00000004e2007c0c */ /* 0x000fe2000bf06270 */
[----:B------:R-:W-:Y:S01]  /*35c20*/  IMAD.WIDE R228, R234, 0x4, R222 ;  /* 0x00000004eae47825 */ /* 0x000fe200078e02de */
[----:B------:R-:W-:-:S03]  /*35c30*/  ULDC UR4, c[0x0][0x228] ;  /* 0x00008a0000047ab9 */ /* 0x000fc60000000800 */
[----:B------:R-:W-:Y:S01]  /*35c40*/  IMAD.WIDE R226, R234, 0x4, R2 ;  /* 0x00000004eae27825 */ /* 0x000fe200078e0202 */
[----:B----4-:R1:W-:Y:S01]  /*35c50*/  @P6 STG.E desc[UR14][R232.64], R240 ;  /* 0x000000f0e8006986 */ /* 0x0103e2000c10190e */
[----:B------:R-:W-:Y:S01]  /*35c60*/  ISETP.LT.AND P6, PT, R67, UR6, !P1 ;  /* 0x0000000643007c0c */ /* 0x000fe2000cfc1270 */
[----:B------:R-:W-:Y:S02]  /*35c70*/  ULDC UR6, c[0x0][0x228] ;  /* 0x00008a0000067ab9 */ /* 0x000fe40000000800 */
[----:B-1----:R-:W4:Y:S01]  /*35c80*/  LDL.LU R240, [R1+0x154] ;  /* 0x0001540001f07983 */ /* 0x002f220000300800 */
[----:B------:R-:W-:-:S03]  /*35c90*/  IMAD.WIDE R232, R0, 0x4, R4 ;  /* 0x0000000400e87825 */ /* 0x000fc600078e0204 */
[----:B------:R-:W4:Y:S04]  /*35ca0*/  LDL.LU R249, [R1+0x134] ;  /* 0x0001340001f97983 */ /* 0x000f280000300800 */
[----:B------:R1:W-:Y:S04]  /*35cb0*/  @P2 STG.E desc[UR14][R232.64], R244 ;  /* 0x000000f4e8002986 */ /* 0x0003e8000c10190e */
[----:B------:R-:W-:Y:S04]  /*35cc0*/  @P3 STG.E desc[UR14][R230.64], R245 ;  /* 0x000000f5e6003986 */ /* 0x000fe8000c10190e */
[----:B---3--:R-:W-:Y:S04]  /*35cd0*/  @P4 STG.E desc[UR14][R228.64], R236 ;  /* 0x000000ece4004986 */ /* 0x008fe8000c10190e */
[----:B-1----:R-:W3:Y:S01]  /*35ce0*/  LDL.LU R244, [R1+0x124] ;  /* 0x0001240001f47983 */ /* 0x002ee20000300800 */
[----:B------:R-:W-:-:S03]  /*35cf0*/  IMAD.WIDE R232, R234, 0x4, R220 ;  /* 0x00000004eae87825 */ /* 0x000fc600078e02dc */
[----:B------:R1:W-:Y:S04]  /*35d00*/  @P5 STG.E desc[UR14][R226.64], R248 ;  /* 0x000000f8e2005986 */ /* 0x0003e8000c10190e */
[----:B-1----:R-:W3:Y:S04]  /*35d10*/  LDL.LU R248, [R1+0x4] ;  /* 0x0000040001f87983 */ /* 0x002ee80000300800 */
[----:B------:R-:W3:Y:S04]  /*35d20*/  LDL.LU R245, [R1+0x1c8] ;  /* 0x0001c80001f57983 */ /* 0x000ee80000300800 */
[----:B--2---:R1:W-:Y:S04]  /*35d30*/  @P6 STG.E desc[UR14][R232.64], R235 ;  /* 0x000000ebe8006986 */ /* 0x0043e8000c10190e */
[----:B-1----:R-:W2:Y:S01]  /*35d40*/  LDL.LU R235, [R1+0x1a8] ;  /* 0x0001a80001eb7983 */ /* 0x002ea20000300800 */
[----:B------:R-:W-:-:S02]  /*35d50*/  ISETP.LT.AND P4, PT, R131, UR4, !P1 ;  /* 0x0000000483007c0c */ /* 0x000fc4000cf81270 */
[----:B------:R-:W-:Y:S02]  /*35d60*/  ISETP.LT.AND P3, PT, R167, UR6, !P1 ;  /* 0x00000006a7007c0c */ /* 0x000fe4000cf61270 */
[----:B------:R-:W-:Y:S01]  /*35d70*/  ISETP.LT.AND P2, PT, R135, UR8, !P1 ;  /* 0x0000000887007c0c */ /* 0x000fe2000cf41270 */
[C---:B------:R-:W-:Y:S01]  /*35d80*/  IMAD.WIDE R230, R234.reuse, 0x4, R218 ;  /* 0x00000004eae67825 */ /* 0x040fe200078e02da */
[----:B------:R-:W-:Y:S01]  /*35d90*/  ISETP.LT.AND P1, PT, R99, UR10, !P1 ;  /* 0x0000000a63007c0c */ /* 0x000fe2000cf21270 */
[----:B------:R-:W2:Y:S01]  /*35da0*/  LDL.LU R236, [R1+0x208] ;  /* 0x0002080001ec7983 */ /* 0x000ea20000300800 */
[----:B------:R-:W-:Y:S01]  /*35db0*/  ULDC UR6, c[0x0][0x228] ;  /* 0x00008a0000067ab9 */ /* 0x000fe20000000800 */
[C---:B------:R-:W-:Y:S01]  /*35dc0*/  IMAD.WIDE R226, R234.reuse, 0x4, R216 ;  /* 0x00000004eae27825 */ /* 0x040fe200078e02d8 */
[----:B------:R-:W-:Y:S01]  /*35dd0*/  ISETP.LT.AND P5, PT, R199, UR12, !P0 ;  /* 0x0000000cc7007c0c */ /* 0x000fe2000c7a1270 */
[----:B------:R-:W-:Y:S02]  /*35de0*/  ULDC UR4, c[0x0][0x248] ;  /* 0x0000920000047ab9 */ /* 0x000fe40000000800 */
[C---:B------:R-:W-:Y:S01]  /*35df0*/  IMAD.WIDE R228, R234.reuse, 0x4, R6 ;  /* 0x00000004eae47825 */ /* 0x040fe200078e0206 */
[----:B------:R-:W-:Y:S01]  /*35e00*/  ULDC UR8, c[0x0][0x228] ;  /* 0x00008a0000087ab9 */ /* 0x000fe20000000800 */
[----:B----4-:R1:W-:Y:S01]  /*35e10*/  @P4 STG.E desc[UR14][R230.64], R240 ;  /* 0x000000f0e6004986 */ /* 0x0103e2000c10190e */
[----:B------:R-:W-:Y:S01]  /*35e20*/  ISETP.LT.AND P6, PT, R211, UR6, !P0 ;  /* 0x00000006d3007c0c */ /* 0x000fe2000c7c1270 */
[C---:B------:R-:W-:Y:S01]  /*35e30*/  VIADD R0, R234.reuse, UR4 ;  /* 0x00000004ea007c36 */ /* 0x040fe20008000000 */
[----:B------:R-:W-:Y:S01]  /*35e40*/  ULDC UR4, c[0x0][0x228] ;  /* 0x00008a0000047ab9 */ /* 0x000fe20000000800 */
[----:B------:R4:W-:Y:S01]  /*35e50*/  @P3 STG.E desc[UR14][R226.64], R249 ;  /* 0x000000f9e2003986 */ /* 0x0009e2000c10190e */
[----:B------:R-:W-:Y:S01]  /*35e60*/  ULDC UR6, c[0x0][0x228] ;  /* 0x00008a0000067ab9 */ /* 0x000fe20000000800 */
[----:B------:R-:W-:Y:S01]  /*35e70*/  ULDC UR10, c[0x0][0x228] ;  /* 0x00008a00000a7ab9 */ /* 0x000fe20000000800 */
[----:B------:R-:W-:Y:S01]  /*35e80*/  ULDC UR12, c[0x0][0x228] ;  /* 0x00008a00000c7ab9 */ /* 0x000fe20000000800 */
[----:B-1----:R-:W2:Y:S01]  /*35e90*/  LDL.LU R240, [R1+0x1f8] ;  /* 0x0001f80001f07983 */ /* 0x002ea20000300800 */
[----:B------:R-:W-:-:S03]  /*35ea0*/  IMAD.WIDE R230, R234, 0x4, R4 ;  /* 0x00000004eae67825 */ /* 0x000fc600078e0204 */
[----:B----4-:R-:W4:Y:S04]  /*35eb0*/  LDL.LU R249, [R1+0x1e8] ;  /* 0x0001e80001f97983 */ /* 0x010f280000300800 */
[----:B---3--:R1:W-:Y:S01]  /*35ec0*/  @P2 STG.E desc[UR14][R228.64], R244 ;  /* 0x000000f4e4002986 */ /* 0x0083e2000c10190e */
[----:B------:R-:W-:-:S04]  /*35ed0*/  IMAD.WIDE R232, R0, 0x4, R224 ;  /* 0x0000000400e87825 */ /* 0x000fc800078e02e0 */
[----:B------:R-:W-:Y:S01]  /*35ee0*/  IMAD.WIDE R226, R0, 0x4, R222 ;  /* 0x0000000400e27825 */ /* 0x000fe200078e02de */
[----:B-1----:R-:W3:Y:S04]  /*35ef0*/  LDL.LU R244, [R1+0x1b8] ;  /* 0x0001b80001f47983 */ /* 0x002ee80000300800 */
[----:B------:R1:W-:Y:S04]  /*35f00*/  @P1 STG.E desc[UR14][R230.64], R248 ;  /* 0x000000f8e6001986 */ /* 0x0003e8000c10190e */
[----:B------:R-:W-:Y:S04]  /*35f10*/  @P5 STG.E desc[UR14][R232.64], R245 ;  /* 0x000000f5e8005986 */ /* 0x000fe8000c10190e */
[----:B-1----:R-:W3:Y:S04]  /*35f20*/  LDL.LU R248, [R1+0x198] ;  /* 0x0001980001f87983 */ /* 0x002ee80000300800 */
[----:B--2---:R1:W-:Y:S04]  /*35f30*/  @P6 STG.E desc[UR14][R226.64], R235 ;  /* 0x000000ebe2006986 */ /* 0x0043e8000c10190e */
[----:B-1----:R-:W2:Y:S01]  /*35f40*/  LDL.LU R235, [R1+0x1d8] ;  /* 0x0001d80001eb7983 */ /* 0x002ea20000300800 */
[----:B------:R-:W-:-:S02]  /*35f50*/  ISETP.LT.AND P2, PT, R215, UR4, !P0 ;  /* 0x00000004d7007c0c */ /* 0x000fc4000c741270 */
[----:B------:R-:W-:Y:S01]  /*35f60*/  ISETP.LT.AND P3, PT, R67, UR6, !P0 ;  /* 0x0000000643007c0c */ /* 0x000fe2000c761270 */
[----:B------:R-:W-:Y:S01]  /*35f70*/  IMAD.WIDE R232, R0, 0x4, R2 ;  /* 0x0000000400e87825 */ /* 0x000fe200078e0202 */
[----:B------:R-:W-:Y:S01]  /*35f80*/  ISETP.LT.AND P4, PT, R131, UR8, !P0 ;  /* 0x0000000883007c0c */ /* 0x000fe2000c781270 */
[----:B------:R-:W-:Y:S01]  /*35f90*/  ULDC UR4, c[0x0][0x228] ;  /* 0x00008a0000047ab9 */ /* 0x000fe20000000800 */
[----:B------:R-:W-:Y:S01]  /*35fa0*/  ISETP.LT.AND P5, PT, R167, UR10, !P0 ;  /* 0x0000000aa7007c0c */ /* 0x000fe2000c7a1270 */
[----:B------:R-:W-:Y:S01]  /*35fb0*/  VIADD R226, R252, 0xd ;  /* 0x0000000dfce27836 */ /* 0x000fe20000000000 */
[----:B------:R-:W2:Y:S01]  /*35fc0*/  LDL.LU R245, [R1+0x188] ;  /* 0x0001880001f57983 */ /* 0x000ea20000300800 */
[----:B------:R-:W-:Y:S01]  /*35fd0*/  IMAD.WIDE R230, R0, 0x4, R220 ;  /* 0x0000000400e67825 */ /* 0x000fe200078e02dc */
[----:B------:R-:W-:Y:S01]  /*35fe0*/  ISETP.LT.AND P6, PT, R135, UR4, !P0 ;  /* 0x0000000487007c0c */ /* 0x000fe2000c7c1270 */
[----:B------:R-:W-:Y:S01]  /*35ff0*/  ULDC UR4, c[0x0][0x22c] ;  /* 0x00008b0000047ab9 */ /* 0x000fe20000000800 */
[----:B------:R-:W-:Y:S01]  /*36000*/  ULDC UR6, c[0x0][0x228] ;  /* 0x00008a0000067ab9 */ /* 0x000fe20000000800 */
[----:B------:R1:W-:Y:S01]  /*36010*/  @P2 STG.E desc[UR14][R232.64], R236 ;  /* 0x000000ece8002986 */ /* 0x0003e2000c10190e */
[----:B------:R-:W-:Y:S01]  /*36020*/  ISETP.GE.AND P1, PT, R226, UR4, PT ;  /* 0x00000004e2007c0c */ /* 0x000fe2000bf26270 */
[C---:B------:R-:W-:Y:S01]  /*36030*/  IMAD.WIDE R228, R0.reuse, 0x4, R218 ;  /* 0x0000000400e47825 */ /* 0x040fe200078e02da */
[----:B------:R-:W-:Y:S01]  /*36040*/  ISETP.LT.AND P2, PT, R99, UR6, !P0 ;  /* 0x0000000663007c0c */ /* 0x000fe2000c741270 */
[----:B------:R4:W-:Y:S01]  /*36050*/  @P3 STG.E desc[UR14][R230.64], R240 ;  /* 0x000000f0e6003986 */ /* 0x0009e2000c10190e */
[----:B------:R-:W-:Y:S01]  /*36060*/  ULDC UR8, c[0x0][0x228] ;  /* 0x00008a0000087ab9 */ /* 0x000fe20000000800 */
[C---:B------:R-:W-:Y:S01]  /*36070*/  IMAD.WIDE R226, R0.reuse, 0x4, R216 ;  /* 0x0000000400e27825 */ /* 0x040fe200078e02d8 */
[----:B------:R-:W-:Y:S01]  /*36080*/  ULDC UR10, c[0x0][0x228] ;  /* 0x00008a00000a7ab9 */ /* 0x000fe20000000800 */
[----:B-1----:R-:W2:Y:S02]  /*36090*/  LDL.LU R236, [R1+0x178] ;  /* 0x0001780001ec7983 */ /* 0x002ea40000300800 */
[C---:B------:R-:W-:Y:S01]  /*360a0*/  IMAD.WIDE R232, R0.reuse, 0x4, R6 ;  /* 0x0000000400e87825 */ /* 0x040fe200078e0206 */
[----:B------:R-:W-:Y:S01]  /*360b0*/  ULDC UR4, c[0x0][0x248] ;  /* 0x0000920000047ab9 */ /* 0x000fe20000000800 */
[----:B------:R-:W-:Y:S01]  /*360c0*/  ULDC UR6, c[0x0][0x228] ;  /* 0x00008a0000067ab9 */ /* 0x000fe20000000800 */
[----:B----4-:R-:W4:Y:S04]  /*360d0*/  LDL.LU R240, [R1+0x168] ;  /* 0x0001680001f07983 */ /* 0x010f280000300800 */
[----:B------:R-:W-:Y:S04]  /*360e0*/  @P4 STG.E desc[UR14][R228.64], R249 ;  /* 0x000000f9e4004986 */ /* 0x000fe8000c10190e */
[----:B---3--:R1:W-:Y:S04]  /*360f0*/  @P5 STG.E desc[UR14][R226.64], R244 ;  /* 0x000000f4e2005986 */ /* 0x0083e8000c10190e */
[----:B-1----:R-:W3:Y:S04]  /*36100*/  LDL.LU R244, [R1+0x148] ;  /* 0x0001480001f47983 */ /* 0x002ee80000300800 */
[----:B------:R1:W-:Y:S04]  /*36110*/  @P6 STG.E desc[UR14][R232.64], R248 ;  /* 0x000000f8e8006986 */ /* 0x0003e8000c10190e */
[----:B-1----:R-:W3:Y:S01]  /*36120*/  LDL.LU R248, [R1+0x158] ;  /* 0x0001580001f87983 */ /* 0x002ee20000300800 */
[----:B------:R-:W-:-:S03]  /*36130*/  IMAD.WIDE R232, R0, 0x4, R4 ;  /* 0x0000000400e87825 */ /* 0x000fc600078e0204 */
[----:B------:R-:W3:Y:S04]  /*36140*/  LDL.LU R249, [R1+0x138] ;  /* 0x0001380001f97983 */ /* 0x000ee80000300800 */
[----:B--2---:R1:W-:Y:S04]  /*36150*/  @P2 STG.E desc[UR14][R232.64], R235 ;  /* 0x000000ebe8002986 */ /* 0x0043e8000c10190e */
[----:B-1----:R-:W2:Y:S01]  /*36160*/  LDL.LU R235, [R1+0x128] ;  /* 0x0001280001eb7983 */ /* 0x002ea20000300800 */
[----:B------:R-:W-:Y:S01]  /*36170*/  ISETP.LT.AND P3, PT, R199, UR8, !P1 ;  /* 0x00000008c7007c0c */ /* 0x000fe2000cf61270 */
[----:B------:R-:W-:Y:S01]  /*36180*/  VIADD R234, R0, UR4 ;  /* 0x0000000400ea7c36 */ /* 0x000fe20008000000 */
[----:B------:R-:W-:Y:S01]  /*36190*/  ISETP.LT.AND P4, PT, R211, UR10, !P1 ;  /* 0x0000000ad3007c0c */ /* 0x000fe2000cf81270 */
[----:B------:R-:W-:Y:S01]  /*361a0*/  ULDC UR4, c[0x0][0x22c] ;  /* 0x00008b0000047ab9 */ /* 0x000fe20000000800 */
[----:B------:R-:W-:Y:S01]  /*361b0*/  ISETP.LT.AND P5, PT, R215, UR12, !P1 ;  /* 0x0000000cd7007c0c */ /* 0x000fe2000cfa1270 */
[----:B------:R-:W-:Y:S01]  /*361c0*/  IMAD.WIDE R230, R234, 0x4, R224 ;  /* 0x00000004eae67825 */ /* 0x000fe200078e02e0 */
[----:B------:R-:W-:Y:S01]  /*361d0*/  IADD3 R226, R252, 0xe, RZ ;  /* 0x0000000efce27810 */ /* 0x000fe20007ffe0ff */
[----:B------:R-:W-:Y:S01]  /*361e0*/  ULDC UR8, c[0x0][0x228] ;  /* 0x00008a0000087ab9 */ /* 0x000fe20000000800 */
[----:B------:R-:W-:Y:S01]  /*361f0*/  ISETP.LT.AND P6, PT, R67, UR6, !P1 ;  /* 0x0000000643007c0c */ /* 0x000fe2000cfc1270 */
[----:B------:R-:W-:Y:S01]  /*36200*/  IMAD.WIDE R228, R234, 0x4, R222 ;  /* 0x00000004eae47825 */ /* 0x000fe200078e02de */
[----:B------:R-:W-:Y:S01]  /*36210*/  ISETP.GE.AND P0, PT, R226, UR4, PT ;  /* 0x00000004e2007c0c */ /* 0x000fe2000bf06270 */
[----:B------:R-:W-:Y:S01]  /*36220*/  ULDC UR4, c[0x0][0x228] ;  /* 0x00008a0000047ab9 */ /* 0x000fe20000000800 */
[----:B------:R-:W-:Y:S01]  /*36230*/  ULDC UR6, c[0x0][0x228] ;  /* 0x00008a0000067ab9 */ /* 0x000fe20000000800 */
[----:B------:R-:W-:Y:S01]  /*36240*/  IMAD.WIDE R226, R234, 0x4, R2 ;  /* 0x00000004eae27825 */ /* 0x000fe200078e0202 */
[----:B------:R1:W-:Y:S01]  /*36250*/  @P3 STG.E desc[UR14][R230.64], R245 ;  /* 0x000000f5e6003986 */ /* 0x0003e2000c10190e */
[----:B------:R-:W-:Y:S01]  /*36260*/  ULDC UR10, c[0x0][0x228] ;  /* 0x00008a00000a7ab9 */ /* 0x000fe20000000800 */
[----:B------:R-:W-:-:S02]  /*36270*/  ULDC UR12, c[0x0][0x228] ;  /* 0x00008a00000c7ab9 */ /* 0x000fc40000000800 */
[----:B------:R-:W-:Y:S01]  /*36280*/  @P4 STG.E desc[UR14][R228.64], R236 ;  /* 0x000000ece4004986 */ /* 0x000fe2000c10190e */
[----:B------:R-:W-:Y:S01]  /*36290*/  ISETP.LT.AND P4, PT, R131, UR4, !P1 ;  /* 0x0000000483007c0c */ /* 0x000fe2000cf81270 */
[C---:B------:R-:W-:Y:S01]  /*362a0*/  IMAD.WIDE R232, R234.reuse, 0x4, R220 ;  /* 0x00000004eae87825 */ /* 0x040fe200078e02dc */
[----:B------:R-:W-:Y:S01]  /*362b0*/  ISETP.LT.AND P3, PT, R167, UR6, !P1 ;  /* 0x00000006a7007c0c */ /* 0x000fe2000cf61270 */
[----:B----4-:R4:W-:Y:S01]  /*362c0*/  @P5 STG.E desc[UR14][R226.64], R240 ;  /* 0x000000f0e2005986 */ /* 0x0109e2000c10190e */
[----:B------:R-:W-:Y:S01]  /*362d0*/  ISETP.LT.AND P2, PT, R135, UR8, !P1 ;  /* 0x0000000887007c0c */ /* 0x000fe2000cf41270 */
[----:B------:R-:W-:Y:S01]  /*362e0*/  ULDC UR4, c[0x0][0x248] ;  /* 0x0000920000047ab9 */ /* 0x000fe20000000800 */
[----:B------:R-:W-:Y:S01]  /*362f0*/  ULDC UR6, c[0x0][0x228] ;  /* 0x00008a0000067ab9 */ /* 0x000fe20000000800 */
[C---:B-1----:R-:W-:Y:S01]  /*36300*/  IMAD.WIDE R230, R234.reuse, 0x4, R218 ;  /* 0x00000004eae67825 */ /* 0x042fe200078e02da */
[----:B----4-:R-:W4:Y:S03]  /*36310*/  LDL.LU R240, [R1+0x8] ;  /* 0x0000080001f07983 */ /* 0x010f260000300800 */
[----:B------:R-:W-:-:S04]  /*36320*/  IMAD.WIDE R226, R234, 0x4, R216 ;  /* 0x00000004eae27825 */ /* 0x000fc800078e02d8 */
[C---:B------:R-:W-:Y:S01]  /*36330*/  IMAD.WIDE R228, R234.reuse, 0x4, R6 ;  /* 0x00000004eae47825 */ /* 0x040fe200078e0206 */
[----:B------:R-:W4:Y:S04]  /*36340*/  LDL.LU R245, [R1+0x1cc] ;  /* 0x0001cc0001f57983 */ /* 0x000f280000300800 */
[----:B---3--:R1:W-:Y:S01]  /*36350*/  @P6 STG.E desc[UR14][R232.64], R244 ;  /* 0x000000f4e8006986 */ /* 0x0083e2000c10190e */
[----:B------:R-:W-:Y:S01]  /*36360*/  ISETP.LT.AND P5, PT, R199, UR12, !P0 ;  /* 0x0000000cc7007c0c */ /* 0x000fe2000c7a1270 */
[----:B------:R-:W-:Y:S02]  /*36370*/  ULDC UR8, c[0x0][0x228] ;  /* 0x00008a0000087ab9 */ /* 0x000fe40000000800 */
[----:B-1----:R-:W3:Y:S01]  /*36380*/  LDL.LU R244, [R1+0x1ac] ;  /* 0x0001ac0001f47983 */ /* 0x002ee20000300800 */
[----:B------:R-:W-:Y:S01]  /*36390*/  ISETP.LT.AND P1, PT, R99, UR10, !P1 ;  /* 0x0000000a63007c0c */ /* 0x000fe2000cf21270 */
[----:B------:R-:W-:Y:S01]  /*363a0*/  VIADD R0, R234, UR4 ;  /* 0x00000004ea007c36 */ /* 0x000fe20008000000 */
[----:B------:R-:W-:Y:S01]  /*363b0*/  ISETP.LT.AND P6, PT, R211, UR6, !P0 ;  /* 0x00000006d3007c0c */ /* 0x000fe2000c7c1270 */
[----:B------:R1:W-:Y:S01]  /*363c0*/  @P4 STG.E desc[UR14][R230.64], R248 ;  /* 0x000000f8e6004986 */ /* 0x0003e2000c10190e */
[----:B------:R-:W-:Y:S01]  /*363d0*/  ULDC UR4, c[0x0][0x228] ;  /* 0x00008a0000047ab9 */ /* 0x000fe20000000800 */
[----:B------:R-:W-:Y:S01]  /*363e0*/  ULDC UR6, c[0x0][0x228] ;  /* 0x00008a0000067ab9 */ /* 0x000fe20000000800 */
[----:B------:R-:W-:Y:S01]  /*363f0*/  ULDC UR10, c[0x0][0x228] ;  /* 0x00008a00000a7ab9 */ /* 0x000fe20000000800 */
[----:B------:R-:W3:Y:S01]  /*36400*/  LDL.LU R236, [R1+0x20c] ;  /* 0x00020c0001ec7983 */ /* 0x000ee20000300800 */
[----:B------:R-:W-:-:S03]  /*36410*/  ULDC UR12, c[0x0][0x228] ;  /* 0x00008a00000c7ab9 */ /* 0x000fc60000000800 */
[----:B-1----:R-:W3:Y:S04]  /*36420*/  LDL.LU R248, [R1+0x1fc] ;  /* 0x0001fc0001f87983 */ /* 0x002ee80000300800 */
[----:B------:R1:W-:Y:S04]  /*36430*/  @P3 STG.E desc[UR14][R226.64], R249 ;  /* 0x000000f9e2003986 */ /* 0x0003e8000c10190e */
[----:B-1----:R-:W3:Y:S04]  /*36440*/  LDL.LU R249, [R1+0x1ec] ;  /* 0x0001ec0001f97983 */ /* 0x002ee80000300800 */
[----:B--2---:R1:W-:Y:S04]  /*36450*/  @P2 STG.E desc[UR14][R228.64], R235 ;  /* 0x000000ebe4002986 */ /* 0x0043e8000c10190e */
[----:B-1----:R-:W2:Y:S01]  /*36460*/  LDL.LU R235, [R1+0x1bc] ;  /* 0x0001bc0001eb7983 */ /* 0x002ea20000300800 */
[----:B------:R-:W-:Y:S01]  /*36470*/  IMAD.WIDE R230, R234, 0x4, R4 ;  /* 0x00000004eae67825 */ /* 0x000fe200078e0204 */
[----:B------:R-:W-:Y:S01]  /*36480*/  ISETP.LT.AND P2, PT, R215, UR4, !P0 ;  /* 0x00000004d7007c0c */ /* 0x000fe2000c741270 */
[----:B------:R-:W-:Y:S01]  /*36490*/  ULDC UR4, c[0x0][0x228] ;  /* 0x00008a0000047ab9 */ /* 0x000fe20000000800 */
[----:B------:R-:W-:Y:S01]  /*364a0*/  ISETP.LT.AND P3, PT, R67, UR6, !P0 ;  /* 0x0000000643007c0c */ /* 0x000fe2000c761270 */
[C---:B------:R-:W-:Y:S01]  /*364b0*/  IMAD.WIDE R232, R0.reuse, 0x4, R224 ;  /* 0x0000000400e87825 */ /* 0x040fe200078e02e0 */
[----:B------:R-:W-:Y:S01]  /*364c0*/  ISETP.LT.AND P4, PT, R131, UR8, !P0 ;  /* 0x0000000883007c0c */ /* 0x000fe2000c781270 */
[----:B------:R-:W-:Y:S01]  /*364d0*/  ULDC UR6, c[0x0][0x228] ;  /* 0x00008a0000067ab9 */ /* 0x000fe20000000800 */
[----:B------:R-:W-:Y:S01]  /*364e0*/  ULDC UR8, c[0x0][0x228] ;  /* 0x00008a0000087ab9 */ /* 0x000fe20000000800 */
[C---:B------:R-:W-:Y:S01]  /*364f0*/  IMAD.WIDE R226, R0.reuse, 0x4, R222 ;  /* 0x0000000400e27825 */ /* 0x040fe200078e02de */
[----:B----4-:R1:W-:Y:S04]  /*36500*/  @P1 STG.E desc[UR14][R230.64], R240 ;  /* 0x000000f0e6001986 */ /* 0x0103e8000c10190e */
[----:B------:R4:W-:Y:S01]  /*36510*/  @P5 STG.E desc[UR14][R232.64], R245 ;  /* 0x000000f5e8005986 */ /* 0x0009e2000c10190e */
[----:B------:R-:W-:Y:S01]  /*36520*/  ISETP.LT.AND P5, PT, R167, UR10, !P0 ;  /* 0x0000000aa7007c0c */ /* 0x000fe2000c7a1270 */
[C---:B------:R-:W-:Y:S01]  /*36530*/  IMAD.WIDE R228, R0.reuse, 0x4, R218 ;  /* 0x0000000400e47825 */ /* 0x040fe200078e02da */
[----:B------:R-:W-:Y:S01]  /*36540*/  ULDC UR10, c[0x0][0x228] ;  /* 0x00008a00000a7ab9 */ /* 0x000fe20000000800 */
[----:B-1----:R-:W2:Y:S02]  /*36550*/  LDL.LU R240, [R1+0x19c] ;  /* 0x00019c0001f07983 */ /* 0x002ea40000300800 */
[----:B------:R-:W-:-:S04]  /*36560*/  IMAD.WIDE R230, R0, 0x4, R220 ;  /* 0x0000000400e67825 */ /* 0x000fc800078e02dc */
[----:B----4-:R-:W-:Y:S01]  /*36570*/  IMAD.WIDE R232, R0, 0x4, R2 ;  /* 0x0000000400e87825 */ /* 0x010fe200078e0202 */
[----:B---3--:R1:W-:Y:S01]  /*36580*/  @P6 STG.E desc[UR14][R226.64], R244 ;  /* 0x000000f4e2006986 */ /* 0x0083e2000c10190e */
[----:B------:R-:W-:Y:S01]  /*36590*/  ISETP.LT.AND P6, PT, R135, UR4, !P0 ;  /* 0x0000000487007c0c */ /* 0x000fe2000c7c1270 */
[----:B------:R-:W-:Y:S02]  /*365a0*/  ULDC UR4, c[0x0][0x22c] ;  /* 0x00008b0000047ab9 */ /* 0x000fe40000000800 */
[----:B------:R3:W-:Y:S04]  /*365b0*/  @P2 STG.E desc[UR14][R232.64], R236 ;  /* 0x000000ece8002986 */ /* 0x0007e8000c10190e */
[----:B-1----:R-:W4:Y:S01]  /*365c0*/  LDL.LU R244, [R1+0x1dc] ;  /* 0x0001dc0001f47983 */ /* 0x002f220000300800 */
[----:B------:R-:W-:-:S03]  /*365d0*/  IADD3 R226, R252, 0xf, RZ ;  /* 0x0000000ffce27810 */ /* 0x000fc60007ffe0ff */
[----:B------:R-:W4:Y:S01]  /*365e0*/  LDL.LU R245, [R1+0x18c] ;  /* 0x00018c0001f57983 */ /* 0x000f220000300800 */
[----:B------:R-:W-:-:S03]  /*365f0*/  ISETP.GE.AND P1, PT, R226, UR4, PT ;  /* 0x00000004e2007c0c */ /* 0x000fc6000bf26270 */
[----:B------:R1:W-:Y:S01]  /*36600*/  @P3 STG.E desc[UR14][R230.64], R248 ;  /* 0x000000f8e6003986 */ /* 0x0003e2000c10190e */
[C---:B------:R-:W-:Y:S01]  /*36610*/  IMAD.WIDE R226, R0.reuse, 0x4, R216 ;  /* 0x0000000400e27825 */ /* 0x040fe200078e02d8 */
[----:B------:R-:W-:Y:S01]  /*36620*/  ISETP.LT.AND P2, PT, R99, UR6, !P0 ;  /* 0x0000000663007c0c */ /* 0x000fe2000c741270 */
[----:B------:R-:W-:Y:S01]  /*36630*/  ULDC UR4, c[0x0][0x248] ;  /* 0x0000920000047ab9 */ /* 0x000fe20000000800 */
[----:B---3--:R-:W3:Y:S01]  /*36640*/  LDL.LU R236, [R1+0x17c] ;  /* 0x00017c0001ec7983 */ /* 0x008ee20000300800 */
[----:B------:R-:W-:Y:S01]  /*36650*/  IMAD.WIDE R232, R0, 0x4, R6 ;  /* 0x0000000400e87825 */ /* 0x000fe200078e0206 */
[----:B------:R-:W-:Y:S01]  /*36660*/  ISETP.LT.AND P3, PT, R199, UR8, !P1 ;  /* 0x00000008c7007c0c */ /* 0x000fe2000cf61270 */
[----:B------:R-:W-:Y:S01]  /*36670*/  ULDC UR6, c[0x0][0x228] ;  /* 0x00008a0000067ab9 */ /* 0x000fe20000000800 */
[----:B------:R-:W-:Y:S01]  /*36680*/  ULDC UR8, c[0x0][0x228] ;  /* 0x00008a0000087ab9 */ /* 0x000fe20000000800 */
[----:B-1----:R-:W3:Y:S04]  /*36690*/  LDL.LU R248, [R1+0x16c] ;  /* 0x00016c0001f87983 */ /* 0x002ee80000300800 */
[----:B------:R-:W-:Y:S04]  /*366a0*/  @P4 STG.E desc[UR14][R228.64], R249 ;  /* 0x000000f9e4004986 */ /* 0x000fe8000c10190e */
[----:B--2---:R1:W-:Y:S04]  /*366b0*/  @P5 STG.E desc[UR14][R226.64], R235 ;  /* 0x000000ebe2005986 */ /* 0x0043e8000c10190e */
[----:B-1----:R-:W2:Y:S01]  /*366c0*/  LDL.LU R235, [R1+0x14c] ;  /* 0x00014c0001eb7983 */ /* 0x002ea20000300800 */
[----:B------:R-:W-:Y:S01]  /*366d0*/  ISETP.LT.AND P4, PT, R211, UR10, !P1 ;  /* 0x0000000ad3007c0c */ /* 0x000fe2000cf81270 */
[----:B------:R-:W-:Y:S01]  /*366e0*/  VIADD R226, R252, 0x10 ;  /* 0x00000010fce27836 */ /* 0x000fe20000000000 */
[----:B------:R-:W-:Y:S01]  /*366f0*/  ISETP.LT.AND P5, PT, R215, UR12, !P1 ;  /* 0x0000000cd7007c0c */ /* 0x000fe2000cfa1270 */
[----:B------:R-:W-:Y:S01]  /*36700*/  VIADD R234, R0, UR4 ;  /* 0x0000000400ea7c36 */ /* 0x000fe20008000000 */
[----:B------:R-:W-:Y:S01]  /*36710*/  ULDC UR4, c[0x0][0x22c] ;  /* 0x00008b0000047ab9 */ /* 0x000fe20000000800 */
[----:B------:R-:W-:Y:S01]  /*36720*/  ULDC UR10, c[0x0][0x228] ;  /* 0x00008a00000a7ab9 */ /* 0x000fe20000000800 */
[----:B------:R-:W-:Y:S01]  /*36730*/  ISETP.GE.AND P0, PT, R226, UR4, PT ;  /* 0x00000004e2007c0c */ /* 0x000fe2000bf06270 */
[----:B------:R-:W-:Y:S01]  /*36740*/  IMAD.WIDE R230, R234, 0x4, R224 ;  /* 0x00000004eae67825 */ /* 0x000fe200078e02e0 */
[----:B------:R-:W-:Y:S01]  /*36750*/  ULDC UR4, c[0x0][0x228] ;  /* 0x00008a0000047ab9 */ /* 0x000fe20000000800 */
[----:B------:R-:W-:-:S02]  /*36760*/  ULDC UR12, c[0x0][0x228] ;  /* 0x00008a00000c7ab9 */ /* 0x000fc40000000800 */
[----:B------:R-:W-:-:S04]  /*36770*/  IMAD.WIDE R228, R234, 0x4, R222 ;  /* 0x00000004eae47825 */ /* 0x000fc800078e02de */
[----:B------:R-:W-:Y:S01]  /*36780*/  IMAD.WIDE R226, R234, 0x4, R2 ;  /* 0x00000004eae27825 */ /* 0x000fe200078e0202 */
[----:B------:R1:W-:Y:S01]  /*36790*/  @P6 STG.E desc[UR14][R232.64], R240 ;  /* 0x000000f0e8006986 */ /* 0x0003e2000c10190e */
[----:B------:R-:W-:Y:S01]  /*367a0*/  ISETP.LT.AND P6, PT, R67, UR6, !P1 ;  /* 0x0000000643007c0c */ /* 0x000fe2000cfc1270 */
[----:B------:R-:W-:Y:S02]  /*367b0*/  ULDC UR6, c[0x0][0x228] ;  /* 0x00008a0000067ab9 */ /* 0x000fe40000000800 */
[----:B-1----:R-:W2:Y:S01]  /*367c0*/  LDL.LU R240, [R1+0x15c] ;  /* 0x00015c0001f07983 */ /* 0x002ea20000300800 */
[----:B------:R-:W-:-:S03]  /*367d0*/  IMAD.WIDE R232, R0, 0x4, R4 ;  /* 0x0000000400e87825 */ /* 0x000fc600078e0204 */
[----:B------:R-:W2:Y:S04]  /*367e0*/  LDL.LU R249, [R1+0x13c] ;  /* 0x00013c0001f97983 */ /* 0x000ea80000300800 */
[----:B----4-:R1:W-:Y:S04]  /*367f0*/  @P2 STG.E desc[UR14][R232.64], R244 ;  /* 0x000000f4e8002986 */ /* 0x0103e8000c10190e */
[----:B------:R-:W-:Y:S04]  /*36800*/  @P3 STG.E desc[UR14][R230.64], R245 ;  /* 0x000000f5e6003986 */ /* 0x000fe8000c10190e */
[----:B-1----:R-:W4:Y:S04]  /*36810*/  LDL.LU R244, [R1+0x12c] ;  /* 0x00012c0001f47983 */ /* 0x002f280000300800 */
[----:B---3--:R-:W-:Y:S01]  /*36820*/  @P4 STG.E desc[UR14][R228.64], R236 ;  /* 0x000000ece4004986 */ /* 0x008fe2000c10190e */
        /* <DEDUP_REMOVED lines=17> */
[----:B------:R-:W-:Y:S01]  /*36940*/  ISETP.LT.AND P6, PT, R211, UR6, !P0 ;  /* 0x00000006d3007c0c */ /* 0x000fe2000c7c1270 */
[----:B------:R-:W-:Y:S01]  /*36950*/  ULDC UR6, c[0x0][0x228] ;  /* 0x00008a0000067ab9 */ /* 0x000fe20000000800 */
[----:B------:R-:W-:Y:S01]  /*36960*/  ULDC UR8, c[0x0][0x228] ;  /* 0x00008a0000087ab9 */ /* 0x000fe20000000800 */
[----:B------:R1:W-:Y:S01]  /*36970*/  @P4 STG.E desc[UR14][R230.64], R240 ;  /* 0x000000f0e6004986 */ /* 0x0003e2000c10190e */
[----:B------:R-:W-:Y:S01]  /*36980*/  IADD3 R0, R234, UR4, RZ ;  /* 0x00000004ea007c10 */ /* 0x000fe2000fffe0ff */
[----:B------:R-:W-:Y:S01]  /*36990*/  ULDC UR4, c[0x0][0x228] ;  /* 0x00008a0000047ab9 */ /* 0x000fe20000000800 */
[----:B------:R-:W-:Y:S01]  /*369a0*/  ULDC UR10, c[0x0][0x228] ;  /* 0x00008a00000a7ab9 */ /* 0x000fe20000000800 */
[----:B------:R1:W-:Y:S01]  /*369b0*/  @P3 STG.E desc[UR14][R226.64], R249 ;  /* 0x000000f9e2003986 */ /* 0x0003e2000c10190e */
[----:B------:R-:W-:-:S03]  /*369c0*/  ULDC UR12, c[0x0][0x228] ;  /* 0x00008a00000c7ab9 */ /* 0x000fc60000000800 */
[----:B-1----:R-:W2:Y:S01]  /*369d0*/  LDL.LU R240, [R1+0x330] ;  /* 0x0003300001f07983 */ /* 0x002ea20000300800 */
[----:B------:R-:W-:-:S03]  /*369e0*/  IMAD.WIDE R230, R234, 0x4, R4 ;  /* 0x00000004eae67825 */ /* 0x000fc600078e0204 */
[----:B------:R-:W2:Y:S04]  /*369f0*/  LDL.LU R249, [R1+0x320] ;  /* 0x0003200001f97983 */ /* 0x000ea80000300800 */
[----:B----4-:R1:W-:Y:S01]  /*36a00*/  @P2 STG.E desc[UR14][R228.64], R244 ;  /* 0x000000f4e4002986 */ /* 0x0103e2000c10190e */
[----:B------:R-:W-:-:S04]  /*36a10*/  IMAD.WIDE R232, R0, 0x4, R224 ;  /* 0x0000000400e87825 */ /* 0x000fc800078e02e0 */
[----:B------:R-:W-:Y:S01]  /*36a20*/  IMAD.WIDE R226, R0, 0x4, R222 ;  /* 0x0000000400e27825 */ /* 0x000fe200078e02de */
[----:B-1----:R-:W4:Y:S04]  /*36a30*/  LDL.LU R244, [R1+0x2d0] ;  /* 0x0002d00001f47983 */ /* 0x002f280000300800 */
[----:B---3--:R1:W-:Y:S04]  /*36a40*/  @P1 STG.E desc[UR14][R230.64], R248 ;  /* 0x000000f8e6001986 */ /* 0x0083e8000c10190e */
        /* <DEDUP_REMOVED lines=20> */
[----:B------:R-:W-:Y:S01]  /*36b90*/  ULDC UR8, c[0x0][0x228] ;  /* 0x00008a0000087ab9 */ /* 0x000fe20000000800 */
[----:B------:R-:W-:Y:S01]  /*36ba0*/  ULDC UR10, c[0x0][0x228] ;  /* 0x00008a00000a7ab9 */ /* 0x000fe20000000800 */
[C---:B------:R-:W-:Y:S01]  /*36bb0*/  IMAD.WIDE R226, R0.reuse, 0x4, R216 ;  /* 0x0000000400e27825 */ /* 0x040fe200078e02d8 */
[----:B------:R-:W-:Y:S01]  /*36bc0*/  ULDC UR4, c[0x0][0x248] ;  /* 0x0000920000047ab9 */ /* 0x000fe20000000800 */
[----:B------:R-:W-:Y:S01]  /*36bd0*/  ULDC UR6, c[0x0][0x228] ;  /* 0x00008a0000067ab9 */ /* 0x000fe20000000800 */
[----:B------:R1:W-:Y:S04]  /*36be0*/  @P3 STG.E desc[UR14][R230.64], R240 ;  /* 0x000000f0e6003986 */ /* 0x0003e8000c10190e */
[----:B-1----:R-:W2:Y:S01]  /*36bf0*/  LDL.LU R236, [R1+0x270] ;  /* 0x0002700001ec7983 */ /* 0x002ea20000300800 */
[----:B------:R-:W-:-:S03]  /*36c00*/  IMAD.WIDE R232, R0, 0x4, R6 ;  /* 0x0000000400e87825 */ /* 0x000fc600078e0206 */
[----:B------:R-:W-:Y:S04]  /*36c10*/  @P4 STG.E desc[UR14][R228.64], R249 ;  /* 0x000000f9e4004986 */ /* 0x000fe8000c10190e */
[----:B------:R-:W2:Y:S04]  /*36c20*/  LDL.LU R240, [R1+0x260] ;  /* 0x0002600001f07983 */ /* 0x000ea80000300800 */
[----:B----4-:R1:W-:Y:S04]  /*36c30*/  @P5 STG.E desc[UR14][R226.64], R244 ;  /* 0x000000f4e2005986 */ /* 0x0103e8000c10190e */
[----:B-1----:R-:W4:Y:S04]  /*36c40*/  LDL.LU R244, [R1+0x240] ;  /* 0x0002400001f47983 */ /* 0x002f280000300800 */
[----:B---3--:R1:W-:Y:S04]  /*36c50*/  @P6 STG.E desc[UR14][R232.64], R248 ;  /* 0x000000f8e8006986 */ /* 0x0083e8000c10190e */
[----:B-1----:R-:W3:Y:S01]  /*36c60*/  LDL.LU R248, [R1+0x250] ;  /* 0x0002500001f87983 */ /* 0x002ee20000300800 */
[----:B------:R-:W-:-:S03]  /*36c70*/  IMAD.WIDE R232, R0, 0x4, R4 ;  /* 0x0000000400e87825 */ /* 0x000fc600078e0204 */
[----:B------:R-:W3:Y:S04]  /*36c80*/  LDL.LU R249, [R1+0x230] ;  /* 0x0002300001f97983 */ /* 0x000ee80000300800 */
[----:B--2---:R1:W-:Y:S04]  /*36c90*/  @P2 STG.E desc[UR14][R232.64], R235 ;  /* 0x000000ebe8002986 */ /* 0x0043e8000c10190e */
[----:B-1----:R-:W2:Y:S01]  /*36ca0*/  LDL.LU R235, [R1+0x220] ;  /* 0x0002200001eb7983 */ /* 0x002ea20000300800 */
[----:B------:R-:W-:Y:S02]  /*36cb0*/  ISETP.LT.AND P3, PT, R199, UR8, !P1 ;  /* 0x00000008c7007c0c */ /* 0x000fe4000cf61270 */
[----:B------:R-:W-:-:S02]  /*36cc0*/  ISETP.LT.AND P4, PT, R211, UR10, !P1 ;  /* 0x0000000ad3007c0c */ /* 0x000fc4000cf81270 */
[----:B------:R-:W-:Y:S01]  /*36cd0*/  IADD3 R234, R0, UR4, RZ ;  /* 0x0000000400ea7c10 */ /* 0x000fe2000fffe0ff */
[----:B------:R-:W-:Y:S01]  /*36ce0*/  VIADD R226, R252, 0x12 ;  /* 0x00000012fce27836 */ /* 0x000fe20000000000 */
[----:B------:R-:W-:Y:S01]  /*36cf0*/  ISETP.LT.AND P5, PT, R215, UR12, !P1 ;  /* 0x0000000cd7007c0c */ /* 0x000fe2000cfa1270 */
[----:B------:R-:W-:Y:S01]  /*36d00*/  ULDC UR4, c[0x0][0x22c] ;  /* 0x00008b0000047ab9 */ /* 0x000fe20000000800 */
[----:B------:R-:W-:Y:S01]  /*36d10*/  ISETP.LT.AND P6, PT, R67, UR6, !P1 ;  /* 0x0000000643007c0c */ /* 0x000fe2000cfc1270 */
[----:B------:R-:W-:Y:S01]  /*36d20*/  IMAD.WIDE R230, R234, 0x4, R224 ;  /* 0x00000004eae67825 */ /* 0x000fe200078e02e0 */
[----:B------:R-:W-:Y:S01]  /*36d30*/  ISETP.GE.AND P0, PT, R226, UR4, PT ;  /* 0x00000004e2007c0c */ /* 0x000fe2000bf06270 */
[----:B------:R-:W-:Y:S01]  /*36d40*/  ULDC UR4, c[0x0][0x228] ;  /* 0x00008a0000047ab9 */ /* 0x000fe20000000800 */
[----:B------:R-:W-:Y:S01]  /*36d50*/  ULDC UR6, c[0x0][0x228] ;  /* 0x00008a0000067ab9 */ /* 0x000fe20000000800 */
[C---:B------:R-:W-:Y:S01]  /*36d60*/  IMAD.WIDE R228, R234.reuse, 0x4, R222 ;  /* 0x00000004eae47825 */ /* 0x040fe200078e02de */
[----:B------:R1:W-:Y:S01]  /*36d70*/  @P3 STG.E desc[UR14][R230.64], R245 ;  /* 0x000000f5e6003986 */ /* 0x0003e2000c10190e */
[----:B------:R-:W-:Y:S01]  /*36d80*/  ULDC UR8, c[0x0][0x228] ;  /* 0x00008a0000087ab9 */ /* 0x000fe20000000800 */
[----:B------:R-:W-:Y:S01]  /*36d90*/  ULDC UR10, c[0x0][0x228] ;  /* 0x00008a00000a7ab9 */ /* 0x000fe20000000800 */
[C---:B------:R-:W-:Y:S01]  /*36da0*/  IMAD.WIDE R226, R234.reuse, 0x4, R2 ;  /* 0x00000004eae27825 */ /* 0x040fe200078e0202 */
[----:B------:R-:W-:Y:S01]  /*36db0*/  @P4 STG.E desc[UR14][R228.64], R236 ;  /* 0x000000ece4004986 */ /* 0x000fe2000c10190e */
[----:B------:R-:W-:Y:S01]  /*36dc0*/  ISETP.LT.AND P4, PT, R131, UR4, !P1 ;  /* 0x0000000483007c0c */ /* 0x000fe2000cf81270 */
[----:B------:R-:W-:Y:S01]  /*36dd0*/  ULDC UR12, c[0x0][0x228] ;  /* 0x00008a00000c7ab9 */ /* 0x000fe20000000800 */
[C---:B------:R-:W-:Y:S01]  /*36de0*/  IMAD.WIDE R232, R234.reuse, 0x4, R220 ;  /* 0x00000004eae87825 */ /* 0x040fe200078e02dc */
[----:B------:R1:W-:Y:S01]  /*36df0*/  @P5 STG.E desc[UR14][R226.64], R240 ;  /* 0x000000f0e2005986 */ /* 0x0003e2000c10190e */
[----:B------:R-:W-:Y:S01]  /*36e00*/  ISETP.LT.AND P3, PT, R167, UR6, !P1 ;  /* 0x00000006a7007c0c */ /* 0x000fe2000cf61270 */
[----:B------:R-:W-:Y:S01]  /*36e10*/  ULDC UR4, c[0x0][0x248] ;  /* 0x0000920000047ab9 */ /* 0x000fe20000000800 */
[----:B------:R-:W-:Y:S01]  /*36e20*/  ISETP.LT.AND P2, PT, R135, UR8, !P1 ;  /* 0x0000000887007c0c */ /* 0x000fe2000cf41270 */
[C---:B-1----:R-:W-:Y:S01]  /*36e30*/  IMAD.WIDE R230, R234.reuse, 0x4, R218 ;  /* 0x00000004eae67825 */ /* 0x042fe200078e02da */
[----:B------:R-:W2:Y:S03]  /*36e40*/  LDL.LU R240, [R1+0x210] ;  /* 0x0002100001f07983 */ /* 0x000ea60000300800 */
[----:B------:R-:W-:-:S04]  /*36e50*/  IMAD.WIDE R226, R234, 0x4, R216 ;  /* 0x00000004eae27825 */ /* 0x000fc800078e02d8 */
[C---:B------:R-:W-:Y:S01]  /*36e60*/  IMAD.WIDE R228, R234.reuse, 0x4, R6 ;  /* 0x00000004eae47825 */ /* 0x040fe200078e0206 */
[----:B------:R-:W2:Y:S04]  /*36e70*/  LDL.LU R245, [R1+0x2e4] ;  /* 0x0002e40001f57983 */ /* 0x000ea80000300800 */
[----:B----4-:R1:W-:Y:S01]  /*36e80*/  @P6 STG.E desc[UR14][R232.64], R244 ;  /* 0x000000f4e8006986 */ /* 0x0103e2000c10190e */
[----:B------:R-:W-:Y:S01]  /*36e90*/  ISETP.LT.AND P5, PT, R199, UR12, !P0 ;  /* 0x0000000cc7007c0c */ /* 0x000fe2000c7a1270 */
[----:B------:R-:W-:Y:S01]  /*36ea0*/  ULDC UR6, c[0x0][0x228] ;  /* 0x00008a0000067ab9 */ /* 0x000fe20000000800 */
[----:B------:R-:W-:Y:S01]  /*36eb0*/  ISETP.LT.AND P1, PT, R99, UR10, !P1 ;  /* 0x0000000a63007c0c */ /* 0x000fe2000cf21270 */
[----:B------:R-:W-:Y:S01]  /*36ec0*/  VIADD R0, R234, UR4 ;  /* 0x00000004ea007c36 */ /* 0x000fe20008000000 */
[----:B------:R-:W-:Y:S01]  /*36ed0*/  ULDC UR8, c[0x0][0x228] ;  /* 0x00008a0000087ab9 */ /* 0x000fe20000000800 */
[----:B-1----:R-:W4:Y:S04]  /*36ee0*/  LDL.LU R244, [R1+0x2b4] ;  /* 0x0002b40001f47983 */ /* 0x002f280000300800 */
[----:B---3--:R1:W-:Y:S01]  /*36ef0*/  @P4 STG.E desc[UR14][R230.64], R248 ;  /* 0x000000f8e6004986 */ /* 0x0083e2000c10190e */
[----:B------:R-:W-:Y:S01]  /*36f00*/  ISETP.LT.AND P6, PT, R211, UR6, !P0 ;  /* 0x00000006d3007c0c */ /* 0x000fe2000c7c1270 */
[----:B------:R-:W-:Y:S01]  /*36f10*/  ULDC UR4, c[0x0][0x228] ;  /* 0x00008a0000047ab9 */ /* 0x000fe20000000800 */
[----:B------:R-:W-:Y:S01]  /*36f20*/  ULDC UR6, c[0x0][0x228] ;  /* 0x00008a0000067ab9 */ /* 0x000fe20000000800 */
[----:B------:R-:W3:Y:S01]  /*36f30*/  LDL.LU R236, [R1+0x354] ;  /* 0x0003540001ec7983 */ /* 0x000ee20000300800 */
[----:B------:R-:W-:Y:S01]  /*36f40*/  ULDC UR10, c[0x0][0x228] ;  /* 0x00008a00000a7ab9 */ /* 0x000fe20000000800 */
[----:B------:R-:W-:-:S02]  /*36f50*/  ULDC UR12, c[0x0][0x228] ;  /* 0x00008a00000c7ab9 */ /* 0x000fc40000000800 */
        /* <DEDUP_REMOVED lines=14> */
[----:B------:R1:W-:Y:S04]  /*37040*/  @P1 STG.E desc[UR14][R230.64], R240 ;  /* 0x000000f0e6001986 */ /* 0x0003e8000c10190e */
[----:B------:R4:W-:Y:S01]  /*37050*/  @P5 STG.E desc[UR14][R232.64], R245 ;  /* 0x000000f5e8005986 */ /* 0x0009e2000c10190e */
[----:B------:R-:W-:Y:S01]  /*37060*/  ISETP.LT.AND P5, PT, R167, UR10, !P0 ;  /* 0x0000000aa7007c0c */ /* 0x000fe2000c7a1270 */
[C---:B------:R-:W-:Y:S01]  /*37070*/  IMAD.WIDE R228, R0.reuse, 0x4, R218 ;  /* 0x0000000400e47825 */ /* 0x040fe200078e02da */
[----:B------:R-:W-:Y:S01]  /*37080*/  ULDC UR10, c[0x0][0x228] ;  /* 0x00008a00000a7ab9 */ /* 0x000fe20000000800 */
[----:B-1----:R-:W2:Y:S02]  /*37090*/  LDL.LU R240, [R1+0x294] ;  /* 0x0002940001f07983 */ /* 0x002ea40000300800 */
[----:B------:R-:W-:-:S04]  /*370a0*/  IMAD.WIDE R230, R0, 0x4, R220 ;  /* 0x0000000400e67825 */ /* 0x000fc800078e02dc */
[----:B----4-:R-:W-:Y:S01]  /*370b0*/  IMAD.WIDE R232, R0, 0x4, R2 ;  /* 0x0000000400e87825 */ /* 0x010fe200078e0202 */
[----:B------:R1:W-:Y:S01]  /*370c0*/  @P6 STG.E desc[UR14][R226.64], R244 ;  /* 0x000000f4e2006986 */ /* 0x0003e2000c10190e */
[----:B------:R-:W-:Y:S01]  /*370d0*/  ISETP.LT.AND P6, PT, R135, UR4, !P0 ;  /* 0x0000000487007c0c */ /* 0x000fe2000c7c1270 */
[----:B------:R-:W-:Y:S02]  /*370e0*/  ULDC UR4, c[0x0][0x22c] ;  /* 0x00008b0000047ab9 */ /* 0x000fe40000000800 */
[----:B-1----:R-:W4:Y:S01]  /*370f0*/  LDL.LU R244, [R1+0x304] ;  /* 0x0003040001f47983 */ /* 0x002f220000300800 */
[----:B------:R-:W-:-:S03]  /*37100*/  VIADD R226, R252, 0x13 ;  /* 0x00000013fce27836 */ /* 0x000fc60000000000 */
[----:B---3--:R1:W-:Y:S04]  /*37110*/  @P2 STG.E desc[UR14][R232.64], R236 ;  /* 0x000000ece8002986 */ /* 0x0083e8000c10190e */
[----:B------:R-:W3:Y:S01]  /*37120*/  LDL.LU R245, [R1+0x284] ;  /* 0x0002840001f57983 */ /* 0x000ee20000300800 */
[----:B------:R-:W-:-:S03]  /*37130*/  ISETP.GE.AND P1, PT, R226, UR4, PT ;  /* 0x00000004e2007c0c */ /* 0x000fc6000bf26270 */
[----:B------:R1:W-:Y:S01]  /*37140*/  @P3 STG.E desc[UR14][R230.64], R248 ;  /* 0x000000f8e6003986 */ /* 0x0003e2000c10190e */
[C---:B------:R-:W-:Y:S01]  /*37150*/  IMAD.WIDE R226, R0.reuse, 0x4, R216 ;  /* 0x0000000400e27825 */ /* 0x040fe200078e02d8 */
[----:B------:R-:W-:Y:S01]  /*37160*/  ISETP.LT.AND P2, PT, R99, UR6, !P0 ;  /* 0x0000000663007c0c */ /* 0x000fe2000c741270 */
[----:B------:R-:W-:Y:S01]  /*37170*/  ULDC UR4, c[0x0][0x248] ;  /* 0x0000920000047ab9 */ /* 0x000fe20000000800 */
[----:B-1----:R-:W3:Y:S01]  /*37180*/  LDL.LU R236, [R1+0x274] ;  /* 0x0002740001ec7983 */ /* 0x002ee20000300800 */
[C---:B------:R-:W-:Y:S01]  /*37190*/  IMAD.WIDE R232, R0.reuse, 0x4, R6 ;  /* 0x0000000400e87825 */ /* 0x040fe200078e0206 */
[----:B------:R-:W-:Y:S01]  /*371a0*/  ISETP.LT.AND P3, PT, R199, UR8, !P1 ;  /* 0x00000008c7007c0c */ /* 0x000fe2000cf61270 */
[----:B------:R-:W-:Y:S01]  /*371b0*/  ULDC UR6, c[0x0][0x228] ;  /* 0x00008a0000067ab9 */ /* 0x000fe20000000800 */
[----:B------:R-:W-:Y:S01]  /*371c0*/  ULDC UR8, c[0x0][0x228] ;  /* 0x00008a0000087ab9 */ /* 0x000fe20000000800 */
[----:B------:R-:W3:Y:S04]  /*371d0*/  LDL.LU R248, [R1+0x264] ;  /* 0x0002640001f87983 */ /* 0x000ee80000300800 */
[----:B------:R-:W-:Y:S04]  /*371e0*/  @P4 STG.E desc[UR14][R228.64], R249 ;  /* 0x000000f9e4004986 */ /* 0x000fe8000c10190e */
[----:B--2---:R1:W-:Y:S04]  /*371f0*/  @P5 STG.E desc[UR14][R226.64], R235 ;  /* 0x000000ebe2005986 */ /* 0x0043e8000c10190e */
[----:B-1----:R-:W2:Y:S01]  /*37200*/  LDL.LU R235, [R1+0x244] ;  /* 0x0002440001eb7983 */ /* 0x002ea20000300800 */
[----:B------:R-:W-:Y:S01]  /*37210*/  ISETP.LT.AND P4, PT, R211, UR10, !P1 ;  /* 0x0000000ad3007c0c */ /* 0x000fe2000cf81270 */
[----:B------:R-:W-:Y:S01]  /*37220*/  VIADD R234, R0, UR4 ;  /* 0x0000000400ea7c36 */ /* 0x000fe20008000000 */
[----:B------:R-:W-:Y:S01]  /*37230*/  ISETP.LT.AND P5, PT, R215, UR12, !P1 ;  /* 0x0000000cd7007c0c */ /* 0x000fe2000cfa1270 */
[----:B------:R-:W-:Y:S01]  /*37240*/  ULDC UR4, c[0x0][0x22c] ;  /* 0x00008b0000047ab9 */ /* 0x000fe20000000800 */
[----:B------:R-:W-:Y:S01]  /*37250*/  IADD3 R226, R252, 0x14, RZ ;  /* 0x00000014fce27810 */ /* 0x000fe20007ffe0ff */
[----:B------:R-:W-:Y:S01]  /*37260*/  IMAD.WIDE R230, R234, 0x4, R224 ;  /* 0x00000004eae67825 */ /* 0x000fe200078e02e0 */
[----:B------:R-:W-:Y:S01]  /*37270*/  ULDC UR10, c[0x0][0x228] ;  /* 0x00008a00000a7ab9 */ /* 0x000fe20000000800 */
[----:B------:R-:W-:Y:S01]  /*37280*/  ULDC UR12, c[0x0][0x228] ;  /* 0x00008a00000c7ab9 */ /* 0x000fe20000000800 */
[----:B------:R-:W-:Y:S01]  /*37290*/  ISETP.GE.AND P0, PT, R226, UR4, PT ;  /* 0x00000004e2007c0c */ /* 0x000fe2000bf06270 */
[----:B------:R-:W-:Y:S01]  /*372a0*/  IMAD.WIDE R228, R234, 0x4, R222 ;  /* 0x00000004eae47825 */ /* 0x000fe200078e02de */
[----:B------:R-:W-:-:S03]  /*372b0*/  ULDC UR4, c[0x0][0x228] ;  /* 0x00008a0000047ab9 */ /* 0x000fc60000000800 */
[----:B------:R-:W-:Y:S01]  /*372c0*/  IMAD.WIDE R226, R234, 0x4, R2 ;  /* 0x00000004eae27825 */ /* 0x000fe200078e0202 */
[----:B------:R1:W-:Y:S01]  /*372d0*/  @P6 STG.E desc[UR14][R232.64], R240 ;  /* 0x000000f0e8006986 */ /* 0x0003e2000c10190e */
[----:B------:R-:W-:Y:S01]  /*372e0*/  ISETP.LT.AND P6, PT, R67, UR6, !P1 ;  /* 0x0000000643007c0c */ /* 0x000fe2000cfc1270 */
[----:B------:R-:W-:Y:S01]  /*372f0*/  ULDC UR6, c[0x0][0x228] ;  /* 0x00008a0000067ab9 */ /* 0x000fe20000000800 */
[----:B-1----:R-:W-:Y:S01]  /*37300*/  IMAD.WIDE R232, R0, 0x4, R4 ;  /* 0x0000000400e87825 */ /* 0x002fe200078e0204 */
[----:B------:R-:W2:Y:S04]  /*37310*/  LDL.LU R240, [R1+0x254] ;  /* 0x0002540001f07983 */ /* 0x000ea80000300800 */
[----:B------:R-:W2:Y:S04]  /*37320*/  LDL.LU R249, [R1+0x234] ;  /* 0x0002340001f97983 */ /* 0x000ea80000300800 */
[----:B----4-:R1:W-:Y:S04]  /*37330*/  @P2 STG.E desc[UR14][R232.64], R244 ;  /* 0x000000f4e8002986 */ /* 0x0103e8000c10190e */
[----:B---3--:R-:W-:Y:S04]  /*37340*/  @P3 STG.E desc[UR14][R230.64], R245 ;  /* 0x000000f5e6003986 */ /* 0x008fe8000c10190e */
[----:B-1----:R-:W3:Y:S04]  /*37350*/  LDL.LU R244, [R1+0x224] ;  /* 0x0002240001f47983 */ /* 0x002ee80000300800 */
[----:B------:R-:W-:Y:S01]  /*37360*/  @P4 STG.E desc[UR14][R228.64], R236 ;  /* 0x000000ece4004986 */ /* 0x000fe2000c10190e */
[----:B------:R-:W-:-:S03]  /*37370*/  IMAD.WIDE R232, R234, 0x4, R220 ;  /* 0x00000004eae87825 */ /* 0x000fc600078e02dc */
[----:B------:R1:W-:Y:S04]  /*37380*/  @P5 STG.E desc[UR14][R226.64], R248 ;  /* 0x000000f8e2005986 */ /* 0x0003e8000c10190e */
[----:B-1----:R-:W4:Y:S04]  /*37390*/  LDL.LU R248, [R1+0x214] ;  /* 0x0002140001f87983 */ /* 0x002f280000300800 */
[----:B------:R-:W4:Y:S04]  /*373a0*/  LDL.LU R245, [R1+0x2e8] ;  /* 0x0002e80001f57983 */ /* 0x000f280000300800 */
        /* <DEDUP_REMOVED lines=17> */
[----:B------:R-:W-:Y:S01]  /*374c0*/  VIADD R0, R234, UR4 ;  /* 0x00000004ea007c36 */ /* 0x000fe20008000000 */
[----:B------:R-:W-:Y:S01]  /*374d0*/  ULDC UR4, c[0x0][0x228] ;  /* 0x00008a0000047ab9 */ /* 0x000fe20000000800 */
[----:B------:R-:W-:Y:S01]  /*374e0*/  ULDC UR10, c[0x0][0x228] ;  /* 0x00008a00000a7ab9 */ /* 0x000fe20000000800 */
[----:B------:R1:W-:Y:S01]  /*374f0*/  @P3 STG.E desc[UR14][R226.64], R249 ;  /* 0x000000f9e2003986 */ /* 0x0003e2000c10190e */
[----:B------:R-:W-:-:S03]  /*37500*/  ULDC UR12, c[0x0][0x228] ;  /* 0x00008a00000c7ab9 */ /* 0x000fc60000000800 */
[----:B-1----:R-:W2:Y:S01]  /*37510*/  LDL.LU R240, [R1+0x338] ;  /* 0x0003380001f07983 */ /* 0x002ea20000300800 */
[----:B------:R-:W-:-:S03]  /*37520*/  IMAD.WIDE R230, R234, 0x4, R4 ;  /* 0x00000004eae67825 */ /* 0x000fc600078e0204 */
[----:B------:R-:W2:Y:S04]  /*37530*/  LDL.LU R249, [R1+0x328] ;  /* 0x0003280001f97983 */ /* 0x000ea80000300800 */
[----:B---3--:R1:W-:Y:S01]  /*37540*/  @P2 STG.E desc[UR14][R228.64], R244 ;  /* 0x000000f4e4002986 */ /* 0x0083e2000c10190e */
[----:B------:R-:W-:-:S04]  /*37550*/  IMAD.WIDE R232, R0, 0x4, R224 ;  /* 0x0000000400e87825 */ /* 0x000fc800078e02e0 */
[----:B------:R-:W-:Y:S01]  /*37560*/  IMAD.WIDE R226, R0, 0x4, R222 ;  /* 0x0000000400e27825 */ /* 0x000fe200078e02de */
[----:B-1----:R-:W3:Y:S04]  /*37570*/  LDL.LU R244, [R1+0x2d8] ;  /* 0x0002d80001f47983 */ /* 0x002ee80000300800 */
[----:B----4-:R1:W-:Y:S04]  /*37580*/  @P1 STG.E desc[UR14][R230.64], R248 ;  /* 0x000000f8e6001986 */ /* 0x0103e8000c10190e */
[----:B------:R-:W-:Y:S04]  /*37590*/  @P5 STG.E desc[UR14][R232.64], R245 ;  /* 0x000000f5e8005986 */ /* 0x000fe8000c10190e */
[----:B-1----:R-:W4:Y:S04]  /*375a0*/  LDL.LU R248, [R1+0x298] ;  /* 0x0002980001f87983 */ /* 0x002f280000300800 */
        /* <DEDUP_REMOVED lines=10> */
[----:B------:R-:W2:Y:S01]  /*37650*/  LDL.LU R245, [R1+0x288] ;  /* 0x0002880001f57983 */ /* 0x000ea20000300800 */
[----:B------:R-:W-:Y:S01]  /*37660*/  ISETP.LT.AND P6, PT, R135, UR4, !P0 ;  /* 0x0000000487007c0c */ /* 0x000fe2000c7c1270 */
[----:B------:R-:W-:Y:S01]  /*37670*/  ULDC UR4, c[0x0][0x22c] ;  /* 0x00008b0000047ab9 */ /* 0x000fe20000000800 */
[----:B------:R-:W-:Y:S01]  /*37680*/  IMAD.WIDE R228, R0, 0x4, R218 ;  /* 0x0000000400e47825 */ /* 0x000fe200078e02da */
[----:B------:R1:W-:Y:S01]  /*37690*/  @P2 STG.E desc[UR14][R232.64], R236 ;  /* 0x000000ece8002986 */ /* 0x0003e2000c10190e */
[----:B------:R-:W-:Y:S01]  /*376a0*/  ISETP.GE.AND P1, PT, R226, UR4, PT ;  /* 0x00000004e2007c0c */ /* 0x000fe2000bf26270 */
[----:B------:R-:W-:Y:S01]  /*376b0*/  ULDC UR6, c[0x0][0x228] ;  /* 0x00008a0000067ab9 */ /* 0x000fe20000000800 */
[C---:B------:R-:W-:Y:S01]  /*376c0*/  IMAD.WIDE R226, R0.reuse, 0x4, R216 ;  /* 0x0000000400e27825 */ /* 0x040fe200078e02d8 */
[----:B------:R-:W-:Y:S01]  /*376d0*/  ISETP.LT.AND P2, PT, R99, UR6, !P0 ;  /* 0x0000000663007c0c */ /* 0x000fe2000c741270 */
[----:B------:R-:W-:Y:S01]  /*376e0*/  ULDC UR8, c[0x0][0x228] ;  /* 0x00008a0000087ab9 */ /* 0x000fe20000000800 */
[----:B------:R-:W-:Y:S01]  /*376f0*/  ULDC UR10, c[0x0][0x228] ;  /* 0x00008a00000a7ab9 */ /* 0x000fe20000000800 */
[----:B------:R-:W-:Y:S01]  /*37700*/  ULDC UR4, c[0x0][0x248] ;  /* 0x0000920000047ab9 */ /* 0x000fe20000000800 */
[----:B------:R-:W-:Y:S01]  /*37710*/  ULDC UR6, c[0x0][0x228] ;  /* 0x00008a0000067ab9 */ /* 0x000fe20000000800 */
[----:B-1----:R-:W2:Y:S04]  /*37720*/  LDL.LU R236, [R1+0x278] ;  /* 0x0002780001ec7983 */ /* 0x002ea80000300800 */
[----:B------:R1:W-:Y:S01]  /*37730*/  @P3 STG.E desc[UR14][R230.64], R240 ;  /* 0x000000f0e6003986 */ /* 0x0003e2000c10190e */
[----:B------:R-:W-:-:S03]  /*37740*/  IMAD.WIDE R232, R0, 0x4, R6 ;  /* 0x0000000400e87825 */ /* 0x000fc600078e0206 */
[----:B------:R-:W-:Y:S04]  /*37750*/  @P4 STG.E desc[UR14][R228.64], R249 ;  /* 0x000000f9e4004986 */ /* 0x000fe8000c10190e */
[----:B-1----:R-:W2:Y:S04]  /*37760*/  LDL.LU R240, [R1+0x268] ;  /* 0x0002680001f07983 */ /* 0x002ea80000300800 */
[----:B---3--:R1:W-:Y:S04]  /*37770*/  @P5 STG.E desc[UR14][R226.64], R244 ;  /* 0x000000f4e2005986 */ /* 0x0083e8000c10190e */
[----:B-1----:R-:W3:Y:S04]  /*37780*/  LDL.LU R244, [R1+0x248] ;  /* 0x0002480001f47983 */ /* 0x002ee80000300800 */
[----:B----4-:R1:W-:Y:S04]  /*37790*/  @P6 STG.E desc[UR14][R232.64], R248 ;  /* 0x000000f8e8006986 */ /* 0x0103e8000c10190e */
[----:B-1----:R-:W4:Y:S01]  /*377a0*/  LDL.LU R248, [R1+0x258] ;  /* 0x0002580001f87983 */ /* 0x002f220000300800 */
[----:B------:R-:W-:-:S03]  /*377b0*/  IMAD.WIDE R232, R0, 0x4, R4 ;  /* 0x0000000400e87825 */ /* 0x000fc600078e0204 */
[----:B------:R-:W4:Y:S04]  /*377c0*/  LDL.LU R249, [R1+0x238] ;  /* 0x0002380001f97983 */ /* 0x000f280000300800 */
[----:B--2---:R1:W-:Y:S04]  /*377d0*/  @P2 STG.E desc[UR14][R232.64], R235 ;  /* 0x000000ebe8002986 */ /* 0x0043e8000c10190e */
[----:B-1----:R-:W2:Y:S01]  /*377e0*/  LDL.LU R235, [R1+0x228] ;  /* 0x0002280001eb7983 */ /* 0x002ea20000300800 */
[----:B------:R-:W-:Y:S02]  /*377f0*/  ISETP.LT.AND P3, PT, R199, UR8, !P1 ;  /* 0x00000008c7007c0c */ /* 0x000fe4000cf61270 */
[----:B------:R-:W-:Y:S01]  /*37800*/  ISETP.LT.AND P4, PT, R211, UR10, !P1 ;  /* 0x0000000ad3007c0c */ /* 0x000fe2000cf81270 */
[----:B------:R-:W-:Y:S01]  /*37810*/  VIADD R234, R0, UR4 ;  /* 0x0000000400ea7c36 */ /* 0x000fe20008000000 */
[----:B------:R-:W-:Y:S01]  /*37820*/  ISETP.LT.AND P5, PT, R215, UR12, !P1 ;  /* 0x0000000cd7007c0c */ /* 0x000fe2000cfa1270 */
[----:B------:R-:W-:Y:S01]  /*37830*/  VIADD R226, R252, 0x16 ;  /* 0x00000016fce27836 */ /* 0x000fe20000000000 */
[----:B------:R-:W-:Y:S01]  /*37840*/  ULDC UR4, c[0x0][0x22c] ;  /* 0x00008b0000047ab9 */ /* 0x000fe20000000800 */
[C---:B------:R-:W-:Y:S01]  /*37850*/  IMAD.WIDE R230, R234.reuse, 0x4, R224 ;  /* 0x00000004eae67825 */ /* 0x040fe200078e02e0 */
[----:B------:R-:W-:Y:S01]  /*37860*/  ISETP.LT.AND P6, PT, R67, UR6, !P1 ;  /* 0x0000000643007c0c */ /* 0x000fe2000cfc1270 */
[----:B------:R-:W-:Y:S01]  /*37870*/  ULDC UR6, c[0x0][0x228] ;  /* 0x00008a0000067ab9 */ /* 0x000fe20000000800 */
[----:B------:R-:W-:Y:S01]  /*37880*/  ULDC UR8, c[0x0][0x228] ;  /* 0x00008a0000087ab9 */ /* 0x000fe20000000800 */
[----:B------:R-:W-:Y:S01]  /*37890*/  IMAD.WIDE R228, R234, 0x4, R222 ;  /* 0x00000004eae47825 */ /* 0x000fe200078e02de */
[----:B------:R-:W-:Y:S01]  /*378a0*/  ISETP.GE.AND P0, PT, R226, UR4, PT ;  /* 0x00000004e2007c0c */ /* 0x000fe2000bf06270 */
[----:B------:R1:W-:Y:S01]  /*378b0*/  @P3 STG.E desc[UR14][R230.64], R245 ;  /* 0x000000f5e6003986 */ /* 0x0003e2000c10190e */
[----:B------:R-:W-:Y:S01]  /*378c0*/  ULDC UR4, c[0x0][0x228] ;  /* 0x00008a0000047ab9 */ /* 0x000fe20000000800 */
[C---:B------:R-:W-:Y:S01]  /*378d0*/  IMAD.WIDE R226, R234.reuse, 0x4, R2 ;  /* 0x00000004eae27825 */ /* 0x040fe200078e0202 */
[----:B------:R-:W-:Y:S01]  /*378e0*/  ULDC UR10, c[0x0][0x228] ;  /* 0x00008a00000a7ab9 */ /* 0x000fe20000000800 */
[----:B------:R1:W-:Y:S01]  /*378f0*/  @P4 STG.E desc[UR14][R228.64], R236 ;  /* 0x000000ece4004986 */ /* 0x0003e2000c10190e */
[----:B------:R-:W-:Y:S01]  /*37900*/  ISETP.LT.AND P4, PT, R131, UR4, !P1 ;  /* 0x0000000483007c0c */ /* 0x000fe2000cf81270 */
[C---:B------:R-:W-:Y:S01]  /*37910*/  IMAD.WIDE R232, R234.reuse, 0x4, R220 ;  /* 0x00000004eae87825 */ /* 0x040fe200078e02dc */
[----:B------:R-:W-:Y:S01]  /*37920*/  ISETP.LT.AND P3, PT, R167, UR6, !P1 ;  /* 0x00000006a7007c0c */ /* 0x000fe2000cf61270 */
[----:B------:R-:W-:Y:S01]  /*37930*/  ULDC UR12, c[0x0][0x228] ;  /* 0x00008a00000c7ab9 */ /* 0x000fe20000000800 */
[----:B------:R-:W-:Y:S01]  /*37940*/  ISETP.LT.AND P2, PT, R135, UR8, !P1 ;  /* 0x0000000887007c0c */ /* 0x000fe2000cf41270 */
[----:B------:R-:W-:Y:S01]  /*37950*/  ULDC UR4, c[0x0][0x248] ;  /* 0x0000920000047ab9 */ /* 0x000fe20000000800 */
[C---:B-1----:R-:W-:Y:S01]  /*37960*/  IMAD.WIDE R230, R234.reuse, 0x4, R218 ;  /* 0x00000004eae67825 */ /* 0x042fe200078e02da */
[----:B------:R1:W-:Y:S03]  /*37970*/  @P5 STG.E desc[UR14][R226.64], R240 ;  /* 0x000000f0e2005986 */ /* 0x0003e6000c10190e */
[C---:B------:R-:W-:Y:S01]  /*37980*/  IMAD.WIDE R228, R234.reuse, 0x4, R6 ;  /* 0x00000004eae47825 */ /* 0x040fe200078e0206 */
[----:B------:R-:W-:Y:S01]  /*37990*/  ULDC UR6, c[0x0][0x228] ;  /* 0x00008a0000067ab9 */ /* 0x000fe20000000800 */
[----:B------:R-:W-:Y:S01]  /*379a0*/  ULDC UR8, c[0x0][0x228] ;  /* 0x00008a0000087ab9 */ /* 0x000fe20000000800 */
[----:B-1----:R-:W2:Y:S04]  /*379b0*/  LDL.LU R240, [R1+0x218] ;  /* 0x0002180001f07983 */ /* 0x002ea80000300800 */
[----:B------:R-:W2:Y:S04]  /*379c0*/  LDL.LU R245, [R1+0x2ec] ;  /* 0x0002ec0001f57983 */ /* 0x000ea80000300800 */
[----:B---3--:R1:W-:Y:S01]  /*379d0*/  @P6 STG.E desc[UR14][R232.64], R244 ;  /* 0x000000f4e8006986 */ /* 0x0083e2000c10190e */
[----:B------:R-:W-:-:S03]  /*379e0*/  IMAD.WIDE R226, R234, 0x4, R216 ;  /* 0x00000004eae27825 */ /* 0x000fc600078e02d8 */
[----:B-1----:R-:W3:Y:S04]  /*379f0*/  LDL.LU R244, [R1+0x2bc] ;  /* 0x0002bc0001f47983 */ /* 0x002ee80000300800 */
[----:B------:R-:W3:Y:S04]  /*37a00*/  LDL.LU R236, [R1+0x35c] ;  /* 0x00035c0001ec7983 */ /* 0x000ee80000300800 */
[----:B----4-:R1:W-:Y:S04]  /*37a10*/  @P4 STG.E desc[UR14][R230.64], R248 ;  /* 0x000000f8e6004986 */ /* 0x0103e8000c10190e */
[----:B------:R4:W-:Y:S04]  /*37a20*/  @P3 STG.E desc[UR14][R226.64], R249 ;  /* 0x000000f9e2003986 */ /* 0x0009e8000c10190e */
[----:B-1----:R-:W3:Y:S04]  /*37a30*/  LDL.LU R248, [R1+0x33c] ;  /* 0x00033c0001f87983 */ /* 0x002ee80000300800 */
[----:B----4-:R-:W4:Y:S04]  /*37a40*/  LDL.LU R249, [R1+0x32c] ;  /* 0x00032c0001f97983 */ /* 0x010f280000300800 */
[----:B--2---:R1:W-:Y:S04]  /*37a50*/  @P2 STG.E desc[UR14][R228.64], R235 ;  /* 0x000000ebe4002986 */ /* 0x0043e8000c10190e */
[----:B-1----:R-:W2:Y:S01]  /*37a60*/  LDL.LU R235, [R1+0x2dc] ;  /* 0x0002dc0001eb7983 */ /* 0x002ea20000300800 */
[----:B------:R-:W-:-:S02]  /*37a70*/  ISETP.LT.AND P1, PT, R99, UR10, !P1 ;  /* 0x0000000a63007c0c */ /* 0x000fc4000cf21270 */
[----:B------:R-:W-:Y:S02]  /*37a80*/  ISETP.LT.AND P5, PT, R199, UR12, !P0 ;  /* 0x0000000cc7007c0c */ /* 0x000fe4000c7a1270 */
[----:B------:R-:W-:Y:S01]  /*37a90*/  ISETP.LT.AND P6, PT, R211, UR6, !P0 ;  /* 0x00000006d3007c0c */ /* 0x000fe2000c7c1270 */
[----:B------:R-:W-:Y:S01]  /*37aa0*/  ULDC UR6, c[0x0][0x228] ;  /* 0x00008a0000067ab9 */ /* 0x000fe20000000800 */
[C---:B------:R-:W-:Y:S01]  /*37ab0*/  IADD3 R0, R234.reuse, UR4, RZ ;  /* 0x00000004ea007c10 */ /* 0x040fe2000fffe0ff */
[----:B------:R-:W-:Y:S01]  /*37ac0*/  ULDC UR4, c[0x0][0x228] ;  /* 0x00008a0000047ab9 */ /* 0x000fe20000000800 */
        /* <DEDUP_REMOVED lines=12> */
[----:B------:R3:W-:Y:S01]  /*37b90*/  @P5 STG.E desc[UR14][R232.64], R245 ;  /* 0x000000f5e8005986 */ /* 0x0007e2000c10190e */
[----:B------:R-:W-:Y:S01]  /*37ba0*/  ISETP.LT.AND P5, PT, R167, UR10, !P0 ;  /* 0x0000000aa7007c0c */ /* 0x000fe2000c7a1270 */
[C---:B------:R-:W-:Y:S01]  /*37bb0*/  IMAD.WIDE R228, R0.reuse, 0x4, R218 ;  /* 0x0000000400e47825 */ /* 0x040fe200078e02da */
[----:B------:R-:W-:Y:S01]  /*37bc0*/  ULDC UR10, c[0x0][0x228] ;  /* 0x00008a00000a7ab9 */ /* 0x000fe20000000800 */
[----:B-1----:R-:W2:Y:S02]  /*37bd0*/  LDL.LU R240, [R1+0x29c] ;  /* 0x00029c0001f07983 */ /* 0x002ea40000300800 */
[----:B------:R-:W-:-:S04]  /*37be0*/  IMAD.WIDE R230, R0, 0x4, R220 ;  /* 0x0000000400e67825 */ /* 0x000fc800078e02dc */
[----:B---3--:R-:W-:Y:S01]  /*37bf0*/  IMAD.WIDE R232, R0, 0x4, R2 ;  /* 0x0000000400e87825 */ /* 0x008fe200078e0202 */
[----:B------:R1:W-:Y:S01]  /*37c00*/  @P6 STG.E desc[UR14][R226.64], R244 ;  /* 0x000000f4e2006986 */ /* 0x0003e2000c10190e */
[----:B------:R-:W-:Y:S01]  /*37c10*/  ISETP.LT.AND P6, PT, R135, UR4, !P0 ;  /* 0x0000000487007c0c */ /* 0x000fe2000c7c1270 */
[----:B------:R-:W-:Y:S02]  /*37c20*/  ULDC UR4, c[0x0][0x22c] ;  /* 0x00008b0000047ab9 */ /* 0x000fe40000000800 */
[----:B------:R3:W-:Y:S01]  /*37c30*/  @P2 STG.E desc[UR14][R232.64], R236 ;  /* 0x000000ece8002986 */ /* 0x0007e2000c10190e */
[----:B-1----:R-:W-:-:S03]  /*37c40*/  VIADD R226, R252, 0x17 ;  /* 0x00000017fce27836 */ /* 0x002fc60000000000 */
[----:B------:R-:W2:Y:S04]  /*37c50*/  LDL.LU R244, [R1+0x30c] ;  /* 0x00030c0001f47983 */ /* 0x000ea80000300800 */
[----:B------:R-:W2:Y:S01]  /*37c60*/  LDL.LU R245, [R1+0x28c] ;  /* 0x00028c0001f57983 */ /* 0x000ea20000300800 */
[----:B------:R-:W-:-:S03]  /*37c70*/  ISETP.GE.AND P1, PT, R226, UR4, PT ;  /* 0x00000004e2007c0c */ /* 0x000fc6000bf26270 */
[----:B------:R1:W-:Y:S01]  /*37c80*/  @P3 STG.E desc[UR14][R230.64], R248 ;  /* 0x000000f8e6003986 */ /* 0x0003e2000c10190e */
[C---:B------:R-:W-:Y:S01]  /*37c90*/  IMAD.WIDE R226, R0.reuse, 0x4, R216 ;  /* 0x0000000400e27825 */ /* 0x040fe200078e02d8 */
[----:B------:R-:W-:Y:S01]  /*37ca0*/  ISETP.LT.AND P2, PT, R99, UR6, !P0 ;  /* 0x0000000663007c0c */ /* 0x000fe2000c741270 */
[----:B------:R-:W-:Y:S01]  /*37cb0*/  ULDC UR4, c[0x0][0x248] ;  /* 0x0000920000047ab9 */ /* 0x000fe20000000800 */
[----:B---3--:R-:W3:Y:S01]  /*37cc0*/  LDL.LU R236, [R1+0x27c] ;  /* 0x00027c0001ec7983 */ /* 0x008ee20000300800 */
[----:B------:R-:W-:Y:S01]  /*37cd0*/  ISETP.LT.AND P3, PT, R199, UR8, !P1 ;  /* 0x00000008c7007c0c */ /* 0x000fe2000cf61270 */
[C---:B------:R-:W-:Y:S02]  /*37ce0*/  IMAD.WIDE R232, R0.reuse, 0x4, R6 ;  /* 0x0000000400e87825 */ /* 0x040fe400078e0206 */
[----:B----4-:R-:W-:Y:S01]  /*37cf0*/  @P4 STG.E desc[UR14][R228.64], R249 ;  /* 0x000000f9e4004986 */ /* 0x010fe2000c10190e */
[----:B------:R-:W-:Y:S01]  /*37d00*/  IADD3 R234, R0, UR4, RZ ;  /* 0x0000000400ea7c10 */ /* 0x000fe2000fffe0ff */
[----:B------:R-:W-:Y:S01]  /*37d10*/  ULDC UR4, c[0x0][0x22c] ;  /* 0x00008b0000047ab9 */ /* 0x000fe20000000800 */
[----:B------:R-:W-:Y:S01]  /*37d20*/  ULDC UR6, c[0x0][0x228] ;  /* 0x00008a0000067ab9 */ /* 0x000fe20000000800 */
[----:B-1----:R-:W4:Y:S01]  /*37d30*/  LDL.LU R248, [R1+0x26c] ;  /* 0x00026c0001f87983 */ /* 0x002f220000300800 */
[----:B------:R-:W-:-:S03]  /*37d40*/  ULDC UR8, c[0x0][0x228] ;  /* 0x00008a0000087ab9 */ /* 0x000fc60000000800 */
[----:B--2---:R1:W-:Y:S04]  /*37d50*/  @P5 STG.E desc[UR14][R226.64], R235 ;  /* 0x000000ebe2005986 */ /* 0x0043e8000c10190e */
[----:B-1----:R-:W2:Y:S01]  /*37d60*/  LDL.LU R235, [R1+0x24c] ;  /* 0x00024c0001eb7983 */ /* 0x002ea20000300800 */
[----:B------:R-:W-:Y:S01]  /*37d70*/  ISETP.LT.AND P4, PT, R211, UR10, !P1 ;  /* 0x0000000ad3007c0c */ /* 0x000fe2000cf81270 */
[----:B------:R-:W-:Y:S01]  /*37d80*/  VIADD R226, R252, 0x18 ;  /* 0x00000018fce27836 */ /* 0x000fe20000000000 */
[----:B------:R-:W-:Y:S01]  /*37d90*/  ISETP.LT.AND P5, PT, R215, UR12, !P1 ;  /* 0x0000000cd7007c0c */ /* 0x000fe2000cfa1270 */
        /* <DEDUP_REMOVED lines=9> */
[----:B------:R-:W-:Y:S02]  /*37e30*/  ULDC UR6, c[0x0][0x228] ;  /* 0x00008a0000067ab9 */ /* 0x000fe40000000800 */
[----:B-1----:R-:W2:Y:S01]  /*37e40*/  LDL.LU R240, [R1+0x25c] ;  /* 0x00025c0001f07983 */ /* 0x002ea20000300800 */
[----:B------:R-:W-:-:S03]  /*37e50*/  IMAD.WIDE R232, R0, 0x4, R4 ;  /* 0x0000000400e87825 */ /* 0x000fc600078e0204 */
[----:B------:R-:W2:Y:S04]  /*37e60*/  LDL.LU R249, [R1+0x23c] ;  /* 0x00023c0001f97983 */ /* 0x000ea80000300800 */
[----:B------:R1:W-:Y:S04]  /*37e70*/  @P2 STG.E desc[UR14][R232.64], R244 ;  /* 0x000000f4e8002986 */ /* 0x0003e8000c10190e */
[----:B------:R-:W-:Y:S04]  /*37e80*/  @P3 STG.E desc[UR14][R230.64], R245 ;  /* 0x000000f5e6003986 */ /* 0x000fe8000c10190e */
[----:B-1----:R-:W2:Y:S04]  /*37e90*/  LDL.LU R244, [R1+0x22c] ;  /* 0x00022c0001f47983 */ /* 0x002ea80000300800 */
[----:B---3--:R-:W-:Y:S01]  /*37ea0*/  @P4 STG.E desc[UR14][R228.64], R236 ;  /* 0x000000ece4004986 */ /* 0x008fe2000c10190e */
[----:B------:R-:W-:-:S03]  /*37eb0*/  IMAD.WIDE R232, R234, 0x4, R220 ;  /* 0x00000004eae87825 */ /* 0x000fc600078e02dc */
[----:B----4-:R1:W-:Y:S04]  /*37ec0*/  @P5 STG.E desc[UR14][R226.64], R248 ;  /* 0x000000f8e2005986 */ /* 0x0103e8000c10190e */
[----:B-1----:R-:W3:Y:S04]  /*37ed0*/  LDL.LU R248, [R1+0x21c] ;  /* 0x00021c0001f87983 */ /* 0x002ee80000300800 */
        /* <DEDUP_REMOVED lines=17> */
[C---:B------:R-:W-:Y:S01]  /*37ff0*/  VIADD R0, R234.reuse, UR4 ;  /* 0x00000004ea007c36 */ /* 0x040fe20008000000 */
[----:B------:R-:W-:Y:S01]  /*38000*/  ULDC UR4, c[0x0][0x228] ;  /* 0x00008a0000047ab9 */ /* 0x000fe20000000800 */
[----:B------:R-:W-:Y:S01]  /*38010*/  ULDC UR10, c[0x0][0x228] ;  /* 0x00008a00000a7ab9 */ /* 0x000fe20000000800 */
[----:B------:R-:W-:Y:S01]  /*38020*/  ULDC UR12, c[0x0][0x228] ;  /* 0x00008a00000c7ab9 */ /* 0x000fe20000000800 */
[----:B------:R1:W-:Y:S04]  /*38030*/  @P4 STG.E desc[UR14][R230.64], R240 ;  /* 0x000000f0e6004986 */ /* 0x0003e8000c10190e */
[----:B------:R1:W-:Y:S04]  /*38040*/  @P3 STG.E desc[UR14][R226.64], R249 ;  /* 0x000000f9e2003986 */ /* 0x0003e8000c10190e */
[----:B-1----:R-:W2:Y:S01]  /*38050*/  LDL.LU R240, [R1+0x490] ;  /* 0x0004900001f07983 */ /* 0x002ea20000300800 */
[----:B------:R-:W-:-:S03]  /*38060*/  IMAD.WIDE R230, R234, 0x4, R4 ;  /* 0x00000004eae67825 */ /* 0x000fc600078e0204 */
[----:B------:R-:W2:Y:S04]  /*38070*/  LDL.LU R249, [R1+0x470] ;  /* 0x0004700001f97983 */ /* 0x000ea80000300800 */
[----:B------:R1:W-:Y:S01]  /*38080*/  @P2 STG.E desc[UR14][R228.64], R244 ;  /* 0x000000f4e4002986 */ /* 0x0003e2000c10190e */
[----:B------:R-:W-:-:S04]  /*38090*/  IMAD.WIDE R232, R0, 0x4, R224 ;  /* 0x0000000400e87825 */ /* 0x000fc800078e02e0 */
[----:B------:R-:W-:Y:S01]  /*380a0*/  IMAD.WIDE R226, R0, 0x4, R222 ;  /* 0x0000000400e27825 */ /* 0x000fe200078e02de */
[----:B-1----:R-:W2:Y:S04]  /*380b0*/  LDL.LU R244, [R1+0x410] ;  /* 0x0004100001f47983 */ /* 0x002ea80000300800 */
[----:B---3--:R1:W-:Y:S04]  /*380c0*/  @P1 STG.E desc[UR14][R230.64], R248 ;  /* 0x000000f8e6001986 */ /* 0x0083e8000c10190e */
[----:B----4-:R-:W-:Y:S04]  /*380d0*/  @P5 STG.E desc[UR14][R232.64], R245 ;  /* 0x000000f5e8005986 */ /* 0x010fe8000c10190e */
        /* <DEDUP_REMOVED lines=10> */
[----:B------:R-:W4:Y:S01]  /*38180*/  LDL.LU R245, [R1+0x3f0] ;  /* 0x0003f00001f57983 */ /* 0x000f220000300800 */
        /* <DEDUP_REMOVED lines=13> */
[----:B-1----:R-:W4:Y:S04]  /*38260*/  LDL.LU R236, [R1+0x3b0] ;  /* 0x0003b00001ec7983 */ /* 0x002f280000300800 */
[----:B------:R1:W-:Y:S01]  /*38270*/  @P3 STG.E desc[UR14][R230.64], R240 ;  /* 0x000000f0e6003986 */ /* 0x0003e2000c10190e */
[----:B------:R-:W-:-:S03]  /*38280*/  IMAD.WIDE R232, R0, 0x4, R6 ;  /* 0x0000000400e87825 */ /* 0x000fc600078e0206 */
[----:B------:R-:W-:Y:S04]  /*38290*/  @P4 STG.E desc[UR14][R228.64], R249 ;  /* 0x000000f9e4004986 */ /* 0x000fe8000c10190e */
[----:B-1----:R-:W4:Y:S04]  /*382a0*/  LDL.LU R240, [R1+0x3a0] ;  /* 0x0003a00001f07983 */ /* 0x002f280000300800 */
[----:B------:R1:W-:Y:S04]  /*382b0*/  @P5 STG.E desc[UR14][R226.64], R244 ;  /* 0x000000f4e2005986 */ /* 0x0003e8000c10190e */
[----:B-1----:R-:W4:Y:S04]  /*382c0*/  LDL.LU R244, [R1+0x380] ;  /* 0x0003800001f47983 */ /* 0x002f280000300800 */
[----:B---3--:R1:W-:Y:S04]  /*382d0*/  @P6 STG.E desc[UR14][R232.64], R248 ;  /* 0x000000f8e8006986 */ /* 0x0083e8000c10190e */
        /* <DEDUP_REMOVED lines=18> */
[----:B----4-:R1:W-:Y:S01]  /*38400*/  @P3 STG.E desc[UR14][R230.64], R245 ;  /* 0x000000f5e6003986 */ /* 0x0103e2000c10190e */
[C---:B------:R-:W-:Y:S01]  /*38410*/  IMAD.WIDE R226, R234.reuse, 0x4, R2 ;  /* 0x00000004eae27825 */ /* 0x040fe200078e0202 */
[----:B------:R-:W-:Y:S01]  /*38420*/  ULDC UR10, c[0x0][0x228] ;  /* 0x00008a00000a7ab9 */ /* 0x000fe20000000800 */
        /* <DEDUP_REMOVED lines=10> */
[C---:B----4-:R-:W-:Y:S01]  /*384d0*/  IMAD.WIDE R228, R234.reuse, 0x4, R6 ;  /* 0x00000004eae47825 */ /* 0x050fe200078e0206 */
[----:B------:R-:W-:Y:S01]  /*384e0*/  ULDC UR8, c[0x0][0x228] ;  /* 0x00008a0000087ab9 */ /* 0x000fe20000000800 */
[----:B-1----:R-:W4:Y:S04]  /*384f0*/  LDL.LU R240, [R1+0x340] ;  /* 0x0003400001f07983 */ /* 0x002f280000300800 */
[----:B------:R-:W4:Y:S04]  /*38500*/  LDL.LU R245, [R1+0x3e4] ;  /* 0x0003e40001f57983 */ /* 0x000f280000300800 */
[----:B------:R1:W-:Y:S01]  /*38510*/  @P6 STG.E desc[UR14][R232.64], R244 ;  /* 0x000000f4e8006986 */ /* 0x0003e2000c10190e */
[----:B------:R-:W-:-:S03]  /*38520*/  IMAD.WIDE R226, R234, 0x4, R216 ;  /* 0x00000004eae27825 */ /* 0x000fc600078e02d8 */
[----:B-1----:R-:W4:Y:S04]  /*38530*/  LDL.LU R244, [R1+0x3c4] ;  /* 0x0003c40001f47983 */ /* 0x002f280000300800 */
[----:B------:R-:W4:Y:S04]  /*38540*/  LDL.LU R236, [R1+0x544] ;  /* 0x0005440001ec7983 */ /* 0x000f280000300800 */
[----:B---3--:R1:W-:Y:S04]  /*38550*/  @P4 STG.E desc[UR14][R230.64], R248 ;  /* 0x000000f8e6004986 */ /* 0x0083e8000c10190e */
[----:B------:R3:W-:Y:S04]  /*38560*/  @P3 STG.E desc[UR14][R226.64], R249 ;  /* 0x000000f9e2003986 */ /* 0x0007e8000c10190e */
[----:B-1----:R-:W4:Y:S04]  /*38570*/  LDL.LU R248, [R1+0x494] ;  /* 0x0004940001f87983 */ /* 0x002f280000300800 */
[----:B---3--:R-:W3:Y:S04]  /*38580*/  LDL.LU R249, [R1+0x474] ;  /* 0x0004740001f97983 */ /* 0x008ee80000300800 */
[----:B--2---:R1:W-:Y:S04]  /*38590*/  @P2 STG.E desc[UR14][R228.64], R235 ;  /* 0x000000ebe4002986 */ /* 0x0043e8000c10190e */
[----:B-1----:R-:W2:Y:S01]  /*385a0*/  LDL.LU R235, [R1+0x414] ;  /* 0x0004140001eb7983 */ /* 0x002ea20000300800 */
[----:B------:R-:W-:-:S02]  /*385b0*/  ISETP.LT.AND P1, PT, R99, UR10, !P1 ;  /* 0x0000000a63007c0c */ /* 0x000fc4000cf21270 */
[----:B------:R-:W-:Y:S01]  /*385c0*/  ISETP.LT.AND P5, PT, R199, UR12, !P0 ;  /* 0x0000000cc7007c0c */ /* 0x000fe2000c7a1270 */
[C---:B------:R-:W-:Y:S01]  /*385d0*/  VIADD R0, R234.reuse, UR4 ;  /* 0x00000004ea007c36 */ /* 0x040fe20008000000 */
[----:B------:R-:W-:Y:S01]  /*385e0*/  ISETP.LT.AND P6, PT, R211, UR6, !P0 ;  /* 0x00000006d3007c0c */ /* 0x000fe2000c7c1270 */
[----:B------:R-:W-:Y:S01]  /*385f0*/  ULDC UR4, c[0x0][0x228] ;  /* 0x00008a0000047ab9 */ /* 0x000fe20000000800 */
        /* <DEDUP_REMOVED lines=23> */
[----:B------:R4:W-:Y:S04]  /*38770*/  @P2 STG.E desc[UR14][R232.64], R236 ;  /* 0x000000ece8002986 */ /* 0x0009e8000c10190e */
[----:B-1----:R-:W2:Y:S01]  /*38780*/  LDL.LU R244, [R1+0x484] ;  /* 0x0004840001f47983 */ /* 0x002ea20000300800 */
[----:B------:R-:W-:-:S03]  /*38790*/  IADD3 R226, R252, 0x1b, RZ ;  /* 0x0000001bfce27810 */ /* 0x000fc60007ffe0ff */
[----:B------:R-:W2:Y:S01]  /*387a0*/  LDL.LU R245, [R1+0x3f4] ;  /* 0x0003f40001f57983 */ /* 0x000ea20000300800 */
[----:B------:R-:W-:-:S03]  /*387b0*/  ISETP.GE.AND P1, PT, R226, UR4, PT ;  /* 0x00000004e2007c0c */ /* 0x000fc6000bf26270 */
[----:B------:R1:W-:Y:S01]  /*387c0*/  @P3 STG.E desc[UR14][R230.64], R248 ;  /* 0x000000f8e6003986 */ /* 0x0003e2000c10190e */
[----:B------:R-:W-:Y:S01]  /*387d0*/  IMAD.WIDE R226, R0, 0x4, R216 ;  /* 0x0000000400e27825 */ /* 0x000fe200078e02d8 */
[----:B------:R-:W-:Y:S01]  /*387e0*/  ISETP.LT.AND P2, PT, R99, UR6, !P0 ;  /* 0x0000000663007c0c */ /* 0x000fe2000c741270 */
[----:B------:R-:W-:Y:S01]  /*387f0*/  ULDC UR4, c[0x0][0x248] ;  /* 0x0000920000047ab9 */ /* 0x000fe20000000800 */
[----:B----4-:R-:W4:Y:S01]  /*38800*/  LDL.LU R236, [R1+0x3b4] ;  /* 0x0003b40001ec7983 */ /* 0x010f220000300800 */
[----:B------:R-:W-:-:S03]  /*38810*/  ISETP.LT.AND P3, PT, R199, UR8, !P1 ;  /* 0x00000008c7007c0c */ /* 0x000fc6000cf61270 */
[----:B---3--:R-:W-:Y:S01]  /*38820*/  @P4 STG.E desc[UR14][R228.64], R249 ;  /* 0x000000f9e4004986 */ /* 0x008fe2000c10190e */
[----:B------:R-:W-:Y:S01]  /*38830*/  IMAD.WIDE R232, R0, 0x4, R6 ;  /* 0x0000000400e87825 */ /* 0x000fe200078e0206 */
[----:B------:R-:W-:Y:S01]  /*38840*/  ULDC UR6, c[0x0][0x228] ;  /* 0x00008a0000067ab9 */ /* 0x000fe20000000800 */
[----:B------:R-:W-:Y:S01]  /*38850*/  ULDC UR8, c[0x0][0x228] ;  /* 0x00008a0000087ab9 */ /* 0x000fe20000000800 */
[----:B-1----:R-:W3:Y:S04]  /*38860*/  LDL.LU R248, [R1+0x3a4] ;  /* 0x0003a40001f87983 */ /* 0x002ee80000300800 */
        /* <DEDUP_REMOVED lines=16> */
[----:B------:R-:W-:Y:S01]  /*38970*/  ULDC UR6, c[0x0][0x228] ;  /* 0x00008a0000067ab9 */ /* 0x000fe20000000800 */
[----:B-1----:R-:W-:Y:S01]  /*38980*/  IMAD.WIDE R232, R0, 0x4, R4 ;  /* 0x0000000400e87825 */ /* 0x002fe200078e0204 */
[----:B------:R-:W2:Y:S04]  /*38990*/  LDL.LU R240, [R1+0x394] ;  /* 0x0003940001f07983 */ /* 0x000ea80000300800 */
[----:B------:R-:W2:Y:S04]  /*389a0*/  LDL.LU R249, [R1+0x374] ;  /* 0x0003740001f97983 */ /* 0x000ea80000300800 */
[----:B------:R1:W-:Y:S04]  /*389b0*/  @P2 STG.E desc[UR14][R232.64], R244 ;  /* 0x000000f4e8002986 */ /* 0x0003e8000c10190e */
[----:B------:R-:W-:Y:S04]  /*389c0*/  @P3 STG.E desc[UR14][R230.64], R245 ;  /* 0x000000f5e6003986 */ /* 0x000fe8000c10190e */
[----:B----4-:R-:W-:Y:S01]  /*389d0*/  @P4 STG.E desc[UR14][R228.64], R236 ;  /* 0x000000ece4004986 */ /* 0x010fe2000c10190e */
[----:B-1----:R-:W-:-:S03]  /*389e0*/  IMAD.WIDE R232, R234, 0x4, R220 ;  /* 0x00000004eae87825 */ /* 0x002fc600078e02dc */
[----:B------:R-:W4:Y:S04]  /*389f0*/  LDL.LU R244, [R1+0x364] ;  /* 0x0003640001f47983 */ /* 0x000f280000300800 */
[----:B---3--:R1:W-:Y:S04]  /*38a00*/  @P5 STG.E desc[UR14][R226.64], R248 ;  /* 0x000000f8e2005986 */ /* 0x0083e8000c10190e */
[----:B-1----:R-:W3:Y:S04]  /*38a10*/  LDL.LU R248, [R1+0x344] ;  /* 0x0003440001f87983 */ /* 0x002ee80000300800 */
[----:B------:R-:W3:Y:S04]  /*38a20*/  LDL.LU R245, [R1+0x3e8] ;  /* 0x0003e80001f57983 */ /* 0x000ee80000300800 */
[----:B--2---:R1:W-:Y:S04]  /*38a30*/  @P6 STG.E desc[UR14][R232.64], R235 ;  /* 0x000000ebe8006986 */ /* 0x0043e8000c10190e */
[----:B-1----:R-:W2:Y:S01]  /*38a40*/  LDL.LU R235, [R1+0x3c8] ;  /* 0x0003c80001eb7983 */ /* 0x002ea20000300800 */
[----:B------:R-:W-:-:S02]  /*38a50*/  ISETP.LT.AND P4, PT, R131, UR4, !P1 ;  /* 0x0000000483007c0c */ /* 0x000fc4000cf81270 */
[----:B------:R-:W-:Y:S01]  /*38a60*/  ISETP.LT.AND P3, PT, R167, UR6, !P1 ;  /* 0x00000006a7007c0c */ /* 0x000fe2000cf61270 */
[----:B------:R-:W2:Y:S01]  /*38a70*/  LDL.LU R236, [R1+0x548] ;  /* 0x0005480001ec7983 */ /* 0x000ea20000300800 */
[----:B------:R-:W-:Y:S01]  /*38a80*/  ISETP.LT.AND P2, PT, R135, UR8, !P1 ;  /* 0x0000000887007c0c */ /* 0x000fe2000cf41270 */
[C---:B------:R-:W-:Y:S01]  /*38a90*/  IMAD.WIDE R230, R234.reuse, 0x4, R218 ;  /* 0x00000004eae67825 */ /* 0x040fe200078e02da */
[----:B------:R-:W-:Y:S01]  /*38aa0*/  ISETP.LT.AND P1, PT, R99, UR10, !P1 ;  /* 0x0000000a63007c0c */ /* 0x000fe2000cf21270 */
[----:B------:R-:W-:Y:S01]  /*38ab0*/  ULDC UR6, c[0x0][0x228] ;  /* 0x00008a0000067ab9 */ /* 0x000fe20000000800 */
[----:B------:R-:W-:Y:S01]  /*38ac0*/  ISETP.LT.AND P5, PT, R199, UR12, !P0 ;  /* 0x0000000cc7007c0c */ /* 0x000fe2000c7a1270 */
[C---:B------:R-:W-:Y:S01]  /*38ad0*/  IMAD.WIDE R226, R234.reuse, 0x4, R216 ;  /* 0x00000004eae27825 */ /* 0x040fe200078e02d8 */
[----:B------:R-:W-:Y:S01]  /*38ae0*/  ULDC UR4, c[0x0][0x248] ;  /* 0x0000920000047ab9 */ /* 0x000fe20000000800 */
[----:B------:R-:W-:Y:S01]  /*38af0*/  ISETP.LT.AND P6, PT, R211, UR6, !P0 ;  /* 0x00000006d3007c0c */ /* 0x000fe2000c7c1270 */
[----:B------:R-:W-:Y:S01]  /*38b00*/  ULDC UR6, c[0x0][0x228] ;  /* 0x00008a0000067ab9 */ /* 0x000fe20000000800 */
[C---:B------:R-:W-:Y:S01]  /*38b10*/  IMAD.WIDE R228, R234.reuse, 0x4, R6 ;  /* 0x00000004eae47825 */ /* 0x040fe200078e0206 */
[----:B------:R-:W-:Y:S01]  /*38b20*/  IADD3 R0, R234, UR4, RZ ;  /* 0x00000004ea007c10 */ /* 0x000fe2000fffe0ff */
[----:B------:R-:W-:Y:S01]  /*38b30*/  ULDC UR4, c[0x0][0x228] ;  /* 0x00008a0000047ab9 */ /* 0x000fe20000000800 */
[----:B------:R-:W-:Y:S01]  /*38b40*/  ULDC UR8, c[0x0][0x228] ;  /* 0x00008a0000087ab9 */ /* 0x000fe20000000800 */
[----:B------:R-:W-:Y:S01]  /*38b50*/  ULDC UR10, c[0x0][0x228] ;  /* 0x00008a00000a7ab9 */ /* 0x000fe20000000800 */
[----:B------:R-:W-:Y:S01]  /*38b60*/  ULDC UR12, c[0x0][0x228] ;  /* 0x00008a00000c7ab9 */ /* 0x000fe20000000800 */
[----:B------:R-:W-:Y:S01]  /*38b70*/  IMAD.WIDE R232, R0, 0x4, R224 ;  /* 0x0000000400e87825 */ /* 0x000fe200078e02e0 */
[----:B------:R1:W-:Y:S04]  /*38b80*/  @P4 STG.E desc[UR14][R230.64], R240 ;  /* 0x000000f0e6004986 */ /* 0x0003e8000c10190e */
[----:B------:R1:W-:Y:S02]  /*38b90*/  @P3 STG.E desc[UR14][R226.64], R249 ;  /* 0x000000f9e2003986 */ /* 0x0003e4000c10190e */
[----:B-1----:R-:W-:-:S02]  /*38ba0*/  IMAD.WIDE R230, R234, 0x4, R4 ;  /* 0x00000004eae67825 */ /* 0x002fc400078e0204 */
[----:B------:R-:W2:Y:S04]  /*38bb0*/  LDL.LU R240, [R1+0x498] ;  /* 0x0004980001f07983 */ /* 0x000ea80000300800 */
[----:B------:R-:W2:Y:S01]  /*38bc0*/  LDL.LU R249, [R1+0x478] ;  /* 0x0004780001f97983 */ /* 0x000ea20000300800 */
[----:B------:R-:W-:-:S03]  /*38bd0*/  IMAD.WIDE R226, R0, 0x4, R222 ;  /* 0x0000000400e27825 */ /* 0x000fc600078e02de */
[----:B----4-:R1:W-:Y:S04]  /*38be0*/  @P2 STG.E desc[UR14][R228.64], R244 ;  /* 0x000000f4e4002986 */ /* 0x0103e8000c10190e */
[----:B-1----:R-:W4:Y:S04]  /*38bf0*/  LDL.LU R244, [R1+0x418] ;  /* 0x0004180001f47983 */ /* 0x002f280000300800 */
[----:B---3--:R1:W-:Y:S04]  /*38c00*/  @P1 STG.E desc[UR14][R230.64], R248 ;  /* 0x000000f8e6001986 */ /* 0x0083e8000c10190e */
[----:B------:R-:W-:Y:S04]  /*38c10*/  @P5 STG.E desc[UR14][R232.64], R245 ;  /* 0x000000f5e8005986 */ /* 0x000fe8000c10190e */
[----:B-1----:R-:W3:Y:S04]  /*38c20*/  LDL.LU R248, [R1+0x408] ;  /* 0x0004080001f87983 */ /* 0x002ee80000300800 */
[----:B--2---:R1:W-:Y:S04]  /*38c30*/  @P6 STG.E desc[UR14][R226.64], R235 ;  /* 0x000000ebe2006986 */ /* 0x0043e8000c10190e */
[----:B-1----:R-:W2:Y:S01]  /*38c40*/  LDL.LU R235, [R1+0x488] ;  /* 0x0004880001eb7983 */ /* 0x002ea20000300800 */
[----:B------:R-:W-:Y:S01]  /*38c50*/  ISETP.LT.AND P2, PT, R215, UR4, !P0 ;  /* 0x00000004d7007c0c */ /* 0x000fe2000c741270 */
[----:B------:R-:W-:Y:S01]  /*38c60*/  IMAD.WIDE R232, R0, 0x4, R2 ;  /* 0x0000000400e87825 */ /* 0x000fe200078e0202 */
[----:B------:R-:W-:Y:S01]  /*38c70*/  ISETP.LT.AND P3, PT, R67, UR6, !P0 ;  /* 0x0000000643007c0c */ /* 0x000fe2000c761270 */
[----:B------:R-:W-:Y:S01]  /*38c80*/  ULDC UR4, c[0x0][0x228] ;  /* 0x00008a0000047ab9 */ /* 0x000fe20000000800 */
[----:B------:R-:W-:Y:S01]  /*38c90*/  ISETP.LT.AND P4, PT, R131, UR8, !P0 ;  /* 0x0000000883007c0c */ /* 0x000fe2000c781270 */
[----:B------:R-:W2:Y:S01]  /*38ca0*/  LDL.LU R245, [R1+0x3f8] ;  /* 0x0003f80001f57983 */ /* 0x000ea20000300800 */
[----:B------:R-:W-:Y:S01]  /*38cb0*/  ISETP.LT.AND P5, PT, R167, UR10, !P0 ;  /* 0x0000000aa7007c0c */ /* 0x000fe2000c7a1270 */
[----:B------:R-:W-:Y:S01]  /*38cc0*/  VIADD R226, R252, 0x1d ;  /* 0x0000001dfce27836 */ /* 0x000fe20000000000 */
[----:B------:R-:W-:Y:S01]  /*38cd0*/  ISETP.LT.AND P6, PT, R135, UR4, !P0 ;  /* 0x0000000487007c0c */ /* 0x000fe2000c7c1270 */
[----:B------:R-:W-:Y:S01]  /*38ce0*/  ULDC UR4, c[0x0][0x22c] ;  /* 0x00008b0000047ab9 */ /* 0x000fe20000000800 */
[----:B------:R-:W-:Y:S01]  /*38cf0*/  IMAD.WIDE R230, R0, 0x4, R220 ;  /* 0x0000000400e67825 */ /* 0x000fe200078e02dc */
[----:B------:R-:W-:-:S02]  /*38d00*/  ULDC UR6, c[0x0][0x228] ;  /* 0x00008a0000067ab9 */ /* 0x000fc40000000800 */
[----:B------:R1:W-:Y:S01]  /*38d10*/  @P2 STG.E desc[UR14][R232.64], R236 ;  /* 0x000000ece8002986 */ /* 0x0003e2000c10190e */
[----:B------:R-:W-:Y:S01]  /*38d20*/  ISETP.GE.AND P1, PT, R226, UR4, PT ;  /* 0x00000004e2007c0c */ /* 0x000fe2000bf26270 */
[C---:B------:R-:W-:Y:S01]  /*38d30*/  IMAD.WIDE R228, R0.reuse, 0x4, R218 ;  /* 0x0000000400e47825 */ /* 0x040fe200078e02da */
[----:B------:R-:W-:Y:S01]  /*38d40*/  ISETP.LT.AND P2, PT, R99, UR6, !P0 ;  /* 0x0000000663007c0c */ /* 0x000fe2000c741270 */
[----:B------:R-:W-:Y:S01]  /*38d50*/  ULDC UR8, c[0x0][0x228] ;  /* 0x00008a0000087ab9 */ /* 0x000fe20000000800 */
[----:B------:R-:W-:Y:S01]  /*38d60*/  ULDC UR10, c[0x0][0x228] ;  /* 0x00008a00000a7ab9 */ /* 0x000fe20000000800 */
[----:B-1----:R-:W2:Y:S01]  /*38d70*/  LDL.LU R236, [R1+0x3b8] ;  /* 0x0003b80001ec7983 */ /* 0x002ea20000300800 */
[C---:B------:R-:W-:Y:S01]  /*38d80*/  IMAD.WIDE R226, R0.reuse, 0x4, R216 ;  /* 0x0000000400e27825 */ /* 0x040fe200078e02d8 */
[----:B------:R-:W-:Y:S01]  /*38d90*/  ULDC UR4, c[0x0][0x248] ;  /* 0x0000920000047ab9 */ /* 0x000fe20000000800 */
[----:B------:R-:W-:Y:S02]  /*38da0*/  ULDC UR6, c[0x0][0x228] ;  /* 0x00008a0000067ab9 */ /* 0x000fe40000000800 */
[C---:B------:R-:W-:Y:S01]  /*38db0*/  IMAD.WIDE R232, R0.reuse, 0x4, R6 ;  /* 0x0000000400e87825 */ /* 0x040fe200078e0206 */
[----:B------:R1:W-:Y:S04]  /*38dc0*/  @P3 STG.E desc[UR14][R230.64], R240 ;  /* 0x000000f0e6003986 */ /* 0x0003e8000c10190e */
[----:B------:R-:W-:Y:S04]  /*38dd0*/  @P4 STG.E desc[UR14][R228.64], R249 ;  /* 0x000000f9e4004986 */ /* 0x000fe8000c10190e */
[----:B-1----:R-:W2:Y:S04]  /*38de0*/  LDL.LU R240, [R1+0x3a8] ;  /* 0x0003a80001f07983 */ /* 0x002ea80000300800 */
        /* <DEDUP_REMOVED lines=12> */
[----:B------:R-:W-:Y:S01]  /*38eb0*/  ULDC UR4, c[0x0][0x22c] ;  /* 0x00008b0000047ab9 */ /* 0x000fe20000000800 */
[----:B------:R-:W-:Y:S01]  /*38ec0*/  ISETP.LT.AND P5, PT, R215, UR12, !P1 ;  /* 0x0000000cd7007c0c */ /* 0x000fe2000cfa1270 */
[----:B------:R-:W-:Y:S01]  /*38ed0*/  ULDC UR8, c[0x0][0x228] ;  /* 0x00008a0000087ab9 */ /* 0x000fe20000000800 */
[----:B------:R-:W-:Y:S01]  /*38ee0*/  IMAD.WIDE R230, R234, 0x4, R224 ;  /* 0x00000004eae67825 */ /* 0x000fe200078e02e0 */
[----:B------:R-:W-:Y:S01]  /*38ef0*/  ISETP.GE.AND P0, PT, R226, UR4, PT ;  /* 0x00000004e2007c0c */ /* 0x000fe2000bf06270 */
[----:B------:R-:W-:Y:S01]  /*38f00*/  ULDC UR4, c[0x0][0x228] ;  /* 0x00008a0000047ab9 */ /* 0x000fe20000000800 */
[----:B------:R-:W-:Y:S01]  /*38f10*/  ISETP.LT.AND P6, PT, R67, UR6, !P1 ;  /* 0x0000000643007c0c */ /* 0x000fe2000cfc1270 */
[C---:B------:R-:W-:Y:S01]  /*38f20*/  IMAD.WIDE R228, R234.reuse, 0x4, R222 ;  /* 0x00000004eae47825 */ /* 0x040fe200078e02de */
[----:B------:R1:W-:Y:S01]  /*38f30*/  @P3 STG.E desc[UR14][R230.64], R245 ;  /* 0x000000f5e6003986 */ /* 0x0003e2000c10190e */
[----:B------:R-:W-:Y:S01]  /*38f40*/  ULDC UR6, c[0x0][0x228] ;  /* 0x00008a0000067ab9 */ /* 0x000fe20000000800 */
[----:B------:R-:W-:Y:S01]  /*38f50*/  ULDC UR10, c[0x0][0x228] ;  /* 0x00008a00000a7ab9 */ /* 0x000fe20000000800 */
[C---:B------:R-:W-:Y:S01]  /*38f60*/  IMAD.WIDE R232, R234.reuse, 0x4, R220 ;  /* 0x00000004eae87825 */ /* 0x040fe200078e02dc */
[----:B------:R1:W-:Y:S01]  /*38f70*/  @P4 STG.E desc[UR14][R228.64], R236 ;  /* 0x000000ece4004986 */ /* 0x0003e2000c10190e */
[----:B------:R-:W-:Y:S01]  /*38f80*/  ISETP.LT.AND P4, PT, R131, UR4, !P1 ;  /* 0x0000000483007c0c */ /* 0x000fe2000cf81270 */
[----:B------:R-:W-:Y:S01]  /*38f90*/  ULDC UR12, c[0x0][0x228] ;  /* 0x00008a00000c7ab9 */ /* 0x000fe20000000800 */
[C---:B------:R-:W-:Y:S01]  /*38fa0*/  IMAD.WIDE R226, R234.reuse, 0x4, R2 ;  /* 0x00000004eae27825 */ /* 0x040fe200078e0202 */
[----:B------:R-:W-:Y:S01]  /*38fb0*/  ISETP.LT.AND P3, PT, R167, UR6, !P1 ;  /* 0x00000006a7007c0c */ /* 0x000fe2000cf61270 */
[----:B------:R-:W-:Y:S01]  /*38fc0*/  ULDC UR4, c[0x0][0x248] ;  /* 0x0000920000047ab9 */ /* 0x000fe20000000800 */
[----:B------:R-:W-:Y:S01]  /*38fd0*/  ISETP.LT.AND P2, PT, R135, UR8, !P1 ;  /* 0x0000000887007c0c */ /* 0x000fe2000cf41270 */
[----:B------:R-:W-:Y:S01]  /*38fe0*/  ULDC UR6, c[0x0][0x228] ;  /* 0x00008a0000067ab9 */ /* 0x000fe20000000800 */
[C---:B-1----:R-:W-:Y:S01]  /*38ff0*/  IMAD.WIDE R230, R234.reuse, 0x4, R218 ;  /* 0x00000004eae67825 */ /* 0x042fe200078e02da */
[----:B------:R-:W2:Y:S04]  /*39000*/  LDL.LU R236, [R1+0x348] ;  /* 0x0003480001ec7983 */ /* 0x000ea80000300800 */
[----:B------:R1:W-:Y:S01]  /*39010*/  @P5 STG.E desc[UR14][R226.64], R240 ;  /* 0x000000f0e2005986 */ /* 0x0003e2000c10190e */
[----:B------:R-:W-:Y:S01]  /*39020*/  IMAD.WIDE R228, R234, 0x4, R6 ;  /* 0x00000004eae47825 */ /* 0x000fe200078e0206 */
[----:B------:R-:W-:-:S02]  /*39030*/  ULDC UR8, c[0x0][0x228] ;  /* 0x00008a0000087ab9 */ /* 0x000fc40000000800 */
[----:B------:R-:W2:Y:S04]  /*39040*/  LDL.LU R245, [R1+0x3ec] ;  /* 0x0003ec0001f57983 */ /* 0x000ea80000300800 */
[----:B-1----:R-:W2:Y:S01]  /*39050*/  LDL.LU R240, [R1+0x3cc] ;  /* 0x0003cc0001f07983 */ /* 0x002ea20000300800 */
[----:B------:R-:W-:-:S03]  /*39060*/  IMAD.WIDE R226, R234, 0x4, R216 ;  /* 0x00000004eae27825 */ /* 0x000fc600078e02d8 */
[----:B----4-:R1:W-:Y:S04]  /*39070*/  @P6 STG.E desc[UR14][R232.64], R244 ;  /* 0x000000f4e8006986 */ /* 0x0103e8000c10190e */
[----:B-1----:R-:W4:Y:S04]  /*39080*/  LDL.LU R244, [R1+0x54c] ;  /* 0x00054c0001f47983 */ /* 0x002f280000300800 */
        /* <DEDUP_REMOVED lines=29> */
[----:B------:R-:W-:-:S02]  /*39260*/  IMAD.WIDE R230, R0, 0x4, R220 ;  /* 0x0000000400e67825 */ /* 0x000fc400078e02dc */
[----:B------:R1:W-:Y:S02]  /*39270*/  @P6 STG.E desc[UR14][R226.64], R240 ;  /* 0x000000f0e2006986 */ /* 0x0003e4000c10190e */
[----:B------:R-:W-:Y:S01]  /*39280*/  IMAD.WIDE R232, R0, 0x4, R2 ;  /* 0x0000000400e87825 */ /* 0x000fe200078e0202 */
[----:B------:R-:W-:Y:S01]  /*39290*/  ISETP.LT.AND P6, PT, R135, UR4, !P0 ;  /* 0x0000000487007c0c */ /* 0x000fe2000c7c1270 */
[----:B------:R-:W-:Y:S02]  /*392a0*/  ULDC UR4, c[0x0][0x22c] ;  /* 0x00008b0000047ab9 */ /* 0x000fe40000000800 */
[----:B-1----:R-:W-:Y:S01]  /*392b0*/  VIADD R226, R252, 0x1f ;  /* 0x0000001ffce27836 */ /* 0x002fe20000000000 */
[----:B------:R-:W2:Y:S04]  /*392c0*/  LDL.LU R240, [R1+0x48c] ;  /* 0x00048c0001f07983 */ /* 0x000ea80000300800 */
[----:B------:R-:W2:Y:S01]  /*392d0*/  LDL.LU R245, [R1+0x3fc] ;  /* 0x0003fc0001f57983 */ /* 0x000ea20000300800 */
[----:B------:R-:W-:-:S03]  /*392e0*/  ISETP.GE.AND P1, PT, R226, UR4, PT ;  /* 0x00000004e2007c0c */ /* 0x000fc6000bf26270 */
[----:B----4-:R1:W-:Y:S01]  /*392f0*/  @P2 STG.E desc[UR14][R232.64], R244 ;  /* 0x000000f4e8002986 */ /* 0x0103e2000c10190e */
[C---:B------:R-:W-:Y:S01]  /*39300*/  IMAD.WIDE R226, R0.reuse, 0x4, R216 ;  /* 0x0000000400e27825 */ /* 0x040fe200078e02d8 */
[----:B------:R-:W-:Y:S02]  /*39310*/  ULDC UR4, c[0x0][0x248] ;  /* 0x0000920000047ab9 */ /* 0x000fe40000000800 */
[----:B-1----:R-:W4:Y:S04]  /*39320*/  LDL.LU R244, [R1+0x3bc] ;  /* 0x0003bc0001f47983 */ /* 0x002f280000300800 */
[----:B------:R1:W-:Y:S04]  /*39330*/  @P3 STG.E desc[UR14][R230.64], R248 ;  /* 0x000000f8e6003986 */ /* 0x0003e8000c10190e */
[----:B---3--:R-:W-:Y:S04]  /*39340*/  @P4 STG.E desc[UR14][R228.64], R249 ;  /* 0x000000f9e4004986 */ /* 0x008fe8000c10190e */
[----:B-1----:R-:W3:Y:S04]  /*39350*/  LDL.LU R248, [R1+0x3ac] ;  /* 0x0003ac0001f87983 */ /* 0x002ee80000300800 */
[----:B--2---:R1:W-:Y:S04]  /*39360*/  @P5 STG.E desc[UR14][R226.64], R235 ;  /* 0x000000ebe2005986 */ /* 0x0043e8000c10190e */
[----:B-1----:R-:W2:Y:S01]  /*39370*/  LDL.LU R235, [R1+0x38c] ;  /* 0x00038c0001eb7983 */ /* 0x002ea20000300800 */
[----:B------:R-:W-:Y:S01]  /*39380*/  ISETP.LT.AND P2, PT, R99, UR6, !P0 ;  /* 0x0000000663007c0c */ /* 0x000fe2000c741270 */
[C---:B------:R-:W-:Y:S01]  /*39390*/  IMAD.WIDE R232, R0.reuse, 0x4, R6 ;  /* 0x0000000400e87825 */ /* 0x040fe200078e0206 */
[----:B------:R-:W-:Y:S01]  /*393a0*/  ISETP.LT.AND P3, PT, R199, UR8, !P1 ;  /* 0x00000008c7007c0c */ /* 0x000fe2000cf61270 */
[----:B------:R-:W2:Y:S01]  /*393b0*/  LDL.LU R249, [R1+0x39c] ;  /* 0x00039c0001f97983 */ /* 0x000ea20000300800 */
[----:B------:R-:W-:Y:S01]  /*393c0*/  ISETP.LT.AND P4, PT, R211, UR10, !P1 ;  /* 0x0000000ad3007c0c */ /* 0x000fe2000cf81270 */
[----:B------:R-:W-:Y:S01]  /*393d0*/  VIADD R234, R0, UR4 ;  /* 0x0000000400ea7c36 */ /* 0x000fe20008000000 */
[----:B------:R-:W-:Y:S01]  /*393e0*/  ISETP.LT.AND P5, PT, R215, UR12, !P1 ;  /* 0x0000000cd7007c0c */ /* 0x000fe2000cfa1270 */
[----:B------:R-:W-:Y:S01]  /*393f0*/  ULDC UR4, c[0x0][0x22c] ;  /* 0x00008b0000047ab9 */ /* 0x000fe20000000800 */
[----:B------:R-:W-:Y:S01]  /*39400*/  IADD3 R226, R252, 0x20, RZ ;  /* 0x00000020fce27810 */ /* 0x000fe20007ffe0ff */
[----:B------:R-:W-:Y:S01]  /*39410*/  ULDC UR6, c[0x0][0x228] ;  /* 0x00008a0000067ab9 */ /* 0x000fe20000000800 */
[----:B------:R-:W-:Y:S01]  /*39420*/  IMAD.WIDE R230, R234, 0x4, R224 ;  /* 0x00000004eae67825 */ /* 0x000fe200078e02e0 */
[----:B------:R-:W-:Y:S01]  /*39430*/  ULDC UR8, c[0x0][0x228] ;  /* 0x00008a0000087ab9 */ /* 0x000fe20000000800 */
[----:B------:R-:W-:Y:S01]  /*39440*/  ISETP.GE.AND P0, PT, R226, UR4, PT ;  /* 0x00000004e2007c0c */ /* 0x000fe2000bf06270 */
[----:B------:R-:W-:Y:S01]  /*39450*/  ULDC UR4, c[0x0][0x228] ;  /* 0x00008a0000047ab9 */ /* 0x000fe20000000800 */
[C---:B------:R-:W-:Y:S01]  /*39460*/  IMAD.WIDE R228, R234.reuse, 0x4, R222 ;  /* 0x00000004eae47825 */ /* 0x040fe200078e02de */
[----:B------:R-:W-:Y:S01]  /*39470*/  ULDC UR10, c[0x0][0x228] ;  /* 0x00008a00000a7ab9 */ /* 0x000fe20000000800 */
[----:B------:R-:W-:Y:S01]  /*39480*/  ULDC UR12, c[0x0][0x228] ;  /* 0x00008a00000c7ab9 */ /* 0x000fe20000000800 */
[----:B------:R1:W-:Y:S01]  /*39490*/  @P6 STG.E desc[UR14][R232.64], R236 ;  /* 0x000000ece8006986 */ /* 0x0003e2000c10190e */
[----:B------:R-:W-:Y:S01]  /*394a0*/  ISETP.LT.AND P6, PT, R67, UR6, !P1 ;  /* 0x0000000643007c0c */ /* 0x000fe2000cfc1270 */
[----:B------:R-:W-:Y:S01]  /*394b0*/  IMAD.WIDE R226, R234, 0x4, R2 ;  /* 0x00000004eae27825 */ /* 0x000fe200078e0202 */
[----:B------:R-:W-:-:S03]  /*394c0*/  ULDC UR6, c[0x0][0x228] ;  /* 0x00008a0000067ab9 */ /* 0x000fc60000000800 */
[----:B-1----:R-:W-:Y:S01]  /*394d0*/  IMAD.WIDE R232, R0, 0x4, R4 ;  /* 0x0000000400e87825 */ /* 0x002fe200078e0204 */
[----:B------:R-:W2:Y:S04]  /*394e0*/  LDL.LU R236, [R1+0x37c] ;  /* 0x00037c0001ec7983 */ /* 0x000ea80000300800 */
[----:B------:R1:W-:Y:S04]  /*394f0*/  @P2 STG.E desc[UR14][R232.64], R240 ;  /* 0x000000f0e8002986 */ /* 0x0003e8000c10190e */
[----:B------:R-:W-:Y:S04]  /*39500*/  @P3 STG.E desc[UR14][R230.64], R245 ;  /* 0x000000f5e6003986 */ /* 0x000fe8000c10190e */
[----:B-1----:R-:W2:Y:S01]  /*39510*/  LDL.LU R240, [R1+0x36c] ;  /* 0x00036c0001f07983 */ /* 0x002ea20000300800 */
[----:B------:R-:W-:-:S03]  /*39520*/  IMAD.WIDE R232, R234, 0x4, R220 ;  /* 0x00000004eae87825 */ /* 0x000fc600078e02dc */
[----:B----4-:R1:W-:Y:S04]  /*39530*/  @P4 STG.E desc[UR14][R228.64], R244 ;  /* 0x000000f4e4004986 */ /* 0x0103e8000c10190e */
[----:B-1----:R-:W4:Y:S04]  /*39540*/  LDL.LU R244, [R1+0x34c] ;  /* 0x00034c0001f47983 */ /* 0x002f280000300800 */
[----:B---3--:R1:W-:Y:S04]  /*39550*/  @P5 STG.E desc[UR14][R226.64], R248 ;  /* 0x000000f8e2005986 */ /* 0x0083e8000c10190e */
[----:B-1----:R-:W3:Y:S04]  /*39560*/  LDL.LU R248, [R1+0x5b0] ;  /* 0x0005b00001f87983 */ /* 0x002ee80000300800 */
        /* <DEDUP_REMOVED lines=8> */
[----:B------:R-:W2:Y:S01]  /*395f0*/  LDL.LU R241, [R1+0x5d0] ;  /* 0x0005d00001f17983 */ /* 0x000ea20000300800 */
[----:B------:R-:W-:Y:S01]  /*39600*/  ISETP.LT.AND P5, PT, R199, UR12, !P0 ;  /* 0x0000000cc7007c0c */ /* 0x000fe2000c7a1270 */
[C---:B------:R-:W-:Y:S01]  /*39610*/  IMAD.WIDE R226, R234.reuse, 0x4, R216 ;  /* 0x00000004eae27825 */ /* 0x040fe200078e02d8 */
[----:B------:R-:W-:Y:S01]  /*39620*/  ULDC UR4, c[0x0][0x248] ;  /* 0x0000920000047ab9 */ /* 0x000fe20000000800 */
[----:B------:R-:W2:Y:S01]  /*39630*/  LDL.LU R245, [R1+0x5c0] ;  /* 0x0005c00001f57983 */ /* 0x000ea20000300800 */
[----:B------:R-:W-:Y:S01]  /*39640*/  ULDC UR6, c[0x0][0x228] ;  /* 0x00008a0000067ab9 */ /* 0x000fe20000000800 */
[C---:B------:R-:W-:Y:S01]  /*39650*/  VIADD R0, R234.reuse, UR4 ;  /* 0x00000004ea007c36 */ /* 0x040fe20008000000 */
[----:B------:R-:W-:Y:S01]  /*39660*/  ULDC UR8, c[0x0][0x228] ;  /* 0x00008a0000087ab9 */ /* 0x000fe20000000800 */
[----:B------:R1:W-:Y:S01]  /*39670*/  @P4 STG.E desc[UR14][R230.64], R249 ;  /* 0x000000f9e6004986 */ /* 0x0003e2000c10190e */
[----:B------:R-:W-:Y:S01]  /*39680*/  IMAD.WIDE R228, R234, 0x4, R6 ;  /* 0x00000004eae47825 */ /* 0x000fe200078e0206 */
[----:B------:R-:W-:Y:S01]  /*39690*/  ISETP.LT.AND P6, PT, R211, UR6, !P0 ;  /* 0x00000006d3007c0c */ /* 0x000fe2000c7c1270 */
[----:B------:R-:W-:Y:S01]  /*396a0*/  ULDC UR4, c[0x0][0x228] ;  /* 0x00008a0000047ab9 */ /* 0x000fe20000000800 */
[----:B------:R1:W-:Y:S01]  /*396b0*/  @P3 STG.E desc[UR14][R226.64], R236 ;  /* 0x000000ece2003986 */ /* 0x0003e2000c10190e */
[----:B------:R-:W-:Y:S01]  /*396c0*/  IMAD.WIDE R232, R0, 0x4, R224 ;  /* 0x0000000400e87825 */ /* 0x000fe200078e02e0 */
[----:B------:R-:W-:Y:S01]  /*396d0*/  ULDC UR6, c[0x0][0x228] ;  /* 0x00008a0000067ab9 */ /* 0x000fe20000000800 */
[----:B------:R-:W-:Y:S01]  /*396e0*/  ULDC UR10, c[0x0][0x228] ;  /* 0x00008a00000a7ab9 */ /* 0x000fe20000000800 */
[----:B------:R-:W-:Y:S01]  /*396f0*/  ULDC UR12, c[0x0][0x228] ;  /* 0x00008a00000c7ab9 */ /* 0x000fe20000000800 */
[----:B-1----:R-:W2:Y:S01]  /*39700*/  LDL.LU R249, [R1+0x560] ;  /* 0x0005600001f97983 */ /* 0x002ea20000300800 */
[----:B------:R-:W-:-:S03]  /*39710*/  IMAD.WIDE R230, R234, 0x4, R4 ;  /* 0x00000004eae67825 */ /* 0x000fc600078e0204 */
[----:B------:R-:W2:Y:S04]  /*39720*/  LDL.LU R236, [R1+0x530] ;  /* 0x0005300001ec7983 */ /* 0x000ea80000300800 */
[----:B------:R1:W-:Y:S01]  /*39730*/  @P2 STG.E desc[UR14][R228.64], R240 ;  /* 0x000000f0e4002986 */ /* 0x0003e2000c10190e */
[----:B------:R-:W-:-:S03]  /*39740*/  IMAD.WIDE R226, R0, 0x4, R222 ;  /* 0x0000000400e27825 */ /* 0x000fc600078e02de */
[----:B-1----:R-:W2:Y:S04]  /*39750*/  LDL.LU R240, [R1+0x4a0] ;  /* 0x0004a00001f07983 */ /* 0x002ea80000300800 */
[----:B----4-:R1:W-:Y:S04]  /*39760*/  @P1 STG.E desc[UR14][R230.64], R244 ;  /* 0x000000f4e6001986 */ /* 0x0103e8000c10190e */
[----:B-1----:R-:W4:Y:S04]  /*39770*/  LDL.LU R244, [R1+0x450] ;  /* 0x0004500001f47983 */ /* 0x002f280000300800 */
[----:B---3--:R1:W-:Y:S04]  /*39780*/  @P5 STG.E desc[UR14][R232.64], R248 ;  /* 0x000000f8e8005986 */ /* 0x0083e8000c10190e */
[----:B-1----:R-:W3:Y:S04]  /*39790*/  LDL.LU R248, [R1+0x3d0] ;  /* 0x0003d00001f87983 */ /* 0x002ee80000300800 */
[----:B--2---:R1:W-:Y:S04]  /*397a0*/  @P6 STG.E desc[UR14][R226.64], R235 ;  /* 0x000000ebe2006986 */ /* 0x0043e8000c10190e */
[----:B-1----:R-:W2:Y:S01]  /*397b0*/  LDL.LU R235, [R1+0x50] ;  /* 0x0000500001eb7983 */ /* 0x002ea20000300800 */
[----:B------:R-:W-:Y:S01]  /*397c0*/  ISETP.LT.AND P2, PT, R215, UR4, !P0 ;  /* 0x00000004d7007c0c */ /* 0x000fe2000c741270 */
[----:B------:R-:W-:Y:S01]  /*397d0*/  ULDC UR4, c[0x0][0x228] ;  /* 0x00008a0000047ab9 */ /* 0x000fe20000000800 */
[----:B------:R-:W-:-:S02]  /*397e0*/  ISETP.LT.AND P3, PT, R67, UR6, !P0 ;  /* 0x0000000643007c0c */ /* 0x000fc4000c761270 */
[----:B------:R-:W-:Y:S01]  /*397f0*/  ISETP.LT.AND P4, PT, R131, UR8, !P0 ;  /* 0x0000000883007c0c */ /* 0x000fe2000c781270 */
[----:B------:R-:W-:Y:S01]  /*39800*/  IMAD.WIDE R232, R0, 0x4, R2 ;  /* 0x0000000400e87825 */ /* 0x000fe200078e0202 */
[----:B------:R-:W-:Y:S01]  /*39810*/  ISETP.LT.AND P5, PT, R167, UR10, !P0 ;  /* 0x0000000aa7007c0c */ /* 0x000fe2000c7a1270 */
[----:B------:R-:W-:Y:S01]  /*39820*/  ULDC UR6, c[0x0][0x228] ;  /* 0x00008a0000067ab9 */ /* 0x000fe20000000800 */
[----:B------:R-:W-:Y:S01]  /*39830*/  IADD3 R226, R252, 0x21, RZ ;  /* 0x00000021fce27810 */ /* 0x000fe20007ffe0ff */
        /* <DEDUP_REMOVED lines=8> */
[----:B------:R-:W-:Y:S01]  /*398c0*/  ISETP.LT.AND P2, PT, R99, UR6, !P0 ;  /* 0x0000000663007c0c */ /* 0x000fe2000c741270 */
[C---:B------:R-:W-:Y:S01]  /*398d0*/  IMAD.WIDE R226, R0.reuse, 0x4, R216 ;  /* 0x0000000400e27825 */ /* 0x040fe200078e02d8 */
[----:B------:R1:W-:Y:S01]  /*398e0*/  @P3 STG.E desc[UR14][R230.64], R241 ;  /* 0x000000f1e6003986 */ /* 0x0003e2000c10190e */
[----:B------:R-:W-:Y:S01]  /*398f0*/  ISETP.LT.AND P3, PT, R199, UR8, !P1 ;  /* 0x00000008c7007c0c */ /* 0x000fe2000cf61270 */
[----:B------:R-:W-:Y:S01]  /*39900*/  ULDC UR4, c[0x0][0x248] ;  /* 0x0000920000047ab9 */ /* 0x000fe20000000800 */
[----:B------:R-:W-:Y:S01]  /*39910*/  ULDC UR6, c[0x0][0x228] ;  /* 0x00008a0000067ab9 */ /* 0x000fe20000000800 */
[----:B------:R1:W-:Y:S01]  /*39920*/  @P4 STG.E desc[UR14][R228.64], R245 ;  /* 0x000000f5e4004986 */ /* 0x0003e2000c10190e */
[----:B------:R-:W-:Y:S01]  /*39930*/  ISETP.LT.AND P4, PT, R211, UR10, !P1 ;  /* 0x0000000ad3007c0c */ /* 0x000fe2000cf81270 */
[----:B-1----:R-:W-:-:S02]  /*39940*/  IMAD.WIDE R232, R0, 0x4, R6 ;  /* 0x0000000400e87825 */ /* 0x002fc400078e0206 */
[----:B------:R-:W-:Y:S01]  /*39950*/  @P5 STG.E desc[UR14][R226.64], R249 ;  /* 0x000000f9e2005986 */ /* 0x000fe2000c10190e */
[----:B------:R-:W-:Y:S01]  /*39960*/  ULDC UR8, c[0x0][0x228] ;  /* 0x00008a0000087ab9 */ /* 0x000fe20000000800 */
[----:B------:R-:W-:Y:S01]  /*39970*/  ULDC UR10, c[0x0][0x228] ;  /* 0x00008a00000a7ab9 */ /* 0x000fe20000000800 */
[----:B------:R-:W-:Y:S01]  /*39980*/  VIADD R234, R0, UR4 ;  /* 0x0000000400ea7c36 */ /* 0x000fe20008000000 */
[----:B------:R1:W-:Y:S01]  /*39990*/  @P6 STG.E desc[UR14][R232.64], R236 ;  /* 0x000000ece8006986 */ /* 0x0003e2000c10190e */
[----:B------:R-:W-:Y:S01]  /*399a0*/  ISETP.LT.AND P5, PT, R215, UR12, !P1 ;  /* 0x0000000cd7007c0c */ /* 0x000fe2000cfa1270 */
[----:B------:R-:W-:Y:S01]  /*399b0*/  ULDC UR4, c[0x0][0x22c] ;  /* 0x00008b0000047ab9 */ /* 0x000fe20000000800 */
[----:B------:R-:W-:-:S04]  /*399c0*/  IMAD.WIDE R230, R234, 0x4, R224 ;  /* 0x00000004eae67825 */ /* 0x000fc800078e02e0 */
[----:B------:R-:W-:-:S04]  /*399d0*/  IMAD.WIDE R228, R234, 0x4, R222 ;  /* 0x00000004eae47825 */ /* 0x000fc800078e02de */
[----:B-1----:R-:W-:-:S04]  /*399e0*/  IMAD.WIDE R232, R0, 0x4, R4 ;  /* 0x0000000400e87825 */ /* 0x002fc800078e0204 */
[----:B------:R-:W-:Y:S01]  /*399f0*/  VIADD R226, R252, 0x22 ;  /* 0x00000022fce27836 */ /* 0x000fe20000000000 */
[----:B------:R-:W-:Y:S01]  /*39a00*/  @P2 STG.E desc[UR14][R232.64], R240 ;  /* 0x000000f0e8002986 */ /* 0x000fe2000c10190e */
[----:B------:R-:W-:Y:S01]  /*39a10*/  ISETP.LT.AND P6, PT, R67, UR6, !P1 ;  /* 0x0000000643007c0c */ /* 0x000fe2000cfc1270 */
[----:B------:R-:W-:Y:S01]  /*39a20*/  ULDC UR6, c[0x0][0x228] ;  /* 0x00008a0000067ab9 */ /* 0x000fe20000000800 */
[----:B------:R-:W-:Y:S01]  /*39a30*/  ULDC UR12, c[0x0][0x228] ;  /* 0x00008a00000c7ab9 */ /* 0x000fe20000000800 */
[----:B----4-:R-:W-:Y:S01]  /*39a40*/  @P3 STG.E desc[UR14][R230.64], R244 ;  /* 0x000000f4e6003986 */ /* 0x010fe2000c10190e */
[----:B------:R-:W-:Y:S01]  /*39a50*/  ISETP.GE.AND P0, PT, R226, UR4, PT ;  /* 0x00000004e2007c0c */ /* 0x000fe2000bf06270 */
[C---:B------:R-:W-:Y:S01]  /*39a60*/  IMAD.WIDE R226, R234.reuse, 0x4, R2 ;  /* 0x00000004eae27825 */ /* 0x040fe200078e0202 */
[----:B------:R-:W-:Y:S01]  /*39a70*/  ULDC UR4, c[0x0][0x228] ;  /* 0x00008a0000047ab9 */ /* 0x000fe20000000800 */
[----:B---3--:R1:W-:Y:S04]  /*39a80*/  @P4 STG.E desc[UR14][R228.64], R248 ;  /* 0x000000f8e4004986 */ /* 0x0083e8000c10190e */
[----:B-1----:R-:W3:Y:S04]  /*39a90*/  LDL.LU R248, [R1+0x5b4] ;  /* 0x0005b40001f87983 */ /* 0x002ee80000300800 */
[----:B--2---:R1:W-:Y:S04]  /*39aa0*/  @P5 STG.E desc[UR14][R226.64], R235 ;  /* 0x000000ebe2005986 */ /* 0x0043e8000c10190e */
[----:B-1----:R-:W2:Y:S01]  /*39ab0*/  LDL.LU R235, [R1+0x554] ;  /* 0x0005540001eb7983 */ /* 0x002ea20000300800 */
[----:B------:R-:W-:Y:S01]  /*39ac0*/  ISETP.LT.AND P4, PT, R131, UR4, !P1 ;  /* 0x0000000483007c0c */ /* 0x000fe2000cf81270 */
[C---:B------:R-:W-:Y:S01]  /*39ad0*/  IMAD.WIDE R232, R234.reuse, 0x4, R220 ;  /* 0x00000004eae87825 */ /* 0x040fe200078e02dc */
[----:B------:R-:W-:Y:S01]  /*39ae0*/  ISETP.LT.AND P3, PT, R167, UR6, !P1 ;  /* 0x00000006a7007c0c */ /* 0x000fe2000cf61270 */
[----:B------:R-:W4:Y:S01]  /*39af0*/  LDL.LU R237, [R1+0x5e4] ;  /* 0x0005e40001ed7983 */ /* 0x000f220000300800 */
[----:B------:R-:W-:Y:S01]  /*39b00*/  ISETP.LT.AND P2, PT, R135, UR8, !P1 ;  /* 0x0000000887007c0c */ /* 0x000fe2000cf41270 */
[----:B------:R-:W-:Y:S01]  /*39b10*/  ULDC UR4, c[0x0][0x248] ;  /* 0x0000920000047ab9 */ /* 0x000fe20000000800 */
[----:B------:R-:W-:Y:S01]  /*39b20*/  ISETP.LT.AND P1, PT, R99, UR10, !P1 ;  /* 0x0000000a63007c0c */ /* 0x000fe2000cf21270 */
[----:B------:R-:W4:Y:S01]  /*39b30*/  LDL.LU R241, [R1+0x5d4] ;  /* 0x0005d40001f17983 */ /* 0x000f220000300800 */
[----:B------:R-:W-:Y:S01]  /*39b40*/  ISETP.LT.AND P5, PT, R199, UR12, !P0 ;  /* 0x0000000cc7007c0c */ /* 0x000fe2000c7a1270 */
[C---:B------:R-:W-:Y:S01]  /*39b50*/  IMAD.WIDE R230, R234.reuse, 0x4, R218 ;  /* 0x00000004eae67825 */ /* 0x040fe200078e02da */
[C---:B------:R-:W-:Y:S01]  /*39b60*/  IADD3 R0, R234.reuse, UR4, RZ ;  /* 0x00000004ea007c10 */ /* 0x040fe2000fffe0ff */
[----:B------:R-:W4:Y:S01]  /*39b70*/  LDL.LU R245, [R1+0x5c4] ;  /* 0x0005c40001f57983 */ /* 0x000f220000300800 */
[----:B------:R-:W-:Y:S01]  /*39b80*/  ULDC UR6, c[0x0][0x228] ;  /* 0x00008a0000067ab9 */ /* 0x000fe20000000800 */
[C---:B------:R-:W-:Y:S01]  /*39b90*/  IMAD.WIDE R226, R234.reuse, 0x4, R216 ;  /* 0x00000004eae27825 */ /* 0x040fe200078e02d8 */
[----:B------:R-:W-:Y:S01]  /*39ba0*/  ULDC UR4, c[0x0][0x228] ;  /* 0x00008a0000047ab9 */ /* 0x000fe20000000800 */
[----:B------:R-:W4:Y:S01]  /*39bb0*/  LDL.LU R249, [R1+0x564] ;  /* 0x0005640001f97983 */ /* 0x000f220000300800 */
[----:B------:R-:W-:Y:S01]  /*39bc0*/  ULDC UR8, c[0x0][0x228] ;  /* 0x00008a0000087ab9 */ /* 0x000fe20000000800 */
[----:B------:R-:W-:Y:S01]  /*39bd0*/  IMAD.WIDE R228, R234, 0x4, R6 ;  /* 0x00000004eae47825 */ /* 0x000fe200078e0206 */
[----:B------:R-:W-:Y:S01]  /*39be0*/  ULDC UR10, c[0x0][0x228] ;  /* 0x00008a00000a7ab9 */ /* 0x000fe20000000800 */
[----:B------:R1:W-:Y:S01]  /*39bf0*/  @P6 STG.E desc[UR14][R232.64], R16 ;  /* 0x00000010e8006986 */ /* 0x0003e2000c10190e */
[----:B------:R-:W-:Y:S01]  /*39c00*/  ISETP.LT.AND P6, PT, R211, UR6, !P0 ;  /* 0x00000006d3007c0c */ /* 0x000fe2000c7c1270 */
[----:B------:R-:W-:Y:S01]  /*39c10*/  ULDC UR6, c[0x0][0x228] ;  /* 0x00008a0000067ab9 */ /* 0x000fe20000000800 */
[----:B------:R-:W-:Y:S01]  /*39c20*/  ULDC UR12, c[0x0][0x228] ;  /* 0x00008a00000c7ab9 */ /* 0x000fe20000000800 */
[----:B------:R-:W4:Y:S04]  /*39c30*/  LDL.LU R236, [R1+0x534] ;  /* 0x0005340001ec7983 */ /* 0x000f280000300800 */
[----:B------:R1:W-:Y:S02]  /*39c40*/  @P4 STG.E desc[UR14][R230.64], R20 ;  /* 0x00000014e6004986 */ /* 0x0003e4000c10190e */
[----:B-1----:R-:W-:-:S02]  /*39c50*/  IMAD.WIDE R232, R0, 0x4, R224 ;  /* 0x0000000400e87825 */ /* 0x002fc400078e02e0 */
[----:B------:R1:W-:Y:S04]  /*39c60*/  @P3 STG.E desc[UR14][R226.64], R24 ;  /* 0x00000018e2003986 */ /* 0x0003e8000c10190e */
[----:B------:R-:W4:Y:S01]  /*39c70*/  LDL.LU R240, [R1+0x4a4] ;  /* 0x0004a40001f07983 */ /* 0x000f220000300800 */
[----:B------:R-:W-:-:S03]  /*39c80*/  IMAD.WIDE R230, R234, 0x4, R4 ;  /* 0x00000004eae67825 */ /* 0x000fc600078e0204 */
[----:B------:R-:W-:Y:S04]  /*39c90*/  @P2 STG.E desc[UR14][R228.64], R80 ;  /* 0x00000050e4002986 */ /* 0x000fe8000c10190e */
[----:B------:R-:W-:Y:S01]  /*39ca0*/  @P1 STG.E desc[UR14][R230.64], R76 ;  /* 0x0000004ce6001986 */ /* 0x000fe2000c10190e */
[----:B-1----:R-:W-:-:S03]  /*39cb0*/  IMAD.WIDE R226, R0, 0x4, R222 ;  /* 0x0000000400e27825 */ /* 0x002fc600078e02de */
        /* <DEDUP_REMOVED lines=9> */
[----:B------:R-:W-:Y:S01]  /*39d50*/  VIADD R16, R252, 0x23 ;  /* 0x00000023fc107836 */ /* 0x000fe20000000000 */
[----:B------:R-:W-:Y:S01]  /*39d60*/  ISETP.LT.AND P5, PT, R167, UR10, !P0 ;  /* 0x0000000aa7007c0c */ /* 0x000fe2000c7a1270 */
[C---:B------:R-:W-:Y:S01]  /*39d70*/  IMAD.WIDE R232, R0.reuse, 0x4, R2 ;  /* 0x0000000400e87825 */ /* 0x040fe200078e0202 */
[----:B------:R-:W-:Y:S01]  /*39d80*/  ISETP.LT.AND P6, PT, R135, UR4, !P0 ;  /* 0x0000000487007c0c */ /* 0x000fe2000c7c1270 */
[----:B------:R-:W-:Y:S01]  /*39d90*/  ULDC UR4, c[0x0][0x22c] ;  /* 0x00008b0000047ab9 */ /* 0x000fe20000000800 */
[----:B------:R-:W-:Y:S01]  /*39da0*/  ULDC UR6, c[0x0][0x228] ;  /* 0x00008a0000067ab9 */ /* 0x000fe20000000800 */
[----:B------:R-:W-:Y:S01]  /*39db0*/  IMAD.WIDE R230, R0, 0x4, R220 ;  /* 0x0000000400e67825 */ /* 0x000fe200078e02dc */
[----:B------:R-:W-:-:S03]  /*39dc0*/  ISETP.GE.AND P1, PT, R16, UR4, PT ;  /* 0x0000000410007c0c */ /* 0x000fc6000bf26270 */
[C---:B------:R-:W-:Y:S01]  /*39dd0*/  IMAD.WIDE R228, R0.reuse, 0x4, R218 ;  /* 0x0000000400e47825 */ /* 0x040fe200078e02da */
[----:B----4-:R1:W-:Y:S01]  /*39de0*/  @P2 STG.E desc[UR14][R232.64], R237 ;  /* 0x000000ede8002986 */ /* 0x0103e2000c10190e */
[----:B------:R-:W-:Y:S01]  /*39df0*/  ULDC UR8, c[0x0][0x228] ;  /* 0x00008a0000087ab9 */ /* 0x000fe20000000800 */
[----:B------:R-:W-:Y:S01]  /*39e00*/  ULDC UR10, c[0x0][0x228] ;  /* 0x00008a00000a7ab9 */ /* 0x000fe20000000800 */
[----:B------:R-:W-:Y:S01]  /*39e10*/  ISETP.LT.AND P2, PT, R99, UR6, !P0 ;  /* 0x0000000663007c0c */ /* 0x000fe2000c741270 */
[----:B------:R4:W-:Y:S01]  /*39e20*/  @P3 STG.E desc[UR14][R230.64], R241 ;  /* 0x000000f1e6003986 */ /* 0x0009e2000c10190e */
[----:B------:R-:W-:Y:S01]  /*39e30*/  IMAD.WIDE R226, R0, 0x4, R216 ;  /* 0x0000000400e27825 */ /* 0x000fe200078e02d8 */
[----:B------:R-:W-:Y:S01]  /*39e40*/  ISETP.LT.AND P3, PT, R199, UR8, !P1 ;  /* 0x00000008c7007c0c */ /* 0x000fe2000cf61270 */
[----:B------:R-:W-:Y:S01]  /*39e50*/  ULDC UR4, c[0x0][0x248] ;  /* 0x0000920000047ab9 */ /* 0x000fe20000000800 */
[----:B------:R4:W-:Y:S01]  /*39e60*/  @P4 STG.E desc[UR14][R228.64], R245 ;  /* 0x000000f5e4004986 */ /* 0x0009e2000c10190e */
[----:B------:R-:W-:Y:S01]  /*39e70*/  ISETP.LT.AND P4, PT, R211, UR10, !P1 ;  /* 0x0000000ad3007c0c */ /* 0x000fe2000cf81270 */
[----:B------:R-:W-:-:S02]  /*39e80*/  VIADD R16, R252, 0x24 ;  /* 0x00000024fc107836 */ /* 0x000fc40000000000 */
[C---:B-1----:R-:W-:Y:S01]  /*39e90*/  IMAD.WIDE R232, R0.reuse, 0x4, R6 ;  /* 0x0000000400e87825 */ /* 0x042fe200078e0206 */
[----:B------:R-:W-:Y:S01]  /*39ea0*/  IADD3 R20, R0, UR4, RZ ;  /* 0x0000000400147c10 */ /* 0x000fe2000fffe0ff */
[----:B------:R-:W-:Y:S01]  /*39eb0*/  @P5 STG.E desc[UR14][R226.64], R249 ;  /* 0x000000f9e2005986 */ /* 0x000fe2000c10190e */
[----:B------:R-:W-:Y:S01]  /*39ec0*/  ISETP.LT.AND P5, PT, R215, UR12, !P1 ;  /* 0x0000000cd7007c0c */ /* 0x000fe2000cfa1270 */
[----:B------:R-:W-:Y:S01]  /*39ed0*/  ULDC UR6, c[0x0][0x228] ;  /* 0x00008a0000067ab9 */ /* 0x000fe20000000800 */
[----:B------:R-:W-:Y:S01]  /*39ee0*/  ULDC UR4, c[0x0][0x22c] ;  /* 0x00008b0000047ab9 */ /* 0x000fe20000000800 */
[----:B------:R1:W-:Y:S01]  /*39ef0*/  @P6 STG.E desc[UR14][R232.64], R236 ;  /* 0x000000ece8006986 */ /* 0x0003e2000c10190e */
[C---:B----4-:R-:W-:Y:S01]  /*39f00*/  IMAD.WIDE R230, R20.reuse, 0x4, R224 ;  /* 0x0000000414e67825 */ /* 0x050fe200078e02e0 */
[----:B------:R-:W-:Y:S01]  /*39f10*/  ULDC UR8, c[0x0][0x228] ;  /* 0x00008a0000087ab9 */ /* 0x000fe20000000800 */
[----:B------:R-:W-:Y:S01]  /*39f20*/  ULDC UR10, c[0x0][0x228] ;  /* 0x00008a00000a7ab9 */ /* 0x000fe20000000800 */
[----:B------:R-:W-:Y:S01]  /*39f30*/  ULDC UR12, c[0x0][0x228] ;  /* 0x00008a00000c7ab9 */ /* 0x000fe20000000800 */
[----:B------:R-:W-:-:S04]  /*39f40*/  IMAD.WIDE R228, R20, 0x4, R222 ;  /* 0x0000000414e47825 */ /* 0x000fc800078e02de */
[----:B-1----:R-:W-:-:S05]  /*39f50*/  IMAD.WIDE R232, R0, 0x4, R4 ;  /* 0x0000000400e87825 */ /* 0x002fca00078e0204 */
[----:B------:R-:W-:Y:S04]  /*39f60*/  @P2 STG.E desc[UR14][R232.64], R240 ;  /* 0x000000f0e8002986 */ /* 0x000fe8000c10190e */
[----:B------:R-:W-:Y:S01]  /*39f70*/  @P3 STG.E desc[UR14][R230.64], R244 ;  /* 0x000000f4e6003986 */ /* 0x000fe2000c10190e */
[----:B------:R-:W-:-:S03]  /*39f80*/  IMAD.WIDE R226, R20, 0x4, R2 ;  /* 0x0000000414e27825 */ /* 0x000fc600078e0202 */
[----:B---3--:R1:W-:Y:S04]  /*39f90*/  @P4 STG.E desc[UR14][R228.64], R248 ;  /* 0x000000f8e4004986 */ /* 0x0083e8000c10190e */
[----:B-1----:R-:W3:Y:S04]  /*39fa0*/  LDL.LU R248, [R1+0x5b8] ;  /* 0x0005b80001f87983 */ /* 0x002ee80000300800 */
[----:B--2---:R1:W-:Y:S04]  /*39fb0*/  @P5 STG.E desc[UR14][R226.64], R235 ;  /* 0x000000ebe2005986 */ /* 0x0043e8000c10190e */
[----:B-1----:R-:W2:Y:S01]  /*39fc0*/  LDL.LU R235, [R1+0x558] ;  /* 0x0005580001eb7983 */ /* 0x002ea20000300800 */
[----:B------:R-:W-:-:S02]  /*39fd0*/  ISETP.LT.AND P6, PT, R67, UR6, !P1 ;  /* 0x0000000643007c0c */ /* 0x000fc4000cfc1270 */
[----:B------:R-:W-:Y:S01]  /*39fe0*/  ISETP.GE.AND P0, PT, R16, UR4, PT ;  /* 0x0000000410007c0c */ /* 0x000fe2000bf06270 */
[----:B------:R-:W-:Y:S01]  /*39ff0*/  ULDC UR4, c[0x0][0x228] ;  /* 0x00008a0000047ab9 */ /* 0x000fe20000000800 */
[----:B------:R-:W-:Y:S01]  /*3a000*/  IMAD.WIDE R232, R20, 0x4, R220 ;  /* 0x0000000414e87825 */ /* 0x000fe200078e02dc */
[----:B------:R-:W-:Y:S01]  /*3a010*/  ISETP.LT.AND P4, PT, R131, UR4, !P1 ;  /* 0x0000000483007c0c */ /* 0x000fe2000cf81270 */
[----:B------:R-:W-:Y:S01]  /*3a020*/  ULDC UR6, c[0x0][0x228] ;  /* 0x00008a0000067ab9 */ /* 0x000fe20000000800 */
[----:B------:R-:W4:Y:S01]  /*3a030*/  LDL.LU R237, [R1+0x5e8] ;  /* 0x0005e80001ed7983 */ /* 0x000f220000300800 */
[----:B------:R-:W-:Y:S01]  /*3a040*/  ISETP.LT.AND P3, PT, R167, UR6, !P1 ;  /* 0x00000006a7007c0c */ /* 0x000fe2000cf61270 */
[----:B------:R-:W-:Y:S01]  /*3a050*/  ULDC UR4, c[0x0][0x248] ;  /* 0x0000920000047ab9 */ /* 0x000fe20000000800 */
[----:B------:R-:W-:Y:S01]  /*3a060*/  ISETP.LT.AND P2, PT, R135, UR8, !P1 ;  /* 0x0000000887007c0c */ /* 0x000fe2000cf41270 */
[----:B------:R-:W4:Y:S01]  /*3a070*/  LDL.LU R241, [R1+0x5d8] ;  /* 0x0005d80001f17983 */ /* 0x000f220000300800 */
[----:B------:R-:W-:-:S02]  /*3a080*/  ISETP.LT.AND P1, PT, R99, UR10, !P1 ;  /* 0x0000000a63007c0c */ /* 0x000fc4000cf21270 */
[----:B------:R-:W-:Y:S01]  /*3a090*/  ISETP.LT.AND P5, PT, R199, UR12, !P0 ;  /* 0x0000000cc7007c0c */ /* 0x000fe2000c7a1270 */
[----:B------:R-:W4:Y:S04]  /*3a0a0*/  LDL.LU R245, [R1+0x5c8] ;  /* 0x0005c80001f57983 */ /* 0x000f280000300800 */
[----:B------:R1:W-:Y:S01]  /*3a0b0*/  @P6 STG.E desc[UR14][R232.64], R17 ;  /* 0x00000011e8006986 */ /* 0x0003e2000c10190e */
[C---:B------:R-:W-:Y:S01]  /*3a0c0*/  VIADD R0, R20.reuse, UR4 ;  /* 0x0000000414007c36 */ /* 0x040fe20008000000 */
[----:B------:R-:W-:Y:S01]  /*3a0d0*/  ULDC UR6, c[0x0][0x228] ;  /* 0x00008a0000067ab9 */ /* 0x000fe20000000800 */
[C---:B------:R-:W-:Y:S01]  /*3a0e0*/  IMAD.WIDE R226, R20.reuse, 0x4, R216 ;  /* 0x0000000414e27825 */ /* 0x040fe200078e02d8 */
[----:B------:R-:W4:Y:S01]  /*3a0f0*/  LDL.LU R249, [R1+0x568] ;  /* 0x0005680001f97983 */ /* 0x000f220000300800 */
[----:B------:R-:W-:Y:S01]  /*3a100*/  ISETP.LT.AND P6, PT, R211, UR6, !P0 ;  /* 0x00000006d3007c0c */ /* 0x000fe2000c7c1270 */
[----:B------:R-:W-:Y:S01]  /*3a110*/  ULDC UR4, c[0x0][0x228] ;  /* 0x00008a0000047ab9 */ /* 0x000fe20000000800 */
[C---:B------:R-:W-:Y:S01]  /*3a120*/  IMAD.WIDE R228, R20.reuse, 0x4, R6 ;  /* 0x0000000414e47825 */ /* 0x040fe200078e0206 */
[----:B------:R-:W4:Y:S01]  /*3a130*/  LDL.LU R236, [R1+0x538] ;  /* 0x0005380001ec7983 */ /* 0x000f220000300800 */
[----:B------:R-:W-:Y:S01]  /*3a140*/  ULDC UR6, c[0x0][0x228] ;  /* 0x00008a0000067ab9 */ /* 0x000fe20000000800 */
[----:B------:R-:W-:Y:S01]  /*3a150*/  ULDC UR8, c[0x0][0x228] ;  /* 0x00008a0000087ab9 */ /* 0x000fe20000000800 */
[----:B------:R-:W-:Y:S01]  /*3a160*/  ULDC UR10, c[0x0][0x228] ;  /* 0x00008a00000a7ab9 */ /* 0x000fe20000000800 */
[----:B-1----:R-:W-:Y:S01]  /*3a170*/  IMAD.WIDE R16, R20, 0x4, R218 ;  /* 0x0000000414107825 */ /* 0x002fe200078e02da */
[----:B------:R-:W4:Y:S01]  /*3a180*/  LDL.LU R240, [R1+0x4a8] ;  /* 0x0004a80001f07983 */ /* 0x000f220000300800 */
[----:B------:R-:W-:-:S03]  /*3a190*/  ULDC UR12, c[0x0][0x228] ;  /* 0x00008a00000c7ab9 */ /* 0x000fc60000000800 */
[----:B------:R1:W-:Y:S04]  /*3a1a0*/  @P4 STG.E desc[UR14][R16.64], R21 ;  /* 0x0000001510004986 */ /* 0x0003e8000c10190e */
[----:B------:R1:W-:Y:S04]  /*3a1b0*/  @P3 STG.E desc[UR14][R226.64], R25 ;  /* 0x00000019e2003986 */ /* 0x0003e8000c10190e */
[----:B------:R-:W-:Y:S01]  /*3a1c0*/  @P2 STG.E desc[UR14][R228.64], R81 ;  /* 0x00000051e4002986 */ /* 0x000fe2000c10190e */
[----:B-1----:R-:W-:-:S03]  /*3a1d0*/  IMAD.WIDE R20, R20, 0x4, R4 ;  /* 0x0000000414147825 */ /* 0x002fc600078e0204 */
[----:B------:R-:W4:Y:S01]  /*3a1e0*/  LDL.LU R244, [R1+0x458] ;  /* 0x0004580001f47983 */ /* 0x000f220000300800 */
[----:B------:R-:W-:-:S03]  /*3a1f0*/  IMAD.WIDE R16, R0, 0x4, R224 ;  /* 0x0000000400107825 */ /* 0x000fc600078e02e0 */
[----:B------:R-:W-:Y:S01]  /*3a200*/  @P1 STG.E desc[UR14][R20.64], R77 ;  /* 0x0000004d14001986 */ /* 0x000fe2000c10190e */
[----:B------:R-:W-:-:S03]  /*3a210*/  IMAD.WIDE R24, R0, 0x4, R222 ;  /* 0x0000000400187825 */ /* 0x000fc600078e02de */
        /* <DEDUP_REMOVED lines=22> */
[C---:B------:R-:W-:Y:S01]  /*3a380*/  IMAD.WIDE R16, R0.reuse, 0x4, R216 ;  /* 0x0000000400107825 */ /* 0x040fe200078e02d8 */
[----:B------:R-:W-:Y:S01]  /*3a390*/  ISETP.LT.AND P3, PT, R199, UR8, !P1 ;  /* 0x00000008c7007c0c */ /* 0x000fe2000cf61270 */
[----:B------:R-:W-:Y:S01]  /*3a3a0*/  ULDC UR4, c[0x0][0x248] ;  /* 0x0000920000047ab9 */ /* 0x000fe20000000800 */
[----:B------:R4:W-:Y:S01]  /*3a3b0*/  @P4 STG.E desc[UR14][R20.64], R245 ;  /* 0x000000f514004986 */ /* 0x0009e2000c10190e */
[----:B------:R-:W-:Y:S01]  /*3a3c0*/  ISETP.LT.AND P4, PT, R211, UR10, !P1 ;  /* 0x0000000ad3007c0c */ /* 0x000fe2000cf81270 */
[----:B-1----:R-:W-:-:S02]  /*3a3d0*/  IMAD.WIDE R76, R0, 0x4, R6 ;  /* 0x00000004004c7825 */ /* 0x002fc400078e0206 */
[----:B------:R-:W-:Y:S01]  /*3a3e0*/  @P5 STG.E desc[UR14][R16.64], R249 ;  /* 0x000000f910005986 */ /* 0x000fe2000c10190e */
[----:B------:R-:W-:Y:S01]  /*3a3f0*/  IADD3 R81, R252, 0x26, RZ ;  /* 0x00000026fc517810 */ /* 0x000fe20007ffe0ff */
[----:B------:R-:W-:Y:S01]  /*3a400*/  ULDC UR6, c[0x0][0x228] ;  /* 0x00008a0000067ab9 */ /* 0x000fe20000000800 */
[----:B------:R-:W-:Y:S01]  /*3a410*/  VIADD R80, R0, UR4 ;  /* 0x0000000400507c36 */ /* 0x000fe20008000000 */
[----:B------:R1:W-:Y:S01]  /*3a420*/  @P6 STG.E desc[UR14][R76.64], R236 ;  /* 0x000000ec4c006986 */ /* 0x0003e2000c10190e */
[----:B------:R-:W-:Y:S01]  /*3a430*/  ISETP.LT.AND P5, PT, R215, UR12, !P1 ;  /* 0x0000000cd7007c0c */ /* 0x000fe2000cfa1270 */
[----:B------:R-:W-:Y:S01]  /*3a440*/  ULDC UR4, c[0x0][0x22c] ;  /* 0x00008b0000047ab9 */ /* 0x000fe20000000800 */
[C---:B----4-:R-:W-:Y:S01]  /*3a450*/  IMAD.WIDE R24, R80.reuse, 0x4, R224 ;  /* 0x0000000450187825 */ /* 0x050fe200078e02e0 */
[----:B------:R-:W-:Y:S01]  /*3a460*/  ULDC UR8, c[0x0][0x228] ;  /* 0x00008a0000087ab9 */ /* 0x000fe20000000800 */
[----:B------:R-:W-:Y:S02]  /*3a470*/  ULDC UR10, c[0x0][0x228] ;  /* 0x00008a00000a7ab9 */ /* 0x000fe40000000800 */
[----:B------:R-:W-:-:S04]  /*3a480*/  IMAD.WIDE R20, R80, 0x4, R222 ;  /* 0x0000000450147825 */ /* 0x000fc800078e02de */
[----:B-1----:R-:W-:-:S04]  /*3a490*/  IMAD.WIDE R76, R0, 0x4, R4 ;  /* 0x00000004004c7825 */ /* 0x002fc800078e0204 */
[----:B------:R-:W-:Y:S01]  /*3a4a0*/  IMAD.WIDE R16, R80, 0x4, R2 ;  /* 0x0000000450107825 */ /* 0x000fe200078e0202 */
[----:B------:R-:W-:Y:S01]  /*3a4b0*/  @P2 STG.E desc[UR14][R76.64], R240 ;  /* 0x000000f04c002986 */ /* 0x000fe2000c10190e */
[----:B------:R-:W-:Y:S01]  /*3a4c0*/  ISETP.LT.AND P6, PT, R67, UR6, !P1 ;  /* 0x0000000643007c0c */ /* 0x000fe2000cfc1270 */
[----:B------:R-:W-:Y:S01]  /*3a4d0*/  ULDC UR6, c[0x0][0x228] ;  /* 0x00008a0000067ab9 */ /* 0x000fe20000000800 */
[----:B------:R-:W-:Y:S01]  /*3a4e0*/  ULDC UR12, c[0x0][0x228] ;  /* 0x00008a00000c7ab9 */ /* 0x000fe20000000800 */
[----:B------:R-:W-:Y:S04]  /*3a4f0*/  @P3 STG.E desc[UR14][R24.64], R244 ;  /* 0x000000f418003986 */ /* 0x000fe8000c10190e */
[----:B---3--:R1:W-:Y:S04]  /*3a500*/  @P4 STG.E desc[UR14][R20.64], R248 ;  /* 0x000000f814004986 */ /* 0x0083e8000c10190e */
[----:B-1----:R-:W3:Y:S04]  /*3a510*/  LDL.LU R248, [R1+0x5bc] ;  /* 0x0005bc0001f87983 */ /* 0x002ee80000300800 */
[----:B--2---:R1:W-:Y:S04]  /*3a520*/  @P5 STG.E desc[UR14][R16.64], R235 ;  /* 0x000000eb10005986 */ /* 0x0043e8000c10190e */
[----:B-1----:R-:W2:Y:S01]  /*3a530*/  LDL.LU R235, [R1+0x55c] ;  /* 0x00055c0001eb7983 */ /* 0x002ea20000300800 */
[----:B------:R-:W-:Y:S01]  /*3a540*/  ISETP.GE.AND P0, PT, R81, UR4, PT ;  /* 0x0000000451007c0c */ /* 0x000fe2000bf06270 */
[----:B------:R-:W-:-:S02]  /*3a550*/  ULDC UR4, c[0x0][0x228] ;  /* 0x00008a0000047ab9 */ /* 0x000fc40000000800 */
[----:B------:R-:W-:Y:S01]  /*3a560*/  ISETP.LT.AND P4, PT, R131, UR4, !P1 ;  /* 0x0000000483007c0c */ /* 0x000fe2000cf81270 */
[----:B------:R-:W4:Y:S01]  /*3a570*/  LDL.LU R237, [R1+0x5ec] ;  /* 0x0005ec0001ed7983 */ /* 0x000f220000300800 */
[----:B------:R-:W-:Y:S02]  /*3a580*/  ISETP.LT.AND P3, PT, R167, UR6, !P1 ;  /* 0x00000006a7007c0c */ /* 0x000fe4000cf61270 */
[----:B------:R-:W-:Y:S01]  /*3a590*/  ISETP.LT.AND P2, PT, R135, UR8, !P1 ;  /* 0x0000000887007c0c */ /* 0x000fe2000cf41270 */
[----:B------:R-:W4:Y:S01]  /*3a5a0*/  LDL.LU R241, [R1+0x5dc] ;  /* 0x0005dc0001f17983 */ /* 0x000f220000300800 */
[----:B------:R-:W-:Y:S01]  /*3a5b0*/  ISETP.LT.AND P1, PT, R99, UR10, !P1 ;  /* 0x0000000a63007c0c */ /* 0x000fe2000cf21270 */
[C---:B------:R-:W-:Y:S01]  /*3a5c0*/  IMAD.WIDE R76, R80.reuse, 0x4, R220 ;  /* 0x00000004504c7825 */ /* 0x040fe200078e02dc */
[----:B------:R-:W-:Y:S01]  /*3a5d0*/  ISETP.LT.AND P5, PT, R199, UR12, !P0 ;  /* 0x0000000cc7007c0c */ /* 0x000fe2000c7a1270 */
[----:B------:R-:W4:Y:S01]  /*3a5e0*/  LDL.LU R245, [R1+0x5cc] ;  /* 0x0005cc0001f57983 */ /* 0x000f220000300800 */
[----:B------:R-:W-:Y:S01]  /*3a5f0*/  ULDC UR4, c[0x0][0x248] ;  /* 0x0000920000047ab9 */ /* 0x000fe20000000800 */
[C---:B------:R-:W-:Y:S01]  /*3a600*/  IMAD.WIDE R24, R80.reuse, 0x4, R218 ;  /* 0x0000000450187825 */ /* 0x040fe200078e02da */
[----:B------:R-:W-:Y:S01]  /*3a610*/  ULDC UR6, c[0x0][0x228] ;  /* 0x00008a0000067ab9 */ /* 0x000fe20000000800 */
[----:B------:R-:W4:Y:S01]  /*3a620*/  LDL.LU R249, [R1+0x56c] ;  /* 0x00056c0001f97983 */ /* 0x000f220000300800 */
[----:B------:R-:W-:Y:S01]  /*3a630*/  ULDC UR8, c[0x0][0x228] ;  /* 0x00008a0000087ab9 */ /* 0x000fe20000000800 */
[C---:B------:R-:W-:Y:S01]  /*3a640*/  VIADD R0, R80.reuse, UR4 ;  /* 0x0000000450007c36 */ /* 0x040fe20008000000 */
[----:B------:R-:W-:Y:S01]  /*3a650*/  ULDC UR4, c[0x0][0x228] ;  /* 0x00008a0000047ab9 */ /* 0x000fe20000000800 */
[----:B------:R1:W-:Y:S01]  /*3a660*/  @P6 STG.E desc[UR14][R76.64], R18 ;  /* 0x000000124c006986 */ /* 0x0003e2000c10190e */
[C---:B------:R-:W-:Y:S01]  /*3a670*/  IMAD.WIDE R16, R80.reuse, 0x4, R216 ;  /* 0x0000000450107825 */ /* 0x040fe200078e02d8 */
[----:B------:R-:W-:Y:S01]  /*3a680*/  ISETP.LT.AND P6, PT, R211, UR6, !P0 ;  /* 0x00000006d3007c0c */ /* 0x000fe2000c7c1270 */
[----:B------:R-:W-:Y:S01]  /*3a690*/  ULDC UR6, c[0x0][0x228] ;  /* 0x00008a0000067ab9 */ /* 0x000fe20000000800 */
[----:B------:R-:W4:Y:S01]  /*3a6a0*/  LDL.LU R236, [R1+0x53c] ;  /* 0x00053c0001ec7983 */ /* 0x000f220000300800 */
[----:B------:R-:W-:Y:S01]  /*3a6b0*/  IMAD.WIDE R20, R80, 0x4, R6 ;  /* 0x0000000450147825 */ /* 0x000fe200078e0206 */
[----:B------:R-:W-:Y:S01]  /*3a6c0*/  ULDC UR10, c[0x0][0x228] ;  /* 0x00008a00000a7ab9 */ /* 0x000fe20000000800 */
[----:B------:R-:W-:Y:S01]  /*3a6d0*/  ULDC UR12, c[0x0][0x228] ;  /* 0x00008a00000c7ab9 */ /* 0x000fe20000000800 */
        /* <DEDUP_REMOVED lines=27> */
[----:B----4-:R1:W-:Y:S01]  /*3a890*/  @P2 STG.E desc[UR14][R76.64], R237 ;  /* 0x000000ed4c002986 */ /* 0x0103e2000c10190e */
[----:B------:R-:W-:Y:S01]  /*3a8a0*/  ULDC UR10, c[0x0][0x228] ;  /* 0x00008a00000a7ab9 */ /* 0x000fe20000000800 */
[----:B------:R-:W-:Y:S01]  /*3a8b0*/  ISETP.LT.AND P2, PT, R99, UR6, !P0 ;  /* 0x0000000663007c0c */ /* 0x000fe2000c741270 */
[----:B------:R-:W-:Y:S01]  /*3a8c0*/  IMAD.WIDE R16, R0, 0x4, R216 ;  /* 0x0000000400107825 */ /* 0x000fe200078e02d8 */
[----:B------:R4:W-:Y:S01]  /*3a8d0*/  @P3 STG.E desc[UR14][R24.64], R241 ;  /* 0x000000f118003986 */ /* 0x0009e2000c10190e */
[----:B------:R-:W-:Y:S01]  /*3a8e0*/  ISETP.LT.AND P3, PT, R199, UR8, !P1 ;  /* 0x00000008c7007c0c */ /* 0x000fe2000cf61270 */
[----:B------:R-:W-:Y:S01]  /*3a8f0*/  ULDC UR4, c[0x0][0x248] ;  /* 0x0000920000047ab9 */ /* 0x000fe20000000800 */
[----:B------:R-:W-:Y:S01]  /*3a900*/  VIADD R18, R252, 0x28 ;  /* 0x00000028fc127836 */ /* 0x000fe20000000000 */
        /* <DEDUP_REMOVED lines=10> */
[----:B----4-:R-:W-:Y:S01]  /*3a9b0*/  IMAD.WIDE R24, R227, 0x4, R224 ;  /* 0x00000004e3187825 */ /* 0x010fe200078e02e0 */
[----:B------:R-:W-:Y:S01]  /*3a9c0*/  ISETP.LT.AND P6, PT, R67, UR6, !P1 ;  /* 0x0000000643007c0c */ /* 0x000fe2000cfc1270 */
[----:B------:R-:W-:Y:S01]  /*3a9d0*/  ULDC UR6, c[0x0][0x228] ;  /* 0x00008a0000067ab9 */ /* 0x000fe20000000800 */
[----:B------:R-:W-:Y:S01]  /*3a9e0*/  ULDC UR10, c[0x0][0x228] ;  /* 0x00008a00000a7ab9 */ /* 0x000fe20000000800 */
[----:B------:R-:W-:-:S04]  /*3a9f0*/  IMAD.WIDE R20, R227, 0x4, R222 ;  /* 0x00000004e3147825 */ /* 0x000fc800078e02de */
[----:B-1----:R-:W-:Y:S01]  /*3aa00*/  IMAD.WIDE R76, R0, 0x4, R4 ;  /* 0x00000004004c7825 */ /* 0x002fe200078e0204 */
[----:B------:R-:W-:Y:S01]  /*3aa10*/  ISETP.GE.AND P0, PT, R18, UR4, PT ;  /* 0x0000000412007c0c */ /* 0x000fe2000bf06270 */
[----:B------:R-:W-:Y:S01]  /*3aa20*/  ULDC UR4, c[0x0][0x228] ;  /* 0x00008a0000047ab9 */ /* 0x000fe20000000800 */
[----:B------:R-:W-:Y:S02]  /*3aa30*/  ULDC UR12, c[0x0][0x228] ;  /* 0x00008a00000c7ab9 */ /* 0x000fe40000000800 */
[----:B------:R-:W-:Y:S04]  /*3aa40*/  @P2 STG.E desc[UR14][R76.64], R240 ;  /* 0x000000f04c002986 */ /* 0x000fe8000c10190e */
[----:B------:R1:W-:Y:S01]  /*3aa50*/  @P3 STG.E desc[UR14][R24.64], R244 ;  /* 0x000000f418003986 */ /* 0x0003e2000c10190e */
[----:B------:R-:W-:Y:S01]  /*3aa60*/  ISETP.LT.AND P3, PT, R167, UR6, !P1 ;  /* 0x00000006a7007c0c */ /* 0x000fe2000cf61270 */
[----:B------:R-:W-:Y:S01]  /*3aa70*/  IMAD.WIDE R16, R227, 0x4, R2 ;  /* 0x00000004e3107825 */ /* 0x000fe200078e0202 */
[----:B------:R-:W-:Y:S01]  /*3aa80*/  ISETP.LT.AND P2, PT, R135, UR8, !P1 ;  /* 0x0000000887007c0c */ /* 0x000fe2000cf41270 */
[----:B------:R-:W-:Y:S01]  /*3aa90*/  ULDC UR6, c[0x0][0x228] ;  /* 0x00008a0000067ab9 */ /* 0x000fe20000000800 */
[----:B------:R-:W-:Y:S01]  /*3aaa0*/  ULDC UR8, c[0x0][0x228] ;  /* 0x00008a0000087ab9 */ /* 0x000fe20000000800 */
[----:B------:R-:W-:Y:S01]  /*3aab0*/  IMAD.WIDE R80, R227, 0x4, R220 ;  /* 0x00000004e3507825 */ /* 0x000fe200078e02dc */
[----:B---3--:R3:W-:Y:S01]  /*3aac0*/  @P4 STG.E desc[UR14][R20.64], R248 ;  /* 0x000000f814004986 */ /* 0x0087e2000c10190e */
[----:B------:R-:W-:Y:S01]  /*3aad0*/  ISETP.LT.AND P4, PT, R131, UR4, !P1 ;  /* 0x0000000483007c0c */ /* 0x000fe2000cf81270 */
[----:B------:R-:W-:Y:S01]  /*3aae0*/  ULDC UR4, c[0x0][0x248] ;  /* 0x0000920000047ab9 */ /* 0x000fe20000000800 */
[----:B------:R-:W-:Y:S01]  /*3aaf0*/  ISETP.LT.AND P1, PT, R99, UR10, !P1 ;  /* 0x0000000a63007c0c */ /* 0x000fe2000cf21270 */
[C---:B-1----:R-:W-:Y:S01]  /*3ab00*/  IMAD.WIDE R24, R227.reuse, 0x4, R4 ;  /* 0x00000004e3187825 */ /* 0x042fe200078e0204 */
[C---:B------:R-:W-:Y:S01]  /*3ab10*/  IADD3 R229, R227.reuse, UR4, RZ ;  /* 0x00000004e3e57c10 */ /* 0x040fe2000fffe0ff */
[----:B------:R-:W-:Y:S01]  /*3ab20*/  ULDC UR4, c[0x0][0x228] ;  /* 0x00008a0000047ab9 */ /* 0x000fe20000000800 */
[----:B------:R-:W-:Y:S01]  /*3ab30*/  ULDC UR10, c[0x0][0x228] ;  /* 0x00008a00000a7ab9 */ /* 0x000fe20000000800 */
[----:B---3--:R-:W-:-:S04]  /*3ab40*/  IMAD.WIDE R20, R227, 0x4, R6 ;  /* 0x00000004e3147825 */ /* 0x008fc800078e0206 */
[----:B------:R-:W-:-:S04]  /*3ab50*/  IMAD.WIDE R76, R229, 0x4, R224 ;  /* 0x00000004e54c7825 */ /* 0x000fc800078e02e0 */
[----:B------:R-:W-:Y:S01]  /*3ab60*/  VIADD R0, R252, 0x29 ;  /* 0x00000029fc007836 */ /* 0x000fe20000000000 */
[----:B--2---:R1:W-:Y:S01]  /*3ab70*/  @P5 STG.E desc[UR14][R16.64], R235 ;  /* 0x000000eb10005986 */ /* 0x0043e2000c10190e */
[----:B------:R-:W-:Y:S01]  /*3ab80*/  ISETP.LT.AND P5, PT, R199, UR12, !P0 ;  /* 0x0000000cc7007c0c */ /* 0x000fe2000c7a1270 */
[----:B------:R-:W-:Y:S02]  /*3ab90*/  ULDC UR12, c[0x0][0x228] ;  /* 0x00008a00000c7ab9 */ /* 0x000fe40000000800 */
[----:B------:R2:W-:Y:S01]  /*3aba0*/  @P6 STG.E desc[UR14][R80.64], R19 ;  /* 0x0000001350006986 */ /* 0x0005e2000c10190e */
[----:B------:R-:W-:Y:S01]  /*3abb0*/  ISETP.LT.AND P6, PT, R211, UR6, !P0 ;  /* 0x00000006d3007c0c */ /* 0x000fe2000c7c1270 */
[----:B------:R-:W-:Y:S01]  /*3abc0*/  ULDC UR6, c[0x0][0x228] ;  /* 0x00008a0000067ab9 */ /* 0x000fe20000000800 */
[----:B-1----:R-:W-:-:S04]  /*3abd0*/  IMAD.WIDE R16, R227, 0x4, R218 ;  /* 0x00000004e3107825 */ /* 0x002fc800078e02da */
[----:B--2---:R-:W-:Y:S01]  /*3abe0*/  IMAD.WIDE R18, R227, 0x4, R216 ;  /* 0x00000004e3127825 */ /* 0x004fe200078e02d8 */
[----:B------:R1:W-:Y:S04]  /*3abf0*/  @P4 STG.E desc[UR14][R16.64], R23 ;  /* 0x0000001710004986 */ /* 0x0003e8000c10190e */
[----:B------:R2:W-:Y:S01]  /*3ac00*/  @P3 STG.E desc[UR14][R18.64], R27 ;  /* 0x0000001b12003986 */ /* 0x0005e2000c10190e */
[----:B------:R-:W-:Y:S01]  /*3ac10*/  ISETP.LT.AND P3, PT, R67, UR6, !P0 ;  /* 0x0000000643007c0c */ /* 0x000fe2000c761270 */
[----:B------:R-:W-:Y:S01]  /*3ac20*/  IMAD.WIDE R80, R229, 0x4, R222 ;  /* 0x00000004e5507825 */ /* 0x000fe200078e02de */
[----:B------:R-:W-:Y:S01]  /*3ac30*/  ISETP.LT.AND P4, PT, R131, UR8, !P0 ;  /* 0x0000000883007c0c */ /* 0x000fe2000c781270 */
[----:B------:R3:W-:Y:S01]  /*3ac40*/  @P2 STG.E desc[UR14][R20.64], R83 ;  /* 0x0000005314002986 */ /* 0x0007e2000c10190e */
[----:B------:R-:W-:Y:S01]  /*3ac50*/  ISETP.LT.AND P2, PT, R215, UR4, !P0 ;  /* 0x00000004d7007c0c */ /* 0x000fe2000c741270 */
[----:B------:R-:W-:Y:S01]  /*3ac60*/  ULDC UR4, c[0x0][0x228] ;  /* 0x00008a0000047ab9 */ /* 0x000fe20000000800 */
[----:B------:R-:W-:Y:S01]  /*3ac70*/  ULDC UR6, c[0x0][0x228] ;  /* 0x00008a0000067ab9 */ /* 0x000fe20000000800 */
[----:B------:R4:W-:Y:S01]  /*3ac80*/  @P1 STG.E desc[UR14][R24.64], R79 ;  /* 0x0000004f18001986 */ /* 0x0009e2000c10190e */
[----:B-1----:R-:W-:Y:S01]  /*3ac90*/  IMAD.WIDE R16, R229, 0x4, R2 ;  /* 0x00000004e5107825 */ /* 0x002fe200078e0202 */
[----:B------:R-:W-:-:S02]  /*3aca0*/  ULDC UR8, c[0x0][0x228] ;  /* 0x00008a0000087ab9 */ /* 0x000fc40000000800 */
[----:B------:R-:W-:Y:S01]  /*3acb0*/  @P5 STG.E desc[UR14][R76.64], R60 ;  /* 0x0000003c4c005986 */ /* 0x000fe2000c10190e */
[----:B------:R-:W-:Y:S01]  /*3acc0*/  ISETP.LT.AND P5, PT, R167, UR10, !P0 ;  /* 0x0000000aa7007c0c */ /* 0x000fe2000c7a1270 */
[----:B--2---:R-:W-:Y:S01]  /*3acd0*/  IMAD.WIDE R18, R229, 0x4, R220 ;  /* 0x00000004e5127825 */ /* 0x004fe200078e02dc */
[----:B------:R-:W-:Y:S01]  /*3ace0*/  ULDC UR10, c[0x0][0x228] ;  /* 0x00008a00000a7ab9 */ /* 0x000fe20000000800 */
[----:B------:R-:W-:Y:S01]  /*3acf0*/  @P6 STG.E desc[UR14][R80.64], R56 ;  /* 0x0000003850006986 */ /* 0x000fe2000c10190e */
[----:B------:R-:W-:Y:S01]  /*3ad00*/  ISETP.LT.AND P6, PT, R135, UR4, !P0 ;  /* 0x0000000487007c0c */ /* 0x000fe2000c7c1270 */
[----:B------:R-:W-:Y:S01]  /*3ad10*/  ULDC UR4, c[0x0][0x22c] ;  /* 0x00008b0000047ab9 */ /* 0x000fe20000000800 */
[----:B---3--:R-:W-:Y:S01]  /*3ad20*/  IMAD.WIDE R20, R229, 0x4, R218 ;  /* 0x00000004e5147825 */ /* 0x008fe200078e02da */
[----:B------:R-:W-:Y:S01]  /*3ad30*/  ISETP.GE.AND P1, PT, R0, UR4, PT ;  /* 0x0000000400007c0c */ /* 0x000fe2000bf26270 */
[----:B------:R1:W-:Y:S01]  /*3ad40*/  @P2 STG.E desc[UR14][R16.64], R48 ;  /* 0x0000003010002986 */ /* 0x0003e2000c10190e */
[----:B------:R-:W-:Y:S01]  /*3ad50*/  ISETP.LT.AND P2, PT, R99, UR6, !P0 ;  /* 0x0000000663007c0c */ /* 0x000fe2000c741270 */
[----:B------:R-:W-:Y:S01]  /*3ad60*/  IMAD.WIDE R22, R229, 0x4, R216 ;  /* 0x00000004e5167825 */ /* 0x000fe200078e02d8 */
[----:B------:R-:W-:Y:S01]  /*3ad70*/  ULDC UR4, c[0x0][0x248] ;  /* 0x0000920000047ab9 */ /* 0x000fe20000000800 */
[----:B------:R2:W-:Y:S01]  /*3ad80*/  @P3 STG.E desc[UR14][R18.64], R12 ;  /* 0x0000000c12003986 */ /* 0x0005e2000c10190e */
[----:B------:R-:W-:Y:S01]  /*3ad90*/  ISETP.LT.AND P3, PT, R199, UR8, !P1 ;  /* 0x00000008c7007c0c */ /* 0x000fe2000cf61270 */
[C---:B----4-:R-:W-:Y:S01]  /*3ada0*/  IMAD.WIDE R24, R229.reuse, 0x4, R6 ;  /* 0x00000004e5187825 */ /* 0x050fe200078e0206 */
[----:B------:R-:W-:Y:S01]  /*3adb0*/  IADD3 R27, R229, UR4, RZ ;  /* 0x00000004e51b7c10 */ /* 0x000fe2000fffe0ff */
[----:B------:R3:W-:Y:S01]  /*3adc0*/  @P4 STG.E desc[UR14][R20.64], R52 ;  /* 0x0000003414004986 */ /* 0x0007e2000c10190e */
[----:B------:R-:W-:Y:S01]  /*3add0*/  ISETP.LT.AND P4, PT, R211, UR10, !P1 ;  /* 0x0000000ad3007c0c */ /* 0x000fe2000cf81270 */
[----:B------:R-:W-:Y:S01]  /*3ade0*/  ULDC UR6, c[0x0][0x228] ;  /* 0x00008a0000067ab9 */ /* 0x000fe20000000800 */
[----:B------:R-:W-:Y:S01]  /*3adf0*/  VIADD R0, R252, 0x2a ;  /* 0x0000002afc007836 */ /* 0x000fe20000000000 */
[----:B------:R4:W-:Y:S01]  /*3ae00*/  @P5 STG.E desc[UR14][R22.64], R44 ;  /* 0x0000002c16005986 */ /* 0x0009e2000c10190e */
[----:B------:R-:W-:Y:S01]  /*3ae10*/  ISETP.LT.AND P5, PT, R215, UR12, !P1 ;  /* 0x0000000cd7007c0c */ /* 0x000fe2000cfa1270 */
[----:B-1----:R-:W-:Y:S01]  /*3ae20*/  IMAD.WIDE R16, R229, 0x4, R4 ;  /* 0x00000004e5107825 */ /* 0x002fe200078e0204 */
[----:B------:R-:W-:Y:S01]  /*3ae30*/  ULDC UR4, c[0x0][0x22c] ;  /* 0x00008b0000047ab9 */ /* 0x000fe20000000800 */
[----:B------:R1:W-:Y:S01]  /*3ae40*/  @P6 STG.E desc[UR14][R24.64], R28 ;  /* 0x0000001c18006986 */ /* 0x0003e2000c10190e */
[----:B------:R-:W-:Y:S01]  /*3ae50*/  ISETP.LT.AND P6, PT, R67, UR6, !P1 ;  /* 0x0000000643007c0c */ /* 0x000fe2000cfc1270 */
[----:B--2---:R-:W-:Y:S01]  /*3ae60*/  IMAD.WIDE R18, R27, 0x4, R224 ;  /* 0x000000041b127825 */ /* 0x004fe200078e02e0 */
[----:B------:R-:W-:Y:S01]  /*3ae70*/  ISETP.GE.AND P0, PT, R0, UR4, PT ;  /* 0x0000000400007c0c */ /* 0x000fe2000bf06270 */
[----:B------:R-:W-:-:S02]  /*3ae80*/  ULDC UR8, c[0x0][0x228] ;  /* 0x00008a0000087ab9 */ /* 0x000fc40000000800 */
[C---:B---3--:R-:W-:Y:S01]  /*3ae90*/  IMAD.WIDE R20, R27.reuse, 0x4, R222 ;  /* 0x000000041b147825 */ /* 0x048fe200078e02de */
[----:B------:R2:W-:Y:S01]  /*3aea0*/  @P2 STG.E desc[UR14][R16.64], R88 ;  /* 0x0000005810002986 */ /* 0x0005e2000c10190e */
[----:B------:R-:W-:Y:S01]  /*3aeb0*/  ULDC UR4, c[0x0][0x228] ;  /* 0x00008a0000047ab9 */ /* 0x000fe20000000800 */
[----:B------:R-:W-:Y:S01]  /*3aec0*/  ULDC UR6, c[0x0][0x228] ;  /* 0x00008a0000067ab9 */ /* 0x000fe20000000800 */
[----:B----4-:R-:W-:Y:S01]  /*3aed0*/  IMAD.WIDE R22, R27, 0x4, R2 ;  /* 0x000000041b167825 */ /* 0x010fe200078e0202 */
[----:B------:R3:W-:Y:S01]  /*3aee0*/  @P3 STG.E desc[UR14][R18.64], R84 ;  /* 0x0000005412003986 */ /* 0x0007e2000c10190e */
[----:B------:R-:W-:Y:S01]  /*3aef0*/  ISETP.LT.AND P3, PT, R167, UR6, !P1 ;  /* 0x00000006a7007c0c */ /* 0x000fe2000cf61270 */
[----:B------:R-:W-:Y:S01]  /*3af00*/  ULDC UR10, c[0x0][0x228] ;  /* 0x00008a00000a7ab9 */ /* 0x000fe20000000800 */
[----:B-1----:R-:W-:Y:S01]  /*3af10*/  IMAD.WIDE R24, R27, 0x4, R220 ;  /* 0x000000041b187825 */ /* 0x002fe200078e02dc */
[----:B------:R1:W-:Y:S01]  /*3af20*/  @P4 STG.E desc[UR14][R20.64], R92 ;  /* 0x0000005c14004986 */ /* 0x0003e2000c10190e */
[----:B------:R-:W-:Y:S01]  /*3af30*/  ISETP.LT.AND P4, PT, R131, UR4, !P1 ;  /* 0x0000000483007c0c */ /* 0x000fe2000cf81270 */
[----:B------:R-:W-:Y:S01]  /*3af40*/  ULDC UR12, c[0x0][0x228] ;  /* 0x00008a00000c7ab9 */ /* 0x000fe20000000800 */
[----:B------:R-:W-:Y:S01]  /*3af50*/  ISETP.LT.AND P2, PT, R135, UR8, !P1 ;  /* 0x0000000887007c0c */ /* 0x000fe2000cf41270 */
[----:B------:R4:W-:Y:S01]  /*3af60*/  @P5 STG.E desc[UR14][R22.64], R108 ;  /* 0x0000006c16005986 */ /* 0x0009e2000c10190e */
[----:B------:R-:W-:Y:S01]  /*3af70*/  ULDC UR6, c[0x0][0x228] ;  /* 0x00008a0000067ab9 */ /* 0x000fe20000000800 */
[----:B------:R-:W-:Y:S01]  /*3af80*/  ISETP.LT.AND P1, PT, R99, UR10, !P1 ;  /* 0x0000000a63007c0c */ /* 0x000fe2000cf21270 */
[----:B------:R-:W-:Y:S01]  /*3af90*/  ULDC UR4, c[0x0][0x248] ;  /* 0x0000920000047ab9 */ /* 0x000fe20000000800 */
[----:B------:R4:W-:Y:S01]  /*3afa0*/  @P6 STG.E desc[UR14][R24.64], R104 ;  /* 0x0000006818006986 */ /* 0x0009e2000c10190e */
[----:B------:R-:W-:Y:S01]  /*3afb0*/  ISETP.LT.AND P5, PT, R199, UR12, !P0 ;  /* 0x0000000cc7007c0c */ /* 0x000fe2000c7a1270 */
[----:B--2---:R-:W-:Y:S01]  /*3afc0*/  IMAD.WIDE R16, R27, 0x4, R218 ;  /* 0x000000041b107825 */ /* 0x004fe200078e02da */
[----:B------:R-:W-:Y:S01]  /*3afd0*/  ISETP.LT.AND P6, PT, R211, UR6, !P0 ;  /* 0x00000006d3007c0c */ /* 0x000fe2000c7c1270 */
[----:B------:R-:W-:Y:S01]  /*3afe0*/  ULDC UR6, c[0x0][0x228] ;  /* 0x00008a0000067ab9 */ /* 0x000fe20000000800 */
[----:B------:R-:W-:Y:S01]  /*3aff0*/  ULDC UR8, c[0x0][0x228] ;  /* 0x00008a0000087ab9 */ /* 0x000fe20000000800 */
[C---:B---3--:R-:W-:Y:S01]  /*3b000*/  IMAD.WIDE R18, R27.reuse, 0x4, R216 ;  /* 0x000000041b127825 */ /* 0x048fe200078e02d8 */
[----:B------:R2:W-:Y:S01]  /*3b010*/  @P4 STG.E desc[UR14][R16.64], R72 ;  /* 0x0000004810004986 */ /* 0x0005e2000c10190e */
[----:B------:R-:W-:Y:S01]  /*3b020*/  ULDC UR10, c[0x0][0x228] ;  /* 0x00008a00000a7ab9 */ /* 0x000fe20000000800 */
[----:B------:R-:W-:Y:S01]  /*3b030*/  ULDC UR12, c[0x0][0x228] ;  /* 0x00008a00000c7ab9 */ /* 0x000fe20000000800 */
[----:B------:R-:W-:-:S02]  /*3b040*/  VIADD R77, R27, UR4 ;  /* 0x000000041b4d7c36 */ /* 0x000fc40008000000 */
[C---:B-1----:R-:W-:Y:S01]  /*3b050*/  IMAD.WIDE R20, R27.reuse, 0x4, R6 ;  /* 0x000000041b147825 */ /* 0x042fe200078e0206 */
[----:B------:R1:W-:Y:S01]  /*3b060*/  @P3 STG.E desc[UR14][R18.64], R40 ;  /* 0x0000002812003986 */ /* 0x0003e2000c10190e */
[----:B------:R-:W-:Y:S02]  /*3b070*/  ULDC UR4, c[0x0][0x228] ;  /* 0x00008a0000047ab9 */ /* 0x000fe40000000800 */
[----:B----4-:R-:W-:Y:S01]  /*3b080*/  IMAD.WIDE R22, R27, 0x4, R4 ;  /* 0x000000041b167825 */ /* 0x010fe200078e0204 */
[----:B------:R3:W-:Y:S01]  /*3b090*/  @P2 STG.E desc[UR14][R20.64], R152 ;  /* 0x0000009814002986 */ /* 0x0007e2000c10190e */
[----:B------:R-:W-:Y:S01]  /*3b0a0*/  ISETP.LT.AND P2, PT, R215, UR4, !P0 ;  /* 0x00000004d7007c0c */ /* 0x000fe2000c741270 */
[----:B------:R-:W-:Y:S01]  /*3b0b0*/  ULDC UR4, c[0x0][0x228] ;  /* 0x00008a0000047ab9 */ /* 0x000fe20000000800 */
[----:B------:R-:W-:Y:S01]  /*3b0c0*/  IMAD.WIDE R24, R77, 0x4, R224 ;  /* 0x000000044d187825 */ /* 0x000fe200078e02e0 */
[----:B------:R-:W-:-:S03]  /*3b0d0*/  ISETP.LT.AND P3, PT, R67, UR6, !P0 ;  /* 0x0000000643007c0c */ /* 0x000fc6000c761270 */
[----:B------:R-:W-:Y:S01]  /*3b0e0*/  IMAD.WIDE R26, R77, 0x4, R222 ;  /* 0x000000044d1a7825 */ /* 0x000fe200078e02de */
[----:B------:R4:W-:Y:S01]  /*3b0f0*/  @P1 STG.E desc[UR14][R22.64], R148 ;  /* 0x0000009416001986 */ /* 0x0009e2000c10190e */
[----:B------:R-:W-:Y:S01]  /*3b100*/  ISETP.LT.AND P4, PT, R131, UR8, !P0 ;  /* 0x0000000883007c0c */ /* 0x000fe2000c781270 */
[----:B------:R-:W-:Y:S01]  /*3b110*/  ULDC UR6, c[0x0][0x228] ;  /* 0x00008a0000067ab9 */ /* 0x000fe20000000800 */
[----:B------:R-:W-:Y:S01]  /*3b120*/  VIADD R0, R252, 0x2b ;  /* 0x0000002bfc007836 */ /* 0x000fe20000000000 */
[----:B------:R4:W-:Y:S01]  /*3b130*/  @P5 STG.E desc[UR14][R24.64], R61 ;  /* 0x0000003d18005986 */ /* 0x0009e2000c10190e */
[----:B------:R-:W-:Y:S01]  /*3b140*/  ISETP.LT.AND P5, PT, R167, UR10, !P0 ;  /* 0x0000000aa7007c0c */ /* 0x000fe2000c7a1270 */
[----:B--2---:R-:W-:Y:S01]  /*3b150*/  IMAD.WIDE R16, R77, 0x4, R2 ;  /* 0x000000044d107825 */ /* 0x004fe200078e0202 */
[----:B------:R-:W-:Y:S01]  /*3b160*/  ULDC UR8, c[0x0][0x228] ;  /* 0x00008a0000087ab9 */ /* 0x000fe20000000800 */
[----:B------:R-:W-:Y:S01]  /*3b170*/  @P6 STG.E desc[UR14][R26.64], R57 ;  /* 0x000000391a006986 */ /* 0x000fe2000c10190e */
[----:B------:R-:W-:Y:S01]  /*3b180*/  ISETP.LT.AND P6, PT, R135, UR4, !P0 ;  /* 0x0000000487007c0c */ /* 0x000fe2000c7c1270 */
[----:B------:R-:W-:Y:S01]  /*3b190*/  ULDC UR4, c[0x0][0x22c] ;  /* 0x00008b0000047ab9 */ /* 0x000fe20000000800 */
[----:B-1----:R-:W-:Y:S01]  /*3b1a0*/  IMAD.WIDE R18, R77, 0x4, R220 ;  /* 0x000000044d127825 */ /* 0x002fe200078e02dc */
[----:B------:R-:W-:-:S03]  /*3b1b0*/  ISETP.GE.AND P1, PT, R0, UR4, PT ;  /* 0x0000000400007c0c */ /* 0x000fc6000bf26270 */
[C---:B---3--:R-:W-:Y:S01]  /*3b1c0*/  IMAD.WIDE R20, R77.reuse, 0x4, R218 ;  /* 0x000000044d147825 */ /* 0x048fe200078e02da */
[----:B------:R-:W-:Y:S01]  /*3b1d0*/  @P2 STG.E desc[UR14][R16.64], R49 ;  /* 0x0000003110002986 */ /* 0x000fe2000c10190e */
[----:B------:R-:W-:Y:S02]  /*3b1e0*/  ULDC UR10, c[0x0][0x228] ;  /* 0x00008a00000a7ab9 */ /* 0x000fe40000000800 */
[----:B----4-:R-:W-:Y:S01]  /*3b1f0*/  IMAD.WIDE R22, R77, 0x4, R216 ;  /* 0x000000044d167825 */ /* 0x010fe200078e02d8 */
[----:B------:R1:W-:Y:S01]  /*3b200*/  @P3 STG.E desc[UR14][R18.64], R13 ;  /* 0x0000000d12003986 */ /* 0x0003e2000c10190e */
[----:B------:R-:W-:Y:S01]  /*3b210*/  ISETP.LT.AND P2, PT, R99, UR6, !P0 ;  /* 0x0000000663007c0c */ /* 0x000fe2000c741270 */
[----:B------:R-:W-:Y:S01]  /*3b220*/  ULDC UR4, c[0x0][0x248] ;  /* 0x0000920000047ab9 */ /* 0x000fe20000000800 */
[----:B------:R-:W-:Y:S01]  /*3b230*/  IMAD.WIDE R24, R77, 0x4, R6 ;  /* 0x000000044d187825 */ /* 0x000fe200078e0206 */
[----:B------:R-:W-:Y:S01]  /*3b240*/  @P4 STG.E desc[UR14][R20.64], R53 ;  /* 0x0000003514004986 */ /* 0x000fe2000c10190e */
[----:B------:R-:W-:Y:S01]  /*3b250*/  ISETP.LT.AND P3, PT, R199, UR8, !P1 ;  /* 0x00000008c7007c0c */ /* 0x000fe2000cf61270 */
[----:B------:R-:W-:Y:S01]  /*3b260*/  ULDC UR6, c[0x0][0x228] ;  /* 0x00008a0000067ab9 */ /* 0x000fe20000000800 */
[----:B------:R-:W-:Y:S01]  /*3b270*/  ISETP.LT.AND P4, PT, R211, UR10, !P1 ;  /* 0x0000000ad3007c0c */ /* 0x000fe2000cf81270 */
[----:B------:R-:W-:Y:S01]  /*3b280*/  @P5 STG.E desc[UR14][R22.64], R45 ;  /* 0x0000002d16005986 */ /* 0x000fe2000c10190e */
[----:B------:R-:W-:Y:S01]  /*3b290*/  IADD3 R0, R252, 0x2c, RZ ;  /* 0x0000002cfc007810 */ /* 0x000fe20007ffe0ff */
[----:B------:R-:W-:Y:S01]  /*3b2a0*/  ULDC UR8, c[0x0][0x228] ;  /* 0x00008a0000087ab9 */ /* 0x000fe20000000800 */
[----:B------:R-:W-:Y:S01]  /*3b2b0*/  ULDC UR10, c[0x0][0x228] ;  /* 0x00008a00000a7ab9 */ /* 0x000fe20000000800 */
[----:B------:R2:W-:Y:S01]  /*3b2c0*/  @P6 STG.E desc[UR14][R24.64], R29 ;  /* 0x0000001d18006986 */ /* 0x0005e2000c10190e */
[----:B-1----:R-:W-:Y:S01]  /*3b2d0*/  IMAD.WIDE R12, R77, 0x4, R4 ;  /* 0x000000044d0c7825 */ /* 0x002fe200078e0204 */
[----:B------:R-:W-:Y:S01]  /*3b2e0*/  ISETP.LT.AND P5, PT, R215, UR12, !P1 ;  /* 0x0000000cd7007c0c */ /* 0x000fe2000cfa1270 */
[----:B------:R-:W-:Y:S01]  /*3b2f0*/  ULDC UR12, c[0x0][0x228] ;  /* 0x00008a00000c7ab9 */ /* 0x000fe20000000800 */
[----:B------:R-:W-:Y:S01]  /*3b300*/  ISETP.LT.AND P6, PT, R67, UR6, !P1 ;  /* 0x0000000643007c0c */ /* 0x000fe2000cfc1270 */
[----:B------:R-:W-:Y:S01]  /*3b310*/  ULDC UR6, c[0x0][0x228] ;  /* 0x00008a0000067ab9 */ /* 0x000fe20000000800 */
[----:B--2---:R-:W-:Y:S01]  /*3b320*/  VIADD R25, R77, UR4 ;  /* 0x000000044d197c36 */ /* 0x004fe20008000000 */
[----:B------:R-:W-:-:S03]  /*3b330*/  ULDC UR4, c[0x0][0x22c] ;  /* 0x00008b0000047ab9 */ /* 0x000fc60000000800 */
[C---:B------:R-:W-:Y:S01]  /*3b340*/  IMAD.WIDE R16, R25.reuse, 0x4, R224 ;  /* 0x0000000419107825 */ /* 0x040fe200078e02e0 */
[----:B------:R-:W-:Y:S01]  /*3b350*/  ISETP.GE.AND P0, PT, R0, UR4, PT ;  /* 0x0000000400007c0c */ /* 0x000fe2000bf06270 */
[----:B------:R1:W-:Y:S01]  /*3b360*/  @P2 STG.E desc[UR14][R12.64], R89 ;  /* 0x000000590c002986 */ /* 0x0003e2000c10190e */
[----:B------:R-:W-:Y:S01]  /*3b370*/  ULDC UR4, c[0x0][0x228] ;  /* 0x00008a0000047ab9 */ /* 0x000fe20000000800 */
[----:B------:R-:W-:Y:S02]  /*3b380*/  IMAD.WIDE R18, R25, 0x4, R222 ;  /* 0x0000000419127825 */ /* 0x000fe400078e02de */
[----:B------:R2:W-:Y:S01]  /*3b390*/  @P3 STG.E desc[UR14][R16.64], R85 ;  /* 0x0000005510003986 */ /* 0x0005e2000c10190e */
[----:B------:R-:W-:Y:S01]  /*3b3a0*/  ISETP.LT.AND P3, PT, R167, UR6, !P1 ;  /* 0x00000006a7007c0c */ /* 0x000fe2000cf61270 */
[----:B------:R-:W-:Y:S01]  /*3b3b0*/  IMAD.WIDE R20, R25, 0x4, R2 ;  /* 0x0000000419147825 */ /* 0x000fe200078e0202 */
[----:B------:R-:W-:Y:S01]  /*3b3c0*/  ISETP.LT.AND P2, PT, R135, UR8, !P1 ;  /* 0x0000000887007c0c */ /* 0x000fe2000cf41270 */
[----:B------:R3:W-:Y:S01]  /*3b3d0*/  @P4 STG.E desc[UR14][R18.64], R93 ;  /* 0x0000005d12004986 */ /* 0x0007e2000c10190e */
[----:B------:R-:W-:Y:S01]  /*3b3e0*/  ISETP.LT.AND P4, PT, R131, UR4, !P1 ;  /* 0x0000000483007c0c */ /* 0x000fe2000cf81270 */
[----:B------:R-:W-:Y:S01]  /*3b3f0*/  IMAD.WIDE R22, R25, 0x4, R220 ;  /* 0x0000000419167825 */ /* 0x000fe200078e02dc */
[----:B------:R-:W-:Y:S01]  /*3b400*/  ULDC UR6, c[0x0][0x228] ;  /* 0x00008a0000067ab9 */ /* 0x000fe20000000800 */
[----:B------:R4:W-:Y:S01]  /*3b410*/  @P5 STG.E desc[UR14][R20.64], R109 ;  /* 0x0000006d14005986 */ /* 0x0009e2000c10190e */
[----:B------:R-:W-:Y:S01]  /*3b420*/  ISETP.LT.AND P1, PT, R99, UR10, !P1 ;  /* 0x0000000a63007c0c */ /* 0x000fe2000cf21270 */
[----:B-1----:R-:W-:Y:S01]  /*3b430*/  IMAD.WIDE R12, R25, 0x4, R218 ;  /* 0x00000004190c7825 */ /* 0x002fe200078e02da */
[----:B------:R-:W-:Y:S01]  /*3b440*/  ISETP.LT.AND P5, PT, R199, UR12, !P0 ;  /* 0x0000000cc7007c0c */ /* 0x000fe2000c7a1270 */
[----:B------:R1:W-:Y:S01]  /*3b450*/  @P6 STG.E desc[UR14][R22.64], R105 ;  /* 0x0000006916006986 */ /* 0x0003e2000c10190e */
[----:B------:R-:W-:Y:S01]  /*3b460*/  ISETP.LT.AND P6, PT, R211, UR6, !P0 ;  /* 0x00000006d3007c0c */ /* 0x000fe2000c7c1270 */
[C---:B--2---:R-:W-:Y:S01]  /*3b470*/  IMAD.WIDE R16, R25.reuse, 0x4, R216 ;  /* 0x0000000419107825 */ /* 0x044fe200078e02d8 */
[----:B------:R-:W-:Y:S01]  /*3b480*/  ULDC UR4, c[0x0][0x248] ;  /* 0x0000920000047ab9 */ /* 0x000fe20000000800 */
[----:B------:R-:W-:Y:S01]  /*3b490*/  ULDC UR6, c[0x0][0x228] ;  /* 0x00008a0000067ab9 */ /* 0x000fe20000000800 */
[----:B------:R-:W-:Y:S01]  /*3b4a0*/  ULDC UR8, c[0x0][0x228] ;  /* 0x00008a0000087ab9 */ /* 0x000fe20000000800 */
[C---:B---3--:R-:W-:Y:S01]  /*3b4b0*/  IMAD.WIDE R18, R25.reuse, 0x4, R6 ;  /* 0x0000000419127825 */ /* 0x048fe200078e0206 */
[----:B------:R2:W-:Y:S01]  /*3b4c0*/  @P4 STG.E desc[UR14][R12.64], R73 ;  /* 0x000000490c004986 */ /* 0x0005e2000c10190e */
[----:B------:R-:W-:Y:S01]  /*3b4d0*/  ULDC UR10, c[0x0][0x228] ;  /* 0x00008a00000a7ab9 */ /* 0x000fe20000000800 */
[----:B------:R-:W-:Y:S01]  /*3b4e0*/  IADD3 R0, R252, 0x2d, RZ ;  /* 0x0000002dfc007810 */ /* 0x000fe20007ffe0ff */
[C---:B------:R-:W-:Y:S01]  /*3b4f0*/  VIADD R27, R25.reuse, UR4 ;  /* 0x00000004191b7c36 */ /* 0x040fe20008000000 */
[----:B------:R3:W-:Y:S01]  /*3b500*/  @P3 STG.E desc[UR14][R16.64], R41 ;  /* 0x0000002910003986 */ /* 0x0007e2000c10190e */
[----:B------:R-:W-:Y:S01]  /*3b510*/  ULDC UR4, c[0x0][0x228] ;  /* 0x00008a0000047ab9 */ /* 0x000fe20000000800 */
[----:B----4-:R-:W-:Y:S01]  /*3b520*/  IMAD.WIDE R20, R25, 0x4, R4 ;  /* 0x0000000419147825 */ /* 0x010fe200078e0204 */
[----:B------:R-:W-:Y:S01]  /*3b530*/  ULDC UR12, c[0x0][0x228] ;  /* 0x00008a00000c7ab9 */ /* 0x000fe20000000800 */
[----:B------:R4:W-:Y:S01]  /*3b540*/  @P2 STG.E desc[UR14][R18.64], R153 ;  /* 0x0000009912002986 */ /* 0x0009e2000c10190e */
[----:B------:R-:W-:Y:S01]  /*3b550*/  ISETP.LT.AND P2, PT, R215, UR4, !P0 ;  /* 0x00000004d7007c0c */ /* 0x000fe2000c741270 */
[----:B-1----:R-:W-:Y:S01]  /*3b560*/  IMAD.WIDE R22, R27, 0x4, R224 ;  /* 0x000000041b167825 */ /* 0x002fe200078e02e0 */
[----:B------:R-:W-:-:S02]  /*3b570*/  ISETP.LT.AND P3, PT, R67, UR6, !P0 ;  /* 0x0000000643007c0c */ /* 0x000fc4000c761270 */
[----:B------:R-:W-:Y:S01]  /*3b580*/  ISETP.LT.AND P4, PT, R131, UR8, !P0 ;  /* 0x0000000883007c0c */ /* 0x000fe2000c781270 */
[C---:B------:R-:W-:Y:S01]  /*3b590*/  IMAD.WIDE R24, R27.reuse, 0x4, R222 ;  /* 0x000000041b187825 */ /* 0x040fe200078e02de */
[----:B------:R1:W-:Y:S01]  /*3b5a0*/  @P1 STG.E desc[UR14][R20.64], R149 ;  /* 0x0000009514001986 */ /* 0x0003e2000c10190e */
[----:B------:R-:W-:Y:S01]  /*3b5b0*/  ULDC UR4, c[0x0][0x228] ;  /* 0x00008a0000047ab9 */ /* 0x000fe20000000800 */
[----:B------:R-:W-:Y:S01]  /*3b5c0*/  ULDC UR6, c[0x0][0x228] ;  /* 0x00008a0000067ab9 */ /* 0x000fe20000000800 */
[----:B--2---:R-:W-:Y:S01]  /*3b5d0*/  IMAD.WIDE R12, R27, 0x4, R2 ;  /* 0x000000041b0c7825 */ /* 0x004fe200078e0202 */
[----:B------:R2:W-:Y:S01]  /*3b5e0*/  @P5 STG.E desc[UR14][R22.64], R62 ;  /* 0x0000003e16005986 */ /* 0x0005e2000c10190e */
[----:B------:R-:W-:Y:S01]  /*3b5f0*/  ISETP.LT.AND P5, PT, R167, UR10, !P0 ;  /* 0x0000000aa7007c0c */ /* 0x000fe2000c7a1270 */
[----:B------:R-:W-:Y:S01]  /*3b600*/  ULDC UR8, c[0x0][0x228] ;  /* 0x00008a0000087ab9 */ /* 0x000fe20000000800 */
[----:B---3--:R-:W-:Y:S01]  /*3b610*/  IMAD.WIDE R16, R27, 0x4, R220 ;  /* 0x000000041b107825 */ /* 0x008fe200078e02dc */
[----:B------:R3:W-:Y:S01]  /*3b620*/  @P6 STG.E desc[UR14][R24.64], R58 ;  /* 0x0000003a18006986 */ /* 0x0007e2000c10190e */
[----:B------:R-:W-:Y:S01]  /*3b630*/  ISETP.LT.AND P6, PT, R135, UR4, !P0 ;  /* 0x0000000487007c0c */ /* 0x000fe2000c7c1270 */
[----:B------:R-:W-:Y:S01]  /*3b640*/  ULDC UR4, c[0x0][0x22c] ;  /* 0x00008b0000047ab9 */ /* 0x000fe20000000800 */
[----:B----4-:R-:W-:Y:S01]  /*3b650*/  IMAD.WIDE R18, R27, 0x4, R218 ;  /* 0x000000041b127825 */ /* 0x010fe200078e02da */
[----:B------:R-:W-:Y:S01]  /*3b660*/  ISETP.GE.AND P1, PT, R0, UR4, PT ;  /* 0x0000000400007c0c */ /* 0x000fe2000bf26270 */
[----:B------:R4:W-:Y:S01]  /*3b670*/  @P2 STG.E desc[UR14][R12.64], R50 ;  /* 0x000000320c002986 */ /* 0x0009e2000c10190e */
[----:B------:R-:W-:Y:S01]  /*3b680*/  ULDC UR10, c[0x0][0x228] ;  /* 0x00008a00000a7ab9 */ /* 0x000fe20000000800 */
[----:B------:R-:W-:Y:S01]  /*3b690*/  ISETP.LT.AND P2, PT, R99, UR6, !P0 ;  /* 0x0000000663007c0c */ /* 0x000fe2000c741270 */
[----:B-1----:R-:W-:Y:S01]  /*3b6a0*/  IMAD.WIDE R20, R27, 0x4, R216 ;  /* 0x000000041b147825 */ /* 0x002fe200078e02d8 */
[----:B------:R1:W-:Y:S01]  /*3b6b0*/  @P3 STG.E desc[UR14][R16.64], R14 ;  /* 0x0000000e10003986 */ /* 0x0003e2000c10190e */
[----:B------:R-:W-:Y:S01]  /*3b6c0*/  ISETP.LT.AND P3, PT, R199, UR8, !P1 ;  /* 0x00000008c7007c0c */ /* 0x000fe2000cf61270 */
[----:B------:R-:W-:Y:S01]  /*3b6d0*/  ULDC UR4, c[0x0][0x248] ;  /* 0x0000920000047ab9 */ /* 0x000fe20000000800 */
[----:B--2---:R-:W-:Y:S01]  /*3b6e0*/  IMAD.WIDE R22, R27, 0x4, R6 ;  /* 0x000000041b167825 */ /* 0x004fe200078e0206 */
[----:B------:R2:W-:Y:S01]  /*3b6f0*/  @P4 STG.E desc[UR14][R18.64], R54 ;  /* 0x0000003612004986 */ /* 0x0005e2000c10190e */
[----:B------:R-:W-:Y:S01]  /*3b700*/  ISETP.LT.AND P4, PT, R211, UR10, !P1 ;  /* 0x0000000ad3007c0c */ /* 0x000fe2000cf81270 */
[----:B------:R-:W-:Y:S01]  /*3b710*/  ULDC UR6, c[0x0][0x228] ;  /* 0x00008a0000067ab9 */ /* 0x000fe20000000800 */
[----:B---3--:R-:W-:Y:S01]  /*3b720*/  VIADD R25, R27, UR4 ;  /* 0x000000041b197c36 */ /* 0x008fe20008000000 */
[----:B------:R3:W-:Y:S01]  /*3b730*/  @P5 STG.E desc[UR14][R20.64], R46 ;  /* 0x0000002e14005986 */ /* 0x0007e2000c10190e */
[----:B------:R-:W-:Y:S01]  /*3b740*/  ISETP.LT.AND P5, PT, R215, UR12, !P1 ;  /* 0x0000000cd7007c0c */ /* 0x000fe2000cfa1270 */
[----:B------:R-:W-:Y:S01]  /*3b750*/  VIADD R0, R252, 0x2e ;  /* 0x0000002efc007836 */ /* 0x000fe20000000000 */
[----:B------:R-:W-:Y:S01]  /*3b760*/  ULDC UR4, c[0x0][0x22c] ;  /* 0x00008b0000047ab9 */ /* 0x000fe20000000800 */
[----:B------:R3:W-:Y:S01]  /*3b770*/  @P6 STG.E desc[UR14][R22.64], R30 ;  /* 0x0000001e16006986 */ /* 0x0007e2000c10190e */
[----:B------:R-:W-:Y:S01]  /*3b780*/  ISETP.LT.AND P6, PT, R67, UR6, !P1 ;  /* 0x0000000643007c0c */ /* 0x000fe2000cfc1270 */
[----:B----4-:R-:W-:Y:S01]  /*3b790*/  IMAD.WIDE R12, R27, 0x4, R4 ;  /* 0x000000041b0c7825 */ /* 0x010fe200078e0204 */
[----:B------:R-:W-:Y:S01]  /*3b7a0*/  ULDC UR8, c[0x0][0x228] ;  /* 0x00008a0000087ab9 */ /* 0x000fe20000000800 */
[----:B------:R-:W-:-:S02]  /*3b7b0*/  ULDC UR10, c[0x0][0x228] ;  /* 0x00008a00000a7ab9 */ /* 0x000fc40000000800 */
[----:B-1----:R-:W-:Y:S01]  /*3b7c0*/  IMAD.WIDE R16, R25, 0x4, R224 ;  /* 0x0000000419107825 */ /* 0x002fe200078e02e0 */
[----:B------:R-:W-:-:S03]  /*3b7d0*/  ISETP.GE.AND P0, PT, R0, UR4, PT ;  /* 0x0000000400007c0c */ /* 0x000fc6000bf06270 */
[C---:B--2---:R-:W-:Y:S01]  /*3b7e0*/  IMAD.WIDE R18, R25.reuse, 0x4, R222 ;  /* 0x0000000419127825 */ /* 0x044fe200078e02de */
[----:B------:R1:W-:Y:S01]  /*3b7f0*/  @P2 STG.E desc[UR14][R12.64], R90 ;  /* 0x0000005a0c002986 */ /* 0x0003e2000c10190e */
[----:B------:R-:W-:Y:S01]  /*3b800*/  ULDC UR4, c[0x0][0x228] ;  /* 0x00008a0000047ab9 */ /* 0x000fe20000000800 */
[----:B------:R-:W-:Y:S01]  /*3b810*/  ULDC UR6, c[0x0][0x228] ;  /* 0x00008a0000067ab9 */ /* 0x000fe20000000800 */
[----:B---3--:R-:W-:Y:S01]  /*3b820*/  IMAD.WIDE R20, R25, 0x4, R2 ;  /* 0x0000000419147825 */ /* 0x008fe200078e0202 */
[----:B------:R2:W-:Y:S01]  /*3b830*/  @P3 STG.E desc[UR14][R16.64], R86 ;  /* 0x0000005610003986 */ /* 0x0005e2000c10190e */
[----:B------:R-:W-:Y:S01]  /*3b840*/  ISETP.LT.AND P3, PT, R167, UR6, !P1 ;  /* 0x00000006a7007c0c */ /* 0x000fe2000cf61270 */
[----:B------:R-:W-:Y:S01]  /*3b850*/  ULDC UR12, c[0x0][0x228] ;  /* 0x00008a00000c7ab9 */ /* 0x000fe20000000800 */
[----:B------:R-:W-:Y:S01]  /*3b860*/  IMAD.WIDE R22, R25, 0x4, R220 ;  /* 0x0000000419167825 */ /* 0x000fe200078e02dc */
[----:B------:R3:W-:Y:S01]  /*3b870*/  @P4 STG.E desc[UR14][R18.64], R94 ;  /* 0x0000005e12004986 */ /* 0x0007e2000c10190e */
[----:B------:R-:W-:Y:S01]  /*3b880*/  ISETP.LT.AND P4, PT, R131, UR4, !P1 ;  /* 0x0000000483007c0c */ /* 0x000fe2000cf81270 */
[----:B------:R-:W-:Y:S01]  /*3b890*/  ULDC UR6, c[0x0][0x228] ;  /* 0x00008a0000067ab9 */ /* 0x000fe20000000800 */
[----:B------:R-:W-:Y:S01]  /*3b8a0*/  ISETP.LT.AND P2, PT, R135, UR8, !P1 ;  /* 0x0000000887007c0c */ /* 0x000fe2000cf41270 */
[----:B------:R4:W-:Y:S01]  /*3b8b0*/  @P5 STG.E desc[UR14][R20.64], R110 ;  /* 0x0000006e14005986 */ /* 0x0009e2000c10190e */
[----:B------:R-:W-:Y:S01]  /*3b8c0*/  ISETP.LT.AND P1, PT, R99, UR10, !P1 ;  /* 0x0000000a63007c0c */ /* 0x000fe2000cf21270 */
[----:B------:R-:W-:Y:S01]  /*3b8d0*/  ULDC UR4, c[0x0][0x248] ;  /* 0x0000920000047ab9 */ /* 0x000fe20000000800 */
[----:B------:R-:W-:Y:S01]  /*3b8e0*/  ISETP.LT.AND P5, PT, R199, UR12, !P0 ;  /* 0x0000000cc7007c0c */ /* 0x000fe2000c7a1270 */
[----:B------:R4:W-:Y:S01]  /*3b8f0*/  @P6 STG.E desc[UR14][R22.64], R106 ;  /* 0x0000006a16006986 */ /* 0x0009e2000c10190e */
[----:B------:R-:W-:Y:S01]  /*3b900*/  ISETP.LT.AND P6, PT, R211, UR6, !P0 ;  /* 0x00000006d3007c0c */ /* 0x000fe2000c7c1270 */
[C---:B-1----:R-:W-:Y:S01]  /*3b910*/  IMAD.WIDE R12, R25.reuse, 0x4, R218 ;  /* 0x00000004190c7825 */ /* 0x042fe200078e02da */
[C---:B------:R-:W-:Y:S01]  /*3b920*/  IADD3 R27, R25.reuse, UR4, RZ ;  /* 0x00000004191b7c10 */ /* 0x040fe2000fffe0ff */
[----:B------:R-:W-:Y:S01]  /*3b930*/  ULDC UR4, c[0x0][0x228] ;  /* 0x00008a0000047ab9 */ /* 0x000fe20000000800 */
[----:B------:R-:W-:Y:S01]  /*3b940*/  ULDC UR6, c[0x0][0x228] ;  /* 0x00008a0000067ab9 */ /* 0x000fe20000000800 */
[C---:B--2---:R-:W-:Y:S01]  /*3b950*/  IMAD.WIDE R16, R25.reuse, 0x4, R216 ;  /* 0x0000000419107825 */ /* 0x044fe200078e02d8 */
[----:B------:R1:W-:Y:S01]  /*3b960*/  @P4 STG.E desc[UR14][R12.64], R74 ;  /* 0x0000004a0c004986 */ /* 0x0003e2000c10190e */
[----:B------:R-:W-:Y:S01]  /*3b970*/  ULDC UR8, c[0x0][0x228] ;  /* 0x00008a0000087ab9 */ /* 0x000fe20000000800 */
[----:B------:R-:W-:Y:S01]  /*3b980*/  ULDC UR10, c[0x0][0x228] ;  /* 0x00008a00000a7ab9 */ /* 0x000fe20000000800 */
[----:B---3--:R-:W-:Y:S01]  /*3b990*/  IMAD.WIDE R18, R25, 0x4, R6 ;  /* 0x0000000419127825 */ /* 0x008fe200078e0206 */
[----:B------:R2:W-:Y:S01]  /*3b9a0*/  @P3 STG.E desc[UR14][R16.64], R42 ;  /* 0x0000002a10003986 */ /* 0x0005e2000c10190e */
[----:B------:R-:W-:-:S02]  /*3b9b0*/  ULDC UR12, c[0x0][0x228] ;  /* 0x00008a00000c7ab9 */ /* 0x000fc40000000800 */
[----:B----4-:R-:W-:Y:S01]  /*3b9c0*/  IMAD.WIDE R20, R25, 0x4, R4 ;  /* 0x0000000419147825 */ /* 0x010fe200078e0204 */
[----:B------:R3:W-:Y:S03]  /*3b9d0*/  @P2 STG.E desc[UR14][R18.64], R154 ;  /* 0x0000009a12002986 */ /* 0x0007e6000c10190e */
[----:B------:R-:W-:Y:S01]  /*3b9e0*/  IMAD.WIDE R22, R27, 0x4, R224 ;  /* 0x000000041b167825 */ /* 0x000fe200078e02e0 */
[----:B------:R-:W-:-:S03]  /*3b9f0*/  ISETP.LT.AND P2, PT, R215, UR4, !P0 ;  /* 0x00000004d7007c0c */ /* 0x000fc6000c741270 */
[----:B------:R-:W-:Y:S01]  /*3ba00*/  IMAD.WIDE R24, R27, 0x4, R222 ;  /* 0x000000041b187825 */ /* 0x000fe200078e02de */
[----:B------:R4:W-:Y:S01]  /*3ba10*/  @P1 STG.E desc[UR14][R20.64], R150 ;  /* 0x0000009614001986 */ /* 0x0009e2000c10190e */
[----:B------:R-:W-:Y:S01]  /*3ba20*/  ISETP.LT.AND P3, PT, R67, UR6, !P0 ;  /* 0x0000000643007c0c */ /* 0x000fe2000c761270 */
[----:B------:R-:W-:Y:S01]  /*3ba30*/  ULDC UR4, c[0x0][0x228] ;  /* 0x00008a0000047ab9 */ /* 0x000fe20000000800 */
[----:B------:R-:W-:Y:S01]  /*3ba40*/  ISETP.LT.AND P4, PT, R131, UR8, !P0 ;  /* 0x0000000883007c0c */ /* 0x000fe2000c781270 */
[----:B------:R4:W-:Y:S01]  /*3ba50*/  @P5 STG.E desc[UR14][R22.64], R63 ;  /* 0x0000003f16005986 */ /* 0x0009e2000c10190e */
[----:B------:R-:W-:Y:S01]  /*3ba60*/  ISETP.LT.AND P5, PT, R167, UR10, !P0 ;  /* 0x0000000aa7007c0c */ /* 0x000fe2000c7a1270 */
[----:B------:R-:W-:Y:S01]  /*3ba70*/  VIADD R0, R252, 0x2f ;  /* 0x0000002ffc007836 */ /* 0x000fe20000000000 */
[----:B------:R-:W-:Y:S01]  /*3ba80*/  ULDC UR6, c[0x0][0x228] ;  /* 0x00008a0000067ab9 */ /* 0x000fe20000000800 */
[----:B------:R-:W-:Y:S01]  /*3ba90*/  @P6 STG.E desc[UR14][R24.64], R59 ;  /* 0x0000003b18006986 */ /* 0x000fe2000c10190e */
[----:B------:R-:W-:Y:S01]  /*3baa0*/  ISETP.LT.AND P6, PT, R135, UR4, !P0 ;  /* 0x0000000487007c0c */ /* 0x000fe2000c7c1270 */
[----:B-1----:R-:W-:Y:S01]  /*3bab0*/  IMAD.WIDE R12, R27, 0x4, R2 ;  /* 0x000000041b0c7825 */ /* 0x002fe200078e0202 */
[----:B------:R-:W-:Y:S01]  /*3bac0*/  ULDC UR4, c[0x0][0x22c] ;  /* 0x00008b0000047ab9 */ /* 0x000fe20000000800 */
[----:B------:R-:W-:-:S02]  /*3bad0*/  ULDC UR8, c[0x0][0x228] ;  /* 0x00008a0000087ab9 */ /* 0x000fc40000000800 */
[----:B--2---:R-:W-:Y:S01]  /*3bae0*/  IMAD.WIDE R16, R27, 0x4, R220 ;  /* 0x000000041b107825 */ /* 0x004fe200078e02dc */
[----:B------:R-:W-:-:S03]  /*3baf0*/  ISETP.GE.AND P1, PT, R0, UR4, PT ;  /* 0x0000000400007c0c */ /* 0x000fc6000bf26270 */
[C---:B---3--:R-:W-:Y:S01]  /*3bb00*/  IMAD.WIDE R18, R27.reuse, 0x4, R218 ;  /* 0x000000041b127825 */ /* 0x048fe200078e02da */
[----:B------:R1:W-:Y:S01]  /*3bb10*/  @P2 STG.E desc[UR14][R12.64], R51 ;  /* 0x000000330c002986 */ /* 0x0003e2000c10190e */
[----:B------:R-:W-:Y:S02]  /*3bb20*/  ULDC UR10, c[0x0][0x228] ;  /* 0x00008a00000a7ab9 */ /* 0x000fe40000000800 */
[----:B----4-:R-:W-:Y:S01]  /*3bb30*/  IMAD.WIDE R20, R27, 0x4, R216 ;  /* 0x000000041b147825 */ /* 0x010fe200078e02d8 */
[----:B------:R-:W-:Y:S01]  /*3bb40*/  @P3 STG.E desc[UR14][R16.64], R15 ;  /* 0x0000000f10003986 */ /* 0x000fe2000c10190e */
        /* <DEDUP_REMOVED lines=8> */
[----:B------:R-:W-:Y:S01]  /*3bbd0*/  VIADD R0, R252, 0x30 ;  /* 0x00000030fc007836 */ /* 0x000fe20000000000 */
[----:B------:R-:W-:Y:S01]  /*3bbe0*/  ULDC UR8, c[0x0][0x228] ;  /* 0x00008a0000087ab9 */ /* 0x000fe20000000800 */
[----:B-1----:R-:W-:Y:S01]  /*3bbf0*/  IMAD.WIDE R12, R27, 0x4, R4 ;  /* 0x000000041b0c7825 */ /* 0x002fe200078e0204 */
[----:B------:R1:W-:Y:S01]  /*3bc00*/  @P6 STG.E desc[UR14][R22.64], R31 ;  /* 0x0000001f16006986 */ /* 0x0003e2000c10190e */
[----:B------:R-:W-:Y:S01]  /*3bc10*/  ISETP.LT.AND P5, PT, R215, UR12, !P1 ;  /* 0x0000000cd7007c0c */ /* 0x000fe2000cfa1270 */
[----:B------:R-:W-:Y:S01]  /*3bc20*/  ULDC UR10, c[0x0][0x228] ;  /* 0x00008a00000a7ab9 */ /* 0x000fe20000000800 */
[----:B------:R-:W-:-:S02]  /*3bc30*/  ISETP.LT.AND P6, PT, R67, UR6, !P1 ;  /* 0x0000000643007c0c */ /* 0x000fc4000cfc1270 */
[----:B-1----:R-:W-:Y:S01]  /*3bc40*/  IADD3 R23, R27, UR4, RZ ;  /* 0x000000041b177c10 */ /* 0x002fe2000fffe0ff */
[----:B------:R-:W-:Y:S01]  /*3bc50*/  ULDC UR4, c[0x0][0x22c] ;  /* 0x00008b0000047ab9 */ /* 0x000fe20000000800 */
[----:B------:R1:W-:Y:S01]  /*3bc60*/  @P2 STG.E desc[UR14][R12.64], R91 ;  /* 0x0000005b0c002986 */ /* 0x0003e2000c10190e */
[----:B------:R-:W-:Y:S01]  /*3bc70*/  ULDC UR6, c[0x0][0x228] ;  /* 0x00008a0000067ab9 */ /* 0x000fe20000000800 */
[----:B------:R-:W-:Y:S01]  /*3bc80*/  ULDC UR12, c[0x0][0x228] ;  /* 0x00008a00000c7ab9 */ /* 0x000fe20000000800 */
[C---:B------:R-:W-:Y:S01]  /*3bc90*/  IMAD.WIDE R14, R23.reuse, 0x4, R224 ;  /* 0x00000004170e7825 */ /* 0x040fe200078e02e0 */
[----:B------:R-:W-:Y:S01]  /*3bca0*/  ISETP.GE.AND P0, PT, R0, UR4, PT ;  /* 0x0000000400007c0c */ /* 0x000fe2000bf06270 */
[----:B------:R-:W-:Y:S02]  /*3bcb0*/  ULDC UR4, c[0x0][0x228] ;  /* 0x00008a0000047ab9 */ /* 0x000fe40000000800 */
[----:B------:R-:W-:Y:S01]  /*3bcc0*/  IMAD.WIDE R16, R23, 0x4, R222 ;  /* 0x0000000417107825 */ /* 0x000fe200078e02de */
[----:B------:R2:W-:Y:S01]  /*3bcd0*/  @P3 STG.E desc[UR14][R14.64], R87 ;  /* 0x000000570e003986 */ /* 0x0005e2000c10190e */
[----:B------:R-:W-:Y:S01]  /*3bce0*/  ISETP.LT.AND P3, PT, R167, UR6, !P1 ;  /* 0x00000006a7007c0c */ /* 0x000fe2000cf61270 */
[----:B------:R-:W-:-:S02]  /*3bcf0*/  ULDC UR6, c[0x0][0x228] ;  /* 0x00008a0000067ab9 */ /* 0x000fc40000000800 */
[----:B------:R3:W-:Y:S01]  /*3bd00*/  @P4 STG.E desc[UR14][R16.64], R95 ;  /* 0x0000005f10004986 */ /* 0x0007e2000c10190e */
[----:B------:R-:W-:Y:S01]  /*3bd10*/  ISETP.LT.AND P4, PT, R131, UR4, !P1 ;  /* 0x0000000483007c0c */ /* 0x000fe2000cf81270 */
[----:B------:R-:W-:Y:S01]  /*3bd20*/  IMAD.WIDE R18, R23, 0x4, R2 ;  /* 0x0000000417127825 */ /* 0x000fe200078e0202 */
[----:B------:R-:W-:Y:S01]  /*3bd30*/  ISETP.LT.AND P2, PT, R135, UR8, !P1 ;  /* 0x0000000887007c0c */ /* 0x000fe2000cf41270 */
[----:B------:R-:W-:Y:S02]  /*3bd40*/  ULDC UR4, c[0x0][0x248] ;  /* 0x0000920000047ab9 */ /* 0x000fe40000000800 */
[----:B------:R-:W-:Y:S01]  /*3bd50*/  IMAD.WIDE R20, R23, 0x4, R220 ;  /* 0x0000000417147825 */ /* 0x000fe200078e02dc */
[----:B------:R4:W-:Y:S01]  /*3bd60*/  @P5 STG.E desc[UR14][R18.64], R111 ;  /* 0x0000006f12005986 */ /* 0x0009e2000c10190e */
[----:B------:R-:W-:Y:S01]  /*3bd70*/  ISETP.LT.AND P1, PT, R99, UR10, !P1 ;  /* 0x0000000a63007c0c */ /* 0x000fe2000cf21270 */
[----:B------:R-:W-:Y:S01]  /*3bd80*/  ULDC UR8, c[0x0][0x228] ;  /* 0x00008a0000087ab9 */ /* 0x000fe20000000800 */
[----:B-1----:R-:W-:Y:S01]  /*3bd90*/  IMAD.WIDE R12, R23, 0x4, R218 ;  /* 0x00000004170c7825 */ /* 0x002fe200078e02da */
[----:B------:R1:W-:Y:S01]  /*3bda0*/  @P6 STG.E desc[UR14][R20.64], R107 ;  /* 0x0000006b14006986 */ /* 0x0003e2000c10190e */
[----:B------:R-:W-:Y:S01]  /*3bdb0*/  ISETP.LT.AND P5, PT, R199, UR12, !P0 ;  /* 0x0000000cc7007c0c */ /* 0x000fe2000c7a1270 */
[----:B------:R-:W-:Y:S01]  /*3bdc0*/  ULDC UR10, c[0x0][0x228] ;  /* 0x00008a00000a7ab9 */ /* 0x000fe20000000800 */
[----:B--2---:R-:W-:Y:S01]  /*3bdd0*/  IMAD.WIDE R14, R23, 0x4, R216 ;  /* 0x00000004170e7825 */ /* 0x004fe200078e02d8 */
[----:B------:R-:W-:-:S03]  /*3bde0*/  ISETP.LT.AND P6, PT, R211, UR6, !P0 ;  /* 0x00000006d3007c0c */ /* 0x000fc6000c7c1270 */
[C---:B---3--:R-:W-:Y:S01]  /*3bdf0*/  IMAD.WIDE R16, R23.reuse, 0x4, R6 ;  /* 0x0000000417107825 */ /* 0x048fe200078e0206 */
[----:B------:R2:W-:Y:S01]  /*3be00*/  @P4 STG.E desc[UR14][R12.64], R75 ;  /* 0x0000004b0c004986 */ /* 0x0005e2000c10190e */
[----:B------:R-:W-:Y:S01]  /*3be10*/  ULDC UR6, c[0x0][0x228] ;  /* 0x00008a0000067ab9 */ /* 0x000fe20000000800 */
[----:B------:R-:W-:Y:S01]  /*3be20*/  ULDC UR12, c[0x0][0x228] ;  /* 0x00008a00000c7ab9 */ /* 0x000fe20000000800 */
[C---:B------:R-:W-:Y:S01]  /*3be30*/  VIADD R25, R23.reuse, UR4 ;  /* 0x0000000417197c36 */ /* 0x040fe20008000000 */
[----:B------:R3:W-:Y:S01]  /*3be40*/  @P3 STG.E desc[UR14][R14.64], R43 ;  /* 0x0000002b0e003986 */ /* 0x0007e2000c10190e */
[----:B------:R-:W-:Y:S01]  /*3be50*/  ULDC UR4, c[0x0][0x228] ;  /* 0x00008a0000047ab9 */ /* 0x000fe20000000800 */
[----:B----4-:R-:W-:Y:S02]  /*3be60*/  IMAD.WIDE R18, R23, 0x4, R4 ;  /* 0x0000000417127825 */ /* 0x010fe400078e0204 */
[----:B------:R4:W-:Y:S01]  /*3be70*/  @P2 STG.E desc[UR14][R16.64], R155 ;  /* 0x0000009b10002986 */ /* 0x0009e2000c10190e */
[----:B------:R-:W-:Y:S01]  /*3be80*/  ISETP.LT.AND P2, PT, R215, UR4, !P0 ;  /* 0x00000004d7007c0c */ /* 0x000fe2000c741270 */
[----:B-1----:R-:W-:Y:S01]  /*3be90*/  IMAD.WIDE R20, R25, 0x4, R224 ;  /* 0x0000000419147825 */ /* 0x002fe200078e02e0 */
[----:B------:R-:W-:-:S02]  /*3bea0*/  ISETP.LT.AND P3, PT, R67, UR6, !P0 ;  /* 0x0000000643007c0c */ /* 0x000fc4000c761270 */
[----:B------:R-:W-:Y:S01]  /*3beb0*/  ISETP.LT.AND P4, PT, R131, UR8, !P0 ;  /* 0x0000000883007c0c */ /* 0x000fe2000c781270 */
[----:B------:R-:W-:Y:S01]  /*3bec0*/  IMAD.WIDE R22, R25, 0x4, R222 ;  /* 0x0000000419167825 */ /* 0x000fe200078e02de */
[----:B------:R1:W-:Y:S01]  /*3bed0*/  @P1 STG.E desc[UR14][R18.64], R151 ;  /* 0x0000009712001986 */ /* 0x0003e2000c10190e */
[----:B------:R-:W-:Y:S01]  /*3bee0*/  ULDC UR4, c[0x0][0x228] ;  /* 0x00008a0000047ab9 */ /* 0x000fe20000000800 */
[----:B------:R-:W-:Y:S01]  /*3bef0*/  ULDC UR6, c[0x0][0x228] ;  /* 0x00008a0000067ab9 */ /* 0x000fe20000000800 */
[----:B------:R-:W-:Y:S01]  /*3bf00*/  VIADD R0, R252, 0x31 ;  /* 0x00000031fc007836 */ /* 0x000fe20000000000 */
[----:B------:R1:W-:Y:S01]  /*3bf10*/  @P5 STG.E desc[UR14][R20.64], R144 ;  /* 0x0000009014005986 */ /* 0x0003e2000c10190e */
[----:B------:R-:W-:Y:S01]  /*3bf20*/  ISETP.LT.AND P5, PT, R167, UR10, !P0 ;  /* 0x0000000aa7007c0c */ /* 0x000fe2000c7a1270 */
[----:B--2---:R-:W-:Y:S01]  /*3bf30*/  IMAD.WIDE R12, R25, 0x4, R2 ;  /* 0x00000004190c7825 */ /* 0x004fe200078e0202 */
[----:B------:R-:W-:Y:S01]  /*3bf40*/  ULDC UR8, c[0x0][0x228] ;  /* 0x00008a0000087ab9 */ /* 0x000fe20000000800 */
[----:B------:R2:W-:Y:S01]  /*3bf50*/  @P6 STG.E desc[UR14][R22.64], R140 ;  /* 0x0000008c16006986 */ /* 0x0005e2000c10190e */
[----:B------:R-:W-:Y:S01]  /*3bf60*/  ISETP.LT.AND P6, PT, R135, UR4, !P0 ;  /* 0x0000000487007c0c */ /* 0x000fe2000c7c1270 */
[----:B------:R-:W-:Y:S01]  /*3bf70*/  ULDC UR4, c[0x0][0x22c] ;  /* 0x00008b0000047ab9 */ /* 0x000fe20000000800 */
[----:B---3--:R-:W-:Y:S01]  /*3bf80*/  IMAD.WIDE R14, R25, 0x4, R220 ;  /* 0x00000004190e7825 */ /* 0x008fe200078e02dc */
[----:B------:R-:W-:-:S03]  /*3bf90*/  ISETP.GE.AND P1, PT, R0, UR4, PT ;  /* 0x0000000400007c0c */ /* 0x000fc6000bf26270 */
[----:B----4-:R-:W-:Y:S01]  /*3bfa0*/  IMAD.WIDE R16, R25, 0x4, R218 ;  /* 0x0000000419107825 */ /* 0x010fe200078e02da */
[----:B------:R3:W-:Y:S01]  /*3bfb0*/  @P2 STG.E desc[UR14][R12.64], R120 ;  /* 0x000000780c002986 */ /* 0x0007e2000c10190e */
[----:B------:R-:W-:Y:S01]  /*3bfc0*/  ULDC UR10, c[0x0][0x228] ;  /* 0x00008a00000a7ab9 */ /* 0x000fe20000000800 */
[----:B------:R-:W-:Y:S01]  /*3bfd0*/  ISETP.LT.AND P2, PT, R99, UR6, !P0 ;  /* 0x0000000663007c0c */ /* 0x000fe2000c741270 */
[----:B-1----:R-:W-:Y:S01]  /*3bfe0*/  IMAD.WIDE R18, R25, 0x4, R216 ;  /* 0x0000000419127825 */ /* 0x002fe200078e02d8 */
[----:B------:R1:W-:Y:S01]  /*3bff0*/  @P3 STG.E desc[UR14][R14.64], R8 ;  /* 0x000000080e003986 */ /* 0x0003e2000c10190e */
[----:B------:R-:W-:Y:S01]  /*3c000*/  ISETP.LT.AND P3, PT, R199, UR8, !P1 ;  /* 0x00000008c7007c0c */ /* 0x000fe2000cf61270 */
[----:B------:R-:W-:Y:S01]  /*3c010*/  ULDC UR4, c[0x0][0x248] ;  /* 0x0000920000047ab9 */ /* 0x000fe20000000800 */
[----:B------:R-:W-:Y:S01]  /*3c020*/  IMAD.WIDE R20, R25, 0x4, R6 ;  /* 0x0000000419147825 */ /* 0x000fe200078e0206 */
[----:B------:R4:W-:Y:S01]  /*3c030*/  @P4 STG.E desc[UR14][R16.64], R124 ;  /* 0x0000007c10004986 */ /* 0x0009e2000c10190e */
[----:B------:R-:W-:Y:S01]  /*3c040*/  ISETP.LT.AND P4, PT, R211, UR10, !P1 ;  /* 0x0000000ad3007c0c */ /* 0x000fe2000cf81270 */
[----:B------:R-:W-:Y:S01]  /*3c050*/  ULDC UR6, c[0x0][0x228] ;  /* 0x00008a0000067ab9 */ /* 0x000fe20000000800 */
[----:B--2---:R-:W-:Y:S01]  /*3c060*/  VIADD R23, R25, UR4 ;  /* 0x0000000419177c36 */ /* 0x004fe20008000000 */
[----:B------:R2:W-:Y:S01]  /*3c070*/  @P5 STG.E desc[UR14][R18.64], R116 ;  /* 0x0000007412005986 */ /* 0x0005e2000c10190e */
[----:B------:R-:W-:Y:S01]  /*3c080*/  ISETP.LT.AND P5, PT, R215, UR12, !P1 ;  /* 0x0000000cd7007c0c */ /* 0x000fe2000cfa1270 */
[----:B---3--:R-:W-:Y:S01]  /*3c090*/  IMAD.WIDE R12, R25, 0x4, R4 ;  /* 0x00000004190c7825 */ /* 0x008fe200078e0204 */
[----:B------:R-:W-:Y:S01]  /*3c0a0*/  IADD3 R0, R252, 0x32, RZ ;  /* 0x00000032fc007810 */ /* 0x000fe20007ffe0ff */
[----:B------:R3:W-:Y:S01]  /*3c0b0*/  @P6 STG.E desc[UR14][R20.64], R112 ;  /* 0x0000007014006986 */ /* 0x0007e2000c10190e */
[----:B------:R-:W-:Y:S01]  /*3c0c0*/  ISETP.LT.AND P6, PT, R67, UR6, !P1 ;  /* 0x0000000643007c0c */ /* 0x000fe2000cfc1270 */
[C---:B-1----:R-:W-:Y:S01]  /*3c0d0*/  IMAD.WIDE R14, R23.reuse, 0x4, R224 ;  /* 0x00000004170e7825 */ /* 0x042fe200078e02e0 */
[----:B------:R-:W-:Y:S01]  /*3c0e0*/  ULDC UR4, c[0x0][0x22c] ;  /* 0x00008b0000047ab9 */ /* 0x000fe20000000800 */
[----:B------:R-:W-:Y:S01]  /*3c0f0*/  ULDC UR8, c[0x0][0x228] ;  /* 0x00008a0000087ab9 */ /* 0x000fe20000000800 */
[----:B------:R-:W-:Y:S01]  /*3c100*/  ULDC UR10, c[0x0][0x228] ;  /* 0x00008a00000a7ab9 */ /* 0x000fe20000000800 */
[C---:B----4-:R-:W-:Y:S01]  /*3c110*/  IMAD.WIDE R16, R23.reuse, 0x4, R222 ;  /* 0x0000000417107825 */ /* 0x050fe200078e02de */
[----:B------:R-:W-:Y:S01]  /*3c120*/  ISETP.GE.AND P0, PT, R0, UR4, PT ;  /* 0x0000000400007c0c */ /* 0x000fe2000bf06270 */
        /* <DEDUP_REMOVED lines=19> */
[----:B------:R-:W-:Y:S01]  /*3c260*/  ULDC UR6, c[0x0][0x228] ;  /* 0x00008a0000067ab9 */ /* 0x000fe20000000800 */
[----:B------:R-:W-:Y:S01]  /*3c270*/  ULDC UR8, c[0x0][0x228] ;  /* 0x00008a0000087ab9 */ /* 0x000fe20000000800 */
[----:B------:R-:W-:Y:S01]  /*3c280*/  ULDC UR10, c[0x0][0x228] ;  /* 0x00008a00000a7ab9 */ /* 0x000fe20000000800 */
[C---:B--2---:R-:W-:Y:S01]  /*3c290*/  IMAD.WIDE R14, R23.reuse, 0x4, R216 ;  /* 0x00000004170e7825 */ /* 0x044fe200078e02d8 */
[----:B------:R1:W-:Y:S01]  /*3c2a0*/  @P4 STG.E desc[UR14][R12.64], R68 ;  /* 0x000000440c004986 */ /* 0x0003e2000c10190e */
[----:B------:R-:W-:Y:S01]  /*3c2b0*/  IADD3 R0, R252, 0x33, RZ ;  /* 0x00000033fc007810 */ /* 0x000fe20007ffe0ff */
[----:B------:R-:W-:Y:S01]  /*3c2c0*/  ULDC UR12, c[0x0][0x228] ;  /* 0x00008a00000c7ab9 */ /* 0x000fe20000000800 */
[----:B------:R-:W-:-:S02]  /*3c2d0*/  VIADD R25, R23, UR4 ;  /* 0x0000000417197c36 */ /* 0x000fc40008000000 */
[C---:B---3--:R-:W-:Y:S01]  /*3c2e0*/  IMAD.WIDE R16, R23.reuse, 0x4, R6 ;  /* 0x0000000417107825 */ /* 0x048fe200078e0206 */
        /* <DEDUP_REMOVED lines=17> */
[----:B------:R-:W-:Y:S01]  /*3c400*/  @P6 STG.E desc[UR14][R22.64], R141 ;  /* 0x0000008d16006986 */ /* 0x000fe2000c10190e */
[----:B------:R-:W-:Y:S01]  /*3c410*/  ISETP.LT.AND P6, PT, R135, UR4, !P0 ;  /* 0x0000000487007c0c */ /* 0x000fe2000c7c1270 */
[----:B------:R-:W-:Y:S01]  /*3c420*/  ULDC UR4, c[0x0][0x22c] ;  /* 0x00008b0000047ab9 */ /* 0x000fe20000000800 */
[C---:B---3--:R-:W-:Y:S01]  /*3c430*/  IMAD.WIDE R16, R25.reuse, 0x4, R218 ;  /* 0x0000000419107825 */ /* 0x048fe200078e02da */
[----:B------:R-:W-:Y:S01]  /*3c440*/  ISETP.GE.AND P1, PT, R0, UR4, PT ;  /* 0x0000000400007c0c */ /* 0x000fe2000bf26270 */
[----:B------:R-:W-:Y:S01]  /*3c450*/  @P2 STG.E desc[UR14][R12.64], R121 ;  /* 0x000000790c002986 */ /* 0x000fe2000c10190e */
[----:B------:R-:W-:Y:S01]  /*3c460*/  ULDC UR10, c[0x0][0x228] ;  /* 0x00008a00000a7ab9 */ /* 0x000fe20000000800 */
[----:B----4-:R-:W-:Y:S01]  /*3c470*/  IMAD.WIDE R18, R25, 0x4, R216 ;  /* 0x0000000419127825 */ /* 0x010fe200078e02d8 */
[----:B------:R-:W-:Y:S01]  /*3c480*/  ISETP.LT.AND P2, PT, R99, UR6, !P0 ;  /* 0x0000000663007c0c */ /* 0x000fe2000c741270 */
[----:B------:R2:W-:Y:S02]  /*3c490*/  @P3 STG.E desc[UR14][R14.64], R9 ;  /* 0x000000090e003986 */ /* 0x0005e4000c10190e */
[----:B-1----:R-:W-:Y:S01]  /*3c4a0*/  IMAD.WIDE R20, R25, 0x4, R6 ;  /* 0x0000000419147825 */ /* 0x002fe200078e0206 */
[----:B------:R-:W-:Y:S01]  /*3c4b0*/  ISETP.LT.AND P3, PT, R199, UR8, !P1 ;  /* 0x00000008c7007c0c */ /* 0x000fe2000cf61270 */
[----:B------:R-:W-:Y:S01]  /*3c4c0*/  @P4 STG.E desc[UR14][R16.64], R125 ;  /* 0x0000007d10004986 */ /* 0x000fe2000c10190e */
[----:B------:R-:W-:Y:S01]  /*3c4d0*/  ISETP.LT.AND P4, PT, R211, UR10, !P1 ;  /* 0x0000000ad3007c0c */ /* 0x000fe2000cf81270 */
[----:B------:R-:W-:Y:S01]  /*3c4e0*/  ULDC UR4, c[0x0][0x248] ;  /* 0x0000920000047ab9 */ /* 0x000fe20000000800 */
[----:B------:R-:W-:Y:S01]  /*3c4f0*/  VIADD R0, R252, 0x34 ;  /* 0x00000034fc007836 */ /* 0x000fe20000000000 */
[----:B------:R-:W-:Y:S01]  /*3c500*/  @P5 STG.E desc[UR14][R18.64], R117 ;  /* 0x0000007512005986 */ /* 0x000fe2000c10190e */
[----:B------:R-:W-:Y:S01]  /*3c510*/  ISETP.LT.AND P5, PT, R215, UR12, !P1 ;  /* 0x0000000cd7007c0c */ /* 0x000fe2000cfa1270 */
[----:B------:R-:W-:Y:S01]  /*3c520*/  ULDC UR6, c[0x0][0x228] ;  /* 0x00008a0000067ab9 */ /* 0x000fe20000000800 */
[----:B------:R-:W-:Y:S01]  /*3c530*/  ULDC UR8, c[0x0][0x228] ;  /* 0x00008a0000087ab9 */ /* 0x000fe20000000800 */
[----:B------:R1:W-:Y:S01]  /*3c540*/  @P6 STG.E desc[UR14][R20.64], R113 ;  /* 0x0000007114006986 */ /* 0x0003e2000c10190e */
[----:B--2---:R-:W-:Y:S01]  /*3c550*/  IMAD.WIDE R8, R25, 0x4, R4 ;  /* 0x0000000419087825 */ /* 0x004fe200078e0204 */
[----:B------:R-:W-:Y:S01]  /*3c560*/  ISETP.LT.AND P6, PT, R67, UR6, !P1 ;  /* 0x0000000643007c0c */ /* 0x000fe2000cfc1270 */
[----:B------:R-:W-:Y:S01]  /*3c570*/  ULDC UR6, c[0x0][0x228] ;  /* 0x00008a0000067ab9 */ /* 0x000fe20000000800 */
[----:B------:R-:W-:Y:S01]  /*3c580*/  ULDC UR10, c[0x0][0x228] ;  /* 0x00008a00000a7ab9 */ /* 0x000fe20000000800 */
[----:B------:R-:W-:Y:S01]  /*3c590*/  ULDC UR12, c[0x0][0x228] ;  /* 0x00008a00000c7ab9 */ /* 0x000fe20000000800 */
[----:B-1----:R-:W-:Y:S01]  /*3c5a0*/  VIADD R21, R25, UR4 ;  /* 0x0000000419157c36 */ /* 0x002fe20008000000 */
[----:B------:R-:W-:-:S03]  /*3c5b0*/  ULDC UR4, c[0x0][0x22c] ;  /* 0x00008b0000047ab9 */ /* 0x000fc60000000800 */
[C---:B------:R-:W-:Y:S01]  /*3c5c0*/  IMAD.WIDE R12, R21.reuse, 0x4, R224 ;  /* 0x00000004150c7825 */ /* 0x040fe200078e02e0 */
[----:B------:R-:W-:Y:S01]  /*3c5d0*/  ISETP.GE.AND P0, PT, R0, UR4, PT ;  /* 0x0000000400007c0c */ /* 0x000fe2000bf06270 */
[----:B------:R-:W-:Y:S02]  /*3c5e0*/  ULDC UR4, c[0x0][0x228] ;  /* 0x00008a0000047ab9 */ /* 0x000fe40000000800 */
[----:B------:R-:W-:Y:S01]  /*3c5f0*/  IMAD.WIDE R14, R21, 0x4, R222 ;  /* 0x00000004150e7825 */ /* 0x000fe200078e02de */
[----:B------:R1:W-:Y:S01]  /*3c600*/  @P2 STG.E desc[UR14][R8.64], R161 ;  /* 0x000000a108002986 */ /* 0x0003e2000c10190e */
[----:B------:R-:W-:Y:S01]  /*3c610*/  ISETP.LT.AND P2, PT, R131, UR4, !P1 ;  /* 0x0000000483007c0c */ /* 0x000fe2000cf41270 */
[----:B------:R-:W-:Y:S01]  /*3c620*/  ULDC UR4, c[0x0][0x228] ;  /* 0x00008a0000047ab9 */ /* 0x000fe20000000800 */
        /* <DEDUP_REMOVED lines=8> */
[----:B------:R4:W-:Y:S01]  /*3c6b0*/  @P5 STG.E desc[UR14][R16.64], R169 ;  /* 0x000000a910005986 */ /* 0x0009e2000c10190e */
[----:B------:R-:W-:Y:S01]  /*3c6c0*/  ISETP.LT.AND P5, PT, R199, UR6, !P0 ;  /* 0x00000006c7007c0c */ /* 0x000fe2000c7a1270 */
[----:B------:R-:W-:Y:S01]  /*3c6d0*/  ULDC UR4, c[0x0][0x248] ;  /* 0x0000920000047ab9 */ /* 0x000fe20000000800 */
[C---:B-1----:R-:W-:Y:S01]  /*3c6e0*/  IMAD.WIDE R8, R21.reuse, 0x4, R218 ;  /* 0x0000000415087825 */ /* 0x042fe200078e02da */
[----:B------:R-:W-:-:S03]  /*3c6f0*/  IADD3 R25, R21, UR4, RZ ;  /* 0x0000000415197c10 */ /* 0x000fc6000fffe0ff */
[C---:B--2---:R-:W-:Y:S01]  /*3c700*/  IMAD.WIDE R12, R21.reuse, 0x4, R216 ;  /* 0x00000004150c7825 */ /* 0x044fe200078e02d8 */
[----:B------:R1:W-:Y:S01]  /*3c710*/  @P6 STG.E desc[UR14][R18.64], R101 ;  /* 0x0000006512006986 */ /* 0x0003e2000c10190e */
[----:B------:R-:W-:Y:S01]  /*3c720*/  ULDC UR4, c[0x0][0x228] ;  /* 0x00008a0000047ab9 */ /* 0x000fe20000000800 */
[----:B------:R-:W-:Y:S01]  /*3c730*/  ULDC UR6, c[0x0][0x228] ;  /* 0x00008a0000067ab9 */ /* 0x000fe20000000800 */
[C---:B---3--:R-:W-:Y:S01]  /*3c740*/  IMAD.WIDE R14, R21.reuse, 0x4, R6 ;  /* 0x00000004150e7825 */ /* 0x048fe200078e0206 */
[----:B------:R2:W-:Y:S01]  /*3c750*/  @P2 STG.E desc[UR14][R8.64], R69 ;  /* 0x0000004508002986 */ /* 0x0005e2000c10190e */
[----:B------:R-:W-:Y:S02]  /*3c760*/  ULDC UR8, c[0x0][0x228] ;  /* 0x00008a0000087ab9 */ /* 0x000fe40000000800 */
[----:B----4-:R-:W-:Y:S01]  /*3c770*/  IMAD.WIDE R16, R21, 0x4, R4 ;  /* 0x0000000415107825 */ /* 0x010fe200078e0204 */
[----:B------:R3:W-:Y:S03]  /*3c780*/  @P3 STG.E desc[UR14][R12.64], R37 ;  /* 0x000000250c003986 */ /* 0x0007e6000c10190e */
[----:B-1----:R-:W-:Y:S01]  /*3c790*/  IMAD.WIDE R18, R25, 0x4, R224 ;  /* 0x0000000419127825 */ /* 0x002fe200078e02e0 */
[----:B------:R1:W-:Y:S01]  /*3c7a0*/  @P4 STG.E desc[UR14][R14.64], R173 ;  /* 0x000000ad0e004986 */ /* 0x0003e2000c10190e */
[----:B------:R-:W-:Y:S01]  /*3c7b0*/  ISETP.LT.AND P2, PT, R215, UR6, !P0 ;  /* 0x00000006d7007c0c */ /* 0x000fe2000c741270 */
[----:B------:R-:W-:-:S02]  /*3c7c0*/  ULDC UR6, c[0x0][0x228] ;  /* 0x00008a0000067ab9 */ /* 0x000fc40000000800 */
[----:B------:R4:W-:Y:S01]  /*3c7d0*/  @P1 STG.E desc[UR14][R16.64], R177 ;  /* 0x000000b110001986 */ /* 0x0009e2000c10190e */
[----:B------:R-:W-:Y:S01]  /*3c7e0*/  ISETP.LT.AND P1, PT, R211, UR4, !P0 ;  /* 0x00000004d3007c0c */ /* 0x000fe2000c721270 */
[----:B------:R-:W-:Y:S02]  /*3c7f0*/  ULDC UR4, c[0x0][0x228] ;  /* 0x00008a0000047ab9 */ /* 0x000fe40000000800 */
[----:B------:R4:W-:Y:S01]  /*3c800*/  @P5 STG.E desc[UR14][R18.64], R146 ;  /* 0x0000009212005986 */ /* 0x0009e2000c10190e */
[----:B------:R-:W-:Y:S01]  /*3c810*/  ISETP.LT.AND P6, PT, R67, UR4, !P0 ;  /* 0x0000000443007c0c */ /* 0x000fe2000c7c1270 */
[----:B--2---:R-:W-:Y:S01]  /*3c820*/  IMAD.WIDE R8, R25, 0x4, R222 ;  /* 0x0000000419087825 */ /* 0x004fe200078e02de */
[----:B------:R-:W-:Y:S01]  /*3c830*/  ISETP.LT.AND P5, PT, R131, UR8, !P0 ;  /* 0x0000000883007c0c */ /* 0x000fe2000c7a1270 */
[----:B------:R-:W-:Y:S01]  /*3c840*/  ULDC UR4, c[0x0][0x248] ;  /* 0x0000920000047ab9 */ /* 0x000fe20000000800 */
[----:B------:R-:W-:Y:S01]  /*3c850*/  ISETP.LT.AND P4, PT, R167, UR10, !P0 ;  /* 0x0000000aa7007c0c */ /* 0x000fe2000c781270 */
[----:B---3--:R-:W-:Y:S01]  /*3c860*/  IMAD.WIDE R12, R25, 0x4, R2 ;  /* 0x00000004190c7825 */ /* 0x008fe200078e0202 */
[----:B------:R-:W-:Y:S01]  /*3c870*/  ISETP.LT.AND P3, PT, R135, UR6, !P0 ;  /* 0x0000000687007c0c */ /* 0x000fe2000c761270 */
[----:B------:R-:W-:Y:S01]  /*3c880*/  ULDC UR6, c[0x0][0x228] ;  /* 0x00008a0000067ab9 */ /* 0x000fe20000000800 */
[----:B------:R-:W-:Y:S01]  /*3c890*/  ISETP.LT.AND P0, PT, R99, UR12, !P0 ;  /* 0x0000000c63007c0c */ /* 0x000fe2000c701270 */
[----:B-1----:R-:W-:Y:S01]  /*3c8a0*/  IMAD.WIDE R14, R25, 0x4, R220 ;  /* 0x00000004190e7825 */ /* 0x002fe200078e02dc */
[----:B------:R1:W-:Y:S01]  /*3c8b0*/  @P1 STG.E desc[UR14][R8.64], R142 ;  /* 0x0000008e08001986 */ /* 0x0003e2000c10190e */
[----:B------:R-:W-:Y:S01]  /*3c8c0*/  ULDC UR8, c[0x0][0x228] ;  /* 0x00008a0000087ab9 */ /* 0x000fe20000000800 */
[----:B------:R-:W-:Y:S01]  /*3c8d0*/  ULDC UR10, c[0x0][0x228] ;  /* 0x00008a00000a7ab9 */ /* 0x000fe20000000800 */
[----:B------:R-:W-:-:S02]  /*3c8e0*/  VIADD R0, R252, 0x35 ;  /* 0x00000035fc007836 */ /* 0x000fc40000000000 */
[C---:B----4-:R-:W-:Y:S01]  /*3c8f0*/  IMAD.WIDE R16, R25.reuse, 0x4, R218 ;  /* 0x0000000419107825 */ /* 0x050fe200078e02da */
[----:B------:R2:W-:Y:S03]  /*3c900*/  @P2 STG.E desc[UR14][R12.64], R122 ;  /* 0x0000007a0c002986 */ /* 0x0005e6000c10190e */
[C---:B------:R-:W-:Y:S01]  /*3c910*/  IMAD.WIDE R18, R25.reuse, 0x4, R216 ;  /* 0x0000000419127825 */ /* 0x040fe200078e02d8 */
[----:B------:R3:W-:Y:S03]  /*3c920*/  @P6 STG.E desc[UR14][R14.64], R10 ;  /* 0x0000000a0e006986 */ /* 0x0007e6000c10190e */
[C---:B------:R-:W-:Y:S01]  /*3c930*/  IMAD.WIDE R20, R25.reuse, 0x4, R6 ;  /* 0x0000000419147825 */ /* 0x040fe200078e0206 */
[----:B------:R-:W-:Y:S01]  /*3c940*/  ISETP.GE.AND P1, PT, R0, UR7, PT ;  /* 0x0000000700007c0c */ /* 0x000fe2000bf26270 */
[----:B------:R4:W-:Y:S01]  /*3c950*/  @P5 STG.E desc[UR14][R16.64], R126 ;  /* 0x0000007e10005986 */ /* 0x0009e2000c10190e */
[----:B------:R-:W-:Y:S01]  /*3c960*/  ULDC UR7, c[0x0][0x228] ;  /* 0x00008a0000077ab9 */ /* 0x000fe20000000800 */
[----:B------:R-:W-:-:S02]  /*3c970*/  IMAD.WIDE R22, R25, 0x4, R4 ;  /* 0x0000000419167825 */ /* 0x000fc400078e0204 */
[----:B------:R4:W-:Y:S04]  /*3c980*/  @P4 STG.E desc[UR14][R18.64], R118 ;  /* 0x0000007612004986 */ /* 0x0009e8000c10190e */
[----:B------:R4:W-:Y:S01]  /*3c990*/  @P3 STG.E desc[UR14][R20.64], R114 ;  /* 0x0000007214003986 */ /* 0x0009e2000c10190e */
[----:B------:R-:W-:Y:S01]  /*3c9a0*/  VIADD R25, R25, UR4 ;  /* 0x0000000419197c36 */ /* 0x000fe20008000000 */
[----:B------:R-:W-:Y:S01]  /*3c9b0*/  ISETP.LT.AND P2, PT, R211, UR7, !P1 ;  /* 0x00000007d3007c0c */ /* 0x000fe2000cf41270 */
[----:B------:R-:W-:Y:S01]  /*3c9c0*/  ULDC UR4, c[0x0][0x228] ;  /* 0x00008a0000047ab9 */ /* 0x000fe20000000800 */
[----:B------:R4:W-:Y:S01]  /*3c9d0*/  @P0 STG.E desc[UR14][R22.64], R162 ;  /* 0x000000a216000986 */ /* 0x0009e2000c10190e */
[----:B------:R-:W-:Y:S01]  /*3c9e0*/  ISETP.LT.AND P0, PT, R199, UR6, !P1 ;  /* 0x00000006c7007c0c */ /* 0x000fe2000cf01270 */
[----:B------:R-:W-:Y:S01]  /*3c9f0*/  ULDC UR6, c[0x0][0x228] ;  /* 0x00008a0000067ab9 */ /* 0x000fe20000000800 */
[----:B------:R-:W-:-:S02]  /*3ca00*/  ISETP.LT.AND P4, PT, R67, UR8, !P1 ;  /* 0x0000000843007c0c */ /* 0x000fc4000cf81270 */
[----:B------:R-:W-:Y:S01]  /*3ca10*/  ISETP.LT.AND P6, PT, R167, UR10, !P1 ;  /* 0x0000000aa7007c0c */ /* 0x000fe2000cfc1270 */
[----:B-1----:R-:W-:Y:S01]  /*3ca20*/  IMAD.WIDE R8, R25, 0x4, R224 ;  /* 0x0000000419087825 */ /* 0x002fe200078e02e0 */
[----:B------:R-:W-:Y:S01]  /*3ca30*/  ISETP.LT.AND P3, PT, R215, UR6, !P1 ;  /* 0x00000006d7007c0c */ /* 0x000fe2000cf61270 */
[----:B------:R-:W-:Y:S01]  /*3ca40*/  ULDC UR6, c[0x0][0x228] ;  /* 0x00008a0000067ab9 */ /* 0x000fe20000000800 */
[----:B------:R-:W-:Y:S01]  /*3ca50*/  ISETP.LT.AND P5, PT, R131, UR4, !P1 ;  /* 0x0000000483007c0c */ /* 0x000fe2000cfa1270 */
[C---:B--2---:R-:W-:Y:S01]  /*3ca60*/  IMAD.WIDE R12, R25.reuse, 0x4, R222 ;  /* 0x00000004190c7825 */ /* 0x044fe200078e02de */
[----:B------:R-:W-:Y:S01]  /*3ca70*/  IADD3 R0, R252, 0x36, RZ ;  /* 0x00000036fc007810 */ /* 0x000fe20007ffe0ff */
[----:B------:R-:W-:Y:S01]  /*3ca80*/  ULDC UR4, c[0x0][0x228] ;  /* 0x00008a0000047ab9 */ /* 0x000fe20000000800 */
[----:B------:R-:W-:Y:S01]  /*3ca90*/  ULDC UR7, c[0x0][0x228] ;  /* 0x00008a0000077ab9 */ /* 0x000fe20000000800 */
[C---:B---3--:R-:W-:Y:S01]  /*3caa0*/  IMAD.WIDE R14, R25.reuse, 0x4, R2 ;  /* 0x00000004190e7825 */ /* 0x048fe200078e0202 */
[----:B------:R1:W-:Y:S03]  /*3cab0*/  @P0 STG.E desc[UR14][R8.64], R158 ;  /* 0x0000009e08000986 */ /* 0x0003e6000c10190e */
[C---:B----4-:R-:W-:Y:S01]  /*3cac0*/  IMAD.WIDE R16, R25.reuse, 0x4, R220 ;  /* 0x0000000419107825 */ /* 0x050fe200078e02dc */
[----:B------:R2:W-:Y:S03]  /*3cad0*/  @P2 STG.E desc[UR14][R12.64], R138 ;  /* 0x0000008a0c002986 */ /* 0x0005e6000c10190e */
[C---:B------:R-:W-:Y:S01]  /*3cae0*/  IMAD.WIDE R18, R25.reuse, 0x4, R218 ;  /* 0x0000000419127825 */ /* 0x040fe200078e02da */
[----:B------:R-:W-:Y:S01]  /*3caf0*/  ISETP.GE.AND P0, PT, R0, UR5, PT ;  /* 0x0000000500007c0c */ /* 0x000fe2000bf06270 */
[----:B------:R3:W-:Y:S01]  /*3cb00*/  @P3 STG.E desc[UR14][R14.64], R170 ;  /* 0x000000aa0e003986 */ /* 0x0007e2000c10190e */
[----:B------:R-:W-:Y:S01]  /*3cb10*/  ULDC UR5, c[0x0][0x228] ;  /* 0x00008a0000057ab9 */ /* 0x000fe20000000800 */
[----:B------:R-:W-:Y:S01]  /*3cb20*/  IMAD.WIDE R20, R25, 0x4, R216 ;  /* 0x0000000419147825 */ /* 0x000fe200078e02d8 */
[----:B------:R-:W-:Y:S01]  /*3cb30*/  ISETP.LT.AND P2, PT, R135, UR4, !P1 ;  /* 0x0000000487007c0c */ /* 0x000fe2000cf41270 */
[----:B------:R4:W-:Y:S01]  /*3cb40*/  @P4 STG.E desc[UR14][R16.64], R102 ;  /* 0x0000006610004986 */ /* 0x0009e2000c10190e */
[----:B------:R-:W-:Y:S01]  /*3cb50*/  ISETP.LT.AND P1, PT, R99, UR5, !P1 ;  /* 0x0000000563007c0c */ /* 0x000fe2000cf21270 */
[----:B------:R-:W-:Y:S01]  /*3cb60*/  ULDC UR8, c[0x0][0x228] ;  /* 0x00008a0000087ab9 */ /* 0x000fe20000000800 */
[----:B------:R-:W-:Y:S01]  /*3cb70*/  ULDC UR10, c[0x0][0x228] ;  /* 0x00008a00000a7ab9 */ /* 0x000fe20000000800 */
[----:B------:R4:W-:Y:S01]  /*3cb80*/  @P5 STG.E desc[UR14][R18.64], R70 ;  /* 0x0000004612005986 */ /* 0x0009e2000c10190e */
[----:B------:R-:W-:Y:S01]  /*3cb90*/  ISETP.LT.AND P5, PT, R211, UR7, !P0 ;  /* 0x00000007d3007c0c */ /* 0x000fe2000c7a1270 */
[----:B------:R-:W-:Y:S01]  /*3cba0*/  ULDC UR4, c[0x0][0x248] ;  /* 0x0000920000047ab9 */ /* 0x000fe20000000800 */
[----:B------:R-:W-:Y:S01]  /*3cbb0*/  ISETP.LT.AND P4, PT, R215, UR8, !P0 ;  /* 0x00000008d7007c0c */ /* 0x000fe2000c781270 */
[----:B------:R4:W-:Y:S01]  /*3cbc0*/  @P6 STG.E desc[UR14][R20.64], R38 ;  /* 0x0000002614006986 */ /* 0x0009e2000c10190e */
[----:B------:R-:W-:Y:S01]  /*3cbd0*/  ISETP.LT.AND P6, PT, R199, UR6, !P0 ;  /* 0x00000006c7007c0c */ /* 0x000fe2000c7c1270 */
[----:B------:R-:W-:Y:S01]  /*3cbe0*/  VIADD R23, R25, UR4 ;  /* 0x0000000419177c36 */ /* 0x000fe20008000000 */
[----:B------:R-:W-:Y:S01]  /*3cbf0*/  ISETP.LT.AND P3, PT, R67, UR10, !P0 ;  /* 0x0000000a43007c0c */ /* 0x000fe2000c761270 */
[C---:B-1----:R-:W-:Y:S01]  /*3cc00*/  IMAD.WIDE R8, R25.reuse, 0x4, R6 ;  /* 0x0000000419087825 */ /* 0x042fe200078e0206 */
[----:B------:R-:W-:Y:S01]  /*3cc10*/  ULDC UR4, c[0x0][0x228] ;  /* 0x00008a0000047ab9 */ /* 0x000fe20000000800 */
[----:B------:R-:W-:Y:S01]  /*3cc20*/  ULDC UR5, c[0x0][0x228] ;  /* 0x00008a0000057ab9 */ /* 0x000fe20000000800 */
[----:B------:R-:W-:Y:S01]  /*3cc30*/  ULDC UR6, c[0x0][0x228] ;  /* 0x00008a0000067ab9 */ /* 0x000fe20000000800 */
[----:B--2---:R-:W-:Y:S01]  /*3cc40*/  IMAD.WIDE R12, R25, 0x4, R4 ;  /* 0x00000004190c7825 */ /* 0x004fe200078e0204 */
[----:B------:R1:W-:Y:S01]  /*3cc50*/  @P2 STG.E desc[UR14][R8.64], R174 ;  /* 0x000000ae08002986 */ /* 0x0003e2000c10190e */
[----:B------:R-:W-:Y:S01]  /*3cc60*/  ULDC UR7, c[0x0][0x228] ;  /* 0x00008a0000077ab9 */ /* 0x000fe20000000800 */
[----:B------:R-:W-:Y:S01]  /*3cc70*/  ULDC UR8, c[0x0][0x228] ;  /* 0x00008a0000087ab9 */ /* 0x000fe20000000800 */
[C---:B---3--:R-:W-:Y:S01]  /*3cc80*/  IMAD.WIDE R14, R23.reuse, 0x4, R224 ;  /* 0x00000004170e7825 */ /* 0x048fe200078e02e0 */
[----:B------:R-:W-:Y:S03]  /*3cc90*/  @P1 STG.E desc[UR14][R12.64], R178 ;  /* 0x000000b20c001986 */ /* 0x000fe6000c10190e */
[C---:B----4-:R-:W-:Y:S01]  /*3cca0*/  IMAD.WIDE R16, R23.reuse, 0x4, R222 ;  /* 0x0000000417107825 */ /* 0x050fe200078e02de */
[----:B------:R-:W-:Y:S03]  /*3ccb0*/  @P6 STG.E desc[UR14][R14.64], R147 ;  /* 0x000000930e006986 */ /* 0x000fe6000c10190e */
[C---:B------:R-:W-:Y:S01]  /*3ccc0*/  IMAD.WIDE R18, R23.reuse, 0x4, R2 ;  /* 0x0000000417127825 */ /* 0x040fe200078e0202 */
[----:B------:R-:W-:Y:S03]  /*3ccd0*/  @P5 STG.E desc[UR14][R16.64], R143 ;  /* 0x0000008f10005986 */ /* 0x000fe6000c10190e */
[----:B------:R-:W-:Y:S01]  /*3cce0*/  IMAD.WIDE R20, R23, 0x4, R220 ;  /* 0x0000000417147825 */ /* 0x000fe200078e02dc */
[----:B------:R-:W-:Y:S03]  /*3ccf0*/  @P4 STG.E desc[UR14][R18.64], R123 ;  /* 0x0000007b12004986 */ /* 0x000fe6000c10190e */
[----:B------:R-:W-:Y:S01]  /*3cd00*/  VIADD R0, R252, 0x37 ;  /* 0x00000037fc007836 */ /* 0x000fe20000000000 */
[----:B------:R2:W-:Y:S01]  /*3cd10*/  @P3 STG.E desc[UR14][R20.64], R11 ;  /* 0x0000000b14003986 */ /* 0x0005e2000c10190e */
[----:B------:R-:W-:Y:S01]  /*3cd20*/  ISETP.LT.AND P1, PT, R131, UR4, !P0 ;  /* 0x0000000483007c0c */ /* 0x000fe2000c721270 */
[----:B------:R-:W-:Y:S01]  /*3cd30*/  ULDC UR4, c[0x0][0x228] ;  /* 0x00008a0000047ab9 */ /* 0x000fe20000000800 */
[----:B------:R-:W-:Y:S01]  /*3cd40*/  ISETP.LT.AND P3, PT, R167, UR5, !P0 ;  /* 0x00000005a7007c0c */ /* 0x000fe2000c761270 */
[----:B------:R-:W-:Y:S01]  /*3cd50*/  ULDC UR5, c[0x0][0x228] ;  /* 0x00008a0000057ab9 */ /* 0x000fe20000000800 */
[----:B------:R-:W-:Y:S01]  /*3cd60*/  ISETP.GE.AND P2, PT, R0, UR17, PT ;  /* 0x0000001100007c0c */ /* 0x000fe2000bf46270 */
[----:B------:R-:W-:Y:S01]  /*3cd70*/  ULDC UR10, c[0x0][0x228] ;  /* 0x00008a00000a7ab9 */ /* 0x000fe20000000800 */
[----:B------:R-:W-:Y:S01]  /*3cd80*/  ISETP.LT.AND P4, PT, R135, UR6, !P0 ;  /* 0x0000000687007c0c */ /* 0x000fe2000c781270 */
[----:B-1----:R-:W-:Y:S01]  /*3cd90*/  IMAD.WIDE R8, R23, 0x4, R218 ;  /* 0x0000000417087825 */ /* 0x002fe200078e02da */
[----:B------:R-:W-:Y:S01]  /*3cda0*/  ISETP.LT.AND P0, PT, R99, UR4, !P0 ;  /* 0x0000000463007c0c */ /* 0x000fe2000c701270 */
[----:B------:R-:W-:Y:S01]  /*3cdb0*/  ULDC UR4, c[0x0][0x248] ;  /* 0x0000920000047ab9 */ /* 0x000fe20000000800 */
[----:B------:R-:W-:Y:S01]  /*3cdc0*/  ISETP.LT.AND P5, PT, R199, UR5, !P2 ;  /* 0x00000005c7007c0c */ /* 0x000fe2000d7a1270 */
[C---:B--2---:R-:W-:Y:S01]  /*3cdd0*/  IMAD.WIDE R10, R23.reuse, 0x4, R216 ;  /* 0x00000004170a7825 */ /* 0x044fe200078e02d8 */
[----:B------:R-:W-:-:S03]  /*3cde0*/  IADD3 R25, R23, UR4, RZ ;  /* 0x0000000417197c10 */ /* 0x000fc6000fffe0ff */
[C---:B------:R-:W-:Y:S01]  /*3cdf0*/  IMAD.WIDE R12, R23.reuse, 0x4, R6 ;  /* 0x00000004170c7825 */ /* 0x040fe200078e0206 */
[----:B------:R1:W-:Y:S01]  /*3ce00*/  @P1 STG.E desc[UR14][R8.64], R127 ;  /* 0x0000007f08001986 */ /* 0x0003e2000c10190e */
[----:B------:R-:W-:Y:S01]  /*3ce10*/  ULDC UR4, c[0x0][0x228] ;  /* 0x00008a0000047ab9 */ /* 0x000fe20000000800 */
[----:B------:R-:W-:Y:S01]  /*3ce20*/  ULDC UR5, c[0x0][0x228] ;  /* 0x00008a0000057ab9 */ /* 0x000fe20000000800 */
[----:B------:R-:W-:Y:S01]  /*3ce30*/  IMAD.WIDE R14, R23, 0x4, R4 ;  /* 0x00000004170e7825 */ /* 0x000fe200078e0204 */
[----:B------:R2:W-:Y:S01]  /*3ce40*/  @P3 STG.E desc[UR14][R10.64], R119 ;  /* 0x000000770a003986 */ /* 0x0005e2000c10190e */
[----:B------:R-:W-:Y:S01]  /*3ce50*/  ISETP.LT.AND P1, PT, R211, UR4, !P2 ;  /* 0x00000004d3007c0c */ /* 0x000fe2000d721270 */
[----:B------:R-:W-:Y:S01]  /*3ce60*/  ULDC UR4, c[0x0][0x228] ;  /* 0x00008a0000047ab9 */ /* 0x000fe20000000800 */
[----:B------:R-:W-:Y:S01]  /*3ce70*/  IMAD.WIDE R16, R25, 0x4, R224 ;  /* 0x0000000419107825 */ /* 0x000fe200078e02e0 */
[----:B------:R3:W-:Y:S01]  /*3ce80*/  @P4 STG.E desc[UR14][R12.64], R115 ;  /* 0x000000730c004986 */ /* 0x0007e2000c10190e */
[----:B------:R-:W-:Y:S01]  /*3ce90*/  ULDC UR6, c[0x0][0x228] ;  /* 0x00008a0000067ab9 */ /* 0x000fe20000000800 */
[----:B------:R-:W-:Y:S01]  /*3cea0*/  ISETP.LT.AND P6, PT, R67, UR4, !P2 ;  /* 0x0000000443007c0c */ /* 0x000fe2000d7c1270 */
[----:B------:R-:W-:Y:S01]  /*3ceb0*/  VIADD R0, R252, 0x38 ;  /* 0x00000038fc007836 */ /* 0x000fe20000000000 */
[----:B------:R4:W-:Y:S01]  /*3cec0*/  @P0 STG.E desc[UR14][R14.64], R163 ;  /* 0x000000a30e000986 */ /* 0x0009e2000c10190e */
[----:B------:R-:W-:Y:S01]  /*3ced0*/  ISETP.LT.AND P0, PT, R215, UR5, !P2 ;  /* 0x00000005d7007c0c */ /* 0x000fe2000d701270 */
[----:B------:R-:W-:Y:S01]  /*3cee0*/  ULDC UR5, c[0x0][0x228] ;  /* 0x00008a0000057ab9 */ /* 0x000fe20000000800 */
[----:B------:R-:W-:Y:S01]  /*3cef0*/  ISETP.LT.AND P4, PT, R167, UR7, !P2 ;  /* 0x00000007a7007c0c */ /* 0x000fe2000d781270 */
[----:B------:R4:W-:Y:S01]  /*3cf00*/  @P5 STG.E desc[UR14][R16.64], R159 ;  /* 0x0000009f10005986 */ /* 0x0009e2000c10190e */
[----:B------:R-:W-:Y:S01]  /*3cf10*/  ISETP.LT.AND P5, PT, R131, UR6, !P2 ;  /* 0x0000000683007c0c */ /* 0x000fe2000d7a1270 */
[----:B-1----:R-:W-:Y:S01]  /*3cf20*/  IMAD.WIDE R8, R25, 0x4, R222 ;  /* 0x0000000419087825 */ /* 0x002fe200078e02de */
[----:B------:R-:W-:Y:S01]  /*3cf30*/  ISETP.LT.AND P3, PT, R135, UR5, !P2 ;  /* 0x0000000587007c0c */ /* 0x000fe2000d761270 */
[----:B------:R-:W-:Y:S01]  /*3cf40*/  ULDC UR5, c[0x0][0x228] ;  /* 0x00008a0000057ab9 */ /* 0x000fe20000000800 */
[----:B------:R-:W-:Y:S01]  /*3cf50*/  ISETP.LT.AND P2, PT, R99, UR8, !P2 ;  /* 0x0000000863007c0c */ /* 0x000fe2000d741270 */
[----:B--2---:R-:W-:Y:S01]  /*3cf60*/  IMAD.WIDE R10, R25, 0x4, R2 ;  /* 0x00000004190a7825 */ /* 0x004fe200078e0202 */
[----:B------:R1:W-:Y:S01]  /*3cf70*/  @P1 STG.E desc[UR14][R8.64], R139 ;  /* 0x0000008b08001986 */ /* 0x0003e2000c10190e */
[----:B------:R-:W-:-:S02]  /*3cf80*/  ULDC UR4, c[0x0][0x248] ;  /* 0x0000920000047ab9 */ /* 0x000fc40000000800 */
[C---:B---3--:R-:W-:Y:S01]  /*3cf90*/  IMAD.WIDE R12, R25.reuse, 0x4, R220 ;  /* 0x00000004190c7825 */ /* 0x048fe200078e02dc */
[----:B------:R2:W-:Y:S01]  /*3cfa0*/  @P0 STG.E desc[UR14][R10.64], R171 ;  /* 0x000000ab0a000986 */ /* 0x0005e2000c10190e */
[----:B------:R-:W-:Y:S02]  /*3cfb0*/  ULDC UR7, c[0x0][0x228] ;  /* 0x00008a0000077ab9 */ /* 0x000fe40000000800 */
[----:B----4-:R-:W-:Y:S01]  /*3cfc0*/  IMAD.WIDE R14, R25, 0x4, R218 ;  /* 0x00000004190e7825 */ /* 0x010fe200078e02da */
[----:B------:R-:W-:-:S03]  /*3cfd0*/  ISETP.GE.AND P1, PT, R0, UR13, PT ;  /* 0x0000000d00007c0c */ /* 0x000fc6000bf26270 */
[C---:B------:R-:W-:Y:S01]  /*3cfe0*/  IMAD.WIDE R16, R25.reuse, 0x4, R216 ;  /* 0x0000000419107825 */ /* 0x040fe200078e02d8 */
[----:B------:R3:W-:Y:S01]  /*3cff0*/  @P6 STG.E desc[UR14][R12.64], R103 ;  /* 0x000000670c006986 */ /* 0x0007e2000c10190e */
[----:B------:R-:W-:Y:S01]  /*3d000*/  ULDC UR6, c[0x0][0x228] ;  /* 0x00008a0000067ab9 */ /* 0x000fe20000000800 */
[----:B------:R-:W-:Y:S01]  /*3d010*/  ULDC UR8, c[0x0][0x228] ;  /* 0x00008a0000087ab9 */ /* 0x000fe20000000800 */
[C---:B------:R-:W-:Y:S01]  /*3d020*/  IMAD.WIDE R18, R25.reuse, 0x4, R6 ;  /* 0x0000000419127825 */ /* 0x040fe200078e0206 */
[----:B------:R4:W-:Y:S03]  /*3d030*/  @P5 STG.E desc[UR14][R14.64], R71 ;  /* 0x000000470e005986 */ /* 0x0009e6000c10190e */
[----:B------:R-:W-:Y:S01]  /*3d040*/  IMAD.WIDE R20, R25, 0x4, R4 ;  /* 0x0000000419147825 */ /* 0x000fe200078e0204 */
[----:B------:R-:W-:Y:S01]  /*3d050*/  @P4 STG.E desc[UR14][R16.64], R39 ;  /* 0x0000002710004986 */ /* 0x000fe2000c10190e */
[----:B------:R-:W-:Y:S01]  /*3d060*/  ISETP.LT.AND P0, PT, R199, UR5, !P1 ;  /* 0x00000005c7007c0c */ /* 0x000fe2000cf01270 */
[----:B------:R-:W-:-:S02]  /*3d070*/  ULDC UR5, c[0x0][0x228] ;  /* 0x00008a0000057ab9 */ /* 0x000fc40000000800 */
[----:B------:R-:W-:Y:S04]  /*3d080*/  @P3 STG.E desc[UR14][R18.64], R175 ;  /* 0x000000af12003986 */ /* 0x000fe8000c10190e */
[----:B------:R-:W-:Y:S01]  /*3d090*/  @P2 STG.E desc[UR14][R20.64], R179 ;  /* 0x000000b314002986 */ /* 0x000fe2000c10190e */
[----:B------:R-:W-:Y:S01]  /*3d0a0*/  ISETP.LT.AND P2, PT, R211, UR6, !P1 ;  /* 0x00000006d3007c0c */ /* 0x000fe2000cf41270 */
[----:B------:R-:W-:Y:S01]  /*3d0b0*/  VIADD R25, R25, UR4 ;  /* 0x0000000419197c36 */ /* 0x000fe20008000000 */
[----:B------:R-:W-:Y:S01]  /*3d0c0*/  ULDC UR4, c[0x0][0x228] ;  /* 0x00008a0000047ab9 */ /* 0x000fe20000000800 */
[----:B------:R-:W-:Y:S01]  /*3d0d0*/  ISETP.LT.AND P3, PT, R215, UR5, !P1 ;  /* 0x00000005d7007c0c */ /* 0x000fe2000cf61270 */
[----:B------:R-:W-:Y:S01]  /*3d0e0*/  ULDC UR5, c[0x0][0x228] ;  /* 0x00008a0000057ab9 */ /* 0x000fe20000000800 */
[----:B-1----:R-:W-:Y:S01]  /*3d0f0*/  IMAD.WIDE R8, R25, 0x4, R224 ;  /* 0x0000000419087825 */ /* 0x002fe200078e02e0 */
[----:B------:R-:W-:Y:S01]  /*3d100*/  ISETP.LT.AND P4, PT, R67, UR7, !P1 ;  /* 0x0000000743007c0c */ /* 0x000fe2000cf81270 */
[----:B------:R-:W-:-:S02]  /*3d110*/  ULDC UR6, c[0x0][0x228] ;  /* 0x00008a0000067ab9 */ /* 0x000fc40000000800 */
[----:B--2---:R-:W-:Y:S01]  /*3d120*/  IMAD.WIDE R10, R25, 0x4, R222 ;  /* 0x00000004190a7825 */ /* 0x004fe200078e02de */
[----:B------:R-:W-:Y:S01]  /*3d130*/  @P0 STG.E desc[UR14][R8.64], R180 ;  /* 0x000000b408000986 */ /* 0x000fe2000c10190e */
[----:B------:R-:W-:Y:S01]  /*3d140*/  ISETP.LT.AND P5, PT, R131, UR4, !P1 ;  /* 0x0000000483007c0c */ /* 0x000fe2000cfa1270 */
[----:B------:R-:W-:Y:S01]  /*3d150*/  ULDC UR7, c[0x0][0x228] ;  /* 0x00008a0000077ab9 */ /* 0x000fe20000000800 */
[----:B------:R-:W-:Y:S01]  /*3d160*/  ISETP.LT.AND P6, PT, R167, UR8, !P1 ;  /* 0x00000008a7007c0c */ /* 0x000fe2000cfc1270 */
[----:B------:R-:W-:Y:S01]  /*3d170*/  @P2 STG.E desc[UR14][R10.64], R184 ;  /* 0x000000b80a002986 */ /* 0x000fe2000c10190e */
[C---:B---3--:R-:W-:Y:S01]  /*3d180*/  IMAD.WIDE R12, R25.reuse, 0x4, R2 ;  /* 0x00000004190c7825 */ /* 0x048fe200078e0202 */
[----:B------:R-:W-:Y:S01]  /*3d190*/  IADD3 R0, R252, 0x39, RZ ;  /* 0x00000039fc007810 */ /* 0x000fe20007ffe0ff */
[----:B------:R-:W-:Y:S01]  /*3d1a0*/  ULDC UR8, c[0x0][0x228] ;  /* 0x00008a0000087ab9 */ /* 0x000fe20000000800 */
[----:B------:R1:W2:Y:S01]  /*3d1b0*/  LDS.128 R8, [R183] ;  /* 0x00000000b7087984 */ /* 0x0002a20000000c00 */
[----:B----4-:R-:W-:Y:S01]  /*3d1c0*/  IMAD.WIDE R14, R25, 0x4, R220 ;  /* 0x00000004190e7825 */ /* 0x010fe200078e02dc */
[----:B------:R-:W-:-:S02]  /*3d1d0*/  ULDC UR4, c[0x0][0x248] ;  /* 0x0000920000047ab9 */ /* 0x000fc40000000800 */
[----:B-1----:R-:W3:Y:S01]  /*3d1e0*/  LDL.LU R183, [R1+0x1328] ;  /* 0x0013280001b77983 */ /* 0x002ee20000300800 */
[----:B------:R-:W-:Y:S01]  /*3d1f0*/  IMAD.WIDE R16, R25, 0x4, R218 ;  /* 0x0000000419107825 */ /* 0x000fe200078e02da */
[----:B------:R-:W-:-:S03]  /*3d200*/  ISETP.GE.AND P0, PT, R0, UR11, PT ;  /* 0x0000000b00007c0c */ /* 0x000fc6000bf06270 */
[----:B------:R-:W-:Y:S01]  /*3d210*/  IMAD.WIDE R18, R25, 0x4, R216 ;  /* 0x0000000419127825 */ /* 0x000fe200078e02d8 */
[----:B------:R1:W-:Y:S01]  /*3d220*/  @P3 STG.E desc[UR14][R12.64], R188 ;  /* 0x000000bc0c003986 */ /* 0x0003e2000c10190e */
[----:B------:R-:W-:Y:S01]  /*3d230*/  ISETP.LT.AND P2, PT, R135, UR5, !P1 ;  /* 0x0000000587007c0c */ /* 0x000fe2000cf41270 */
[----:B------:R-:W-:Y:S02]  /*3d240*/  ULDC UR5, c[0x0][0x228] ;  /* 0x00008a0000057ab9 */ /* 0x000fe40000000800 */
[----:B------:R4:W-:Y:S01]  /*3d250*/  @P4 STG.E desc[UR14][R14.64], R192 ;  /* 0x000000c00e004986 */ /* 0x0009e2000c10190e */
[----:B------:R-:W-:Y:S01]  /*3d260*/  ISETP.LT.AND P1, PT, R99, UR6, !P1 ;  /* 0x0000000663007c0c */ /* 0x000fe2000cf21270 */
[----:B------:R-:W-:Y:S01]  /*3d270*/  VIADD R27, R25, UR4 ;  /* 0x00000004191b7c36 */ /* 0x000fe20008000000 */
[----:B------:R-:W-:Y:S01]  /*3d280*/  ISETP.LT.AND P4, PT, R215, UR8, !P0 ;  /* 0x00000008d7007c0c */ /* 0x000fe2000c781270 */
[----:B------:R4:W-:Y:S01]  /*3d290*/  @P5 STG.E desc[UR14][R16.64], R196 ;  /* 0x000000c410005986 */ /* 0x0009e2000c10190e */
[----:B------:R-:W-:-:S02]  /*3d2a0*/  ISETP.LT.AND P5, PT, R211, UR5, !P0 ;  /* 0x00000005d3007c0c */ /* 0x000fc4000c7a1270 */
[----:B------:R-:W-:Y:S01]  /*3d2b0*/  ISETP.LT.AND P3, PT, R67, UR10, !P0 ;  /* 0x0000000a43007c0c */ /* 0x000fe2000c761270 */
[----:B------:R2:W-:Y:S01]  /*3d2c0*/  @P6 STG.E desc[UR14][R18.64], R200 ;  /* 0x000000c812006986 */ /* 0x0005e2000c10190e */
[----:B------:R-:W-:Y:S01]  /*3d2d0*/  ISETP.LT.AND P6, PT, R199, UR7, !P0 ;  /* 0x00000007c7007c0c */ /* 0x000fe2000c7c1270 */
[C---:B-1----:R-:W-:Y:S01]  /*3d2e0*/  IMAD.WIDE R12, R25.reuse, 0x4, R6 ;  /* 0x00000004190c7825 */ /* 0x042fe200078e0206 */
[----:B------:R-:W-:Y:S01]  /*3d2f0*/  ULDC UR4, c[0x0][0x228] ;  /* 0x00008a0000047ab9 */ /* 0x000fe20000000800 */
[----:B------:R-:W-:Y:S01]  /*3d300*/  ULDC UR5, c[0x0][0x228] ;  /* 0x00008a0000057ab9 */ /* 0x000fe20000000800 */
[----:B------:R-:W-:Y:S01]  /*3d310*/  ULDC UR6, c[0x0][0x228] ;  /* 0x00008a0000067ab9 */ /* 0x000fe20000000800 */
[----:B----4-:R-:W-:Y:S01]  /*3d320*/  IMAD.WIDE R14, R25, 0x4, R4 ;  /* 0x00000004190e7825 */ /* 0x010fe200078e0204 */
[----:B------:R1:W-:Y:S01]  /*3d330*/  @P2 STG.E desc[UR14][R12.64], R208 ;  /* 0x000000d00c002986 */ /* 0x0003e2000c10190e */
[----:B------:R-:W-:Y:S01]  /*3d340*/  ULDC UR7, c[0x0][0x228] ;  /* 0x00008a0000077ab9 */ /* 0x000fe20000000800 */
[----:B------:R-:W-:Y:S01]  /*3d350*/  ULDC UR8, c[0x0][0x228] ;  /* 0x00008a0000087ab9 */ /* 0x000fe20000000800 */
[C---:B------:R-:W-:Y:S01]  /*3d360*/  IMAD.WIDE R16, R27.reuse, 0x4, R224 ;  /* 0x000000041b107825 */ /* 0x040fe200078e02e0 */
[----:B------:R4:W-:Y:S03]  /*3d370*/  @P1 STG.E desc[UR14][R14.64], R212 ;  /* 0x000000d40e001986 */ /* 0x0009e6000c10190e */
[C---:B--2---:R-:W-:Y:S01]  /*3d380*/  IMAD.WIDE R18, R27.reuse, 0x4, R222 ;  /* 0x000000041b127825 */ /* 0x044fe200078e02de */
[----:B------:R2:W-:Y:S03]  /*3d390*/  @P6 STG.E desc[UR14][R16.64], R204 ;  /* 0x000000cc10006986 */ /* 0x0005e6000c10190e */
[C---:B------:R-:W-:Y:S01]  /*3d3a0*/  IMAD.WIDE R20, R27.reuse, 0x4, R2 ;  /* 0x000000041b147825 */ /* 0x040fe200078e0202 */
[----:B------:R2:W-:Y:S03]  /*3d3b0*/  @P5 STG.E desc[UR14][R18.64], R164 ;  /* 0x000000a412005986 */ /* 0x0005e6000c10190e */
[----:B------:R-:W-:Y:S01]  /*3d3c0*/  IMAD.WIDE R22, R27, 0x4, R220 ;  /* 0x000000041b167825 */ /* 0x000fe200078e02dc */
[----:B------:R2:W-:Y:S01]  /*3d3d0*/  @P4 STG.E desc[UR14][R20.64], R132 ;  /* 0x0000008414004986 */ /* 0x0005e2000c10190e */
[----:B------:R-:W-:Y:S01]  /*3d3e0*/  ISETP.LT.AND P1, PT, R131, UR4, !P0 ;  /* 0x0000000483007c0c */ /* 0x000fe2000c721270 */
[----:B------:R-:W-:Y:S01]  /*3d3f0*/  ULDC UR4, c[0x0][0x228] ;  /* 0x00008a0000047ab9 */ /* 0x000fe20000000800 */
[----:B------:R-:W-:Y:S01]  /*3d400*/  VIADD R0, R252, 0x3a ;  /* 0x0000003afc007836 */ /* 0x000fe20000000000 */
[----:B------:R-:W-:Y:S01]  /*3d410*/  @P3 STG.E desc[UR14][R22.64], R128 ;  /* 0x0000008016003986 */ /* 0x000fe2000c10190e */
[----:B------:R-:W-:Y:S01]  /*3d420*/  ISETP.LT.AND P3, PT, R167, UR5, !P0 ;  /* 0x00000005a7007c0c */ /* 0x000fe2000c761270 */
[----:B------:R-:W-:Y:S01]  /*3d430*/  ULDC UR5, c[0x0][0x228] ;  /* 0x00008a0000057ab9 */ /* 0x000fe20000000800 */
[----:B------:R-:W-:Y:S01]  /*3d440*/  ISETP.LT.AND P4, PT, R135, UR6, !P0 ;  /* 0x0000000687007c0c */ /* 0x000fe2000c781270 */
[----:B-1----:R-:W-:Y:S01]  /*3d450*/  IMAD.WIDE R12, R27, 0x4, R218 ;  /* 0x000000041b0c7825 */ /* 0x002fe200078e02da */
[----:B------:R-:W-:Y:S01]  /*3d460*/  ISETP.GE.AND P2, PT, R0, UR9, PT ;  /* 0x0000000900007c0c */ /* 0x000fe2000bf46270 */
[----:B------:R-:W-:Y:S01]  /*3d470*/  ULDC UR6, c[0x0][0x228] ;  /* 0x00008a0000067ab9 */ /* 0x000fe20000000800 */
[----:B------:R-:W-:Y:S01]  /*3d480*/  ISETP.LT.AND P0, PT, R99, UR4, !P0 ;  /* 0x0000000463007c0c */ /* 0x000fe2000c701270 */
[----:B------:R-:W-:Y:S01]  /*3d490*/  ULDC UR4, c[0x0][0x248] ;  /* 0x0000920000047ab9 */ /* 0x000fe20000000800 */
[----:B------:R-:W-:Y:S01]  /*3d4a0*/  ISETP.LT.AND P5, PT, R199, UR5, !P2 ;  /* 0x00000005c7007c0c */ /* 0x000fe2000d7a1270 */
[C---:B----4-:R-:W-:Y:S01]  /*3d4b0*/  IMAD.WIDE R14, R27.reuse, 0x4, R216 ;  /* 0x000000041b0e7825 */ /* 0x050fe200078e02d8 */
[----:B------:R-:W-:-:S03]  /*3d4c0*/  IADD3 R29, R27, UR4, RZ ;  /* 0x000000041b1d7c10 */ /* 0x000fc6000fffe0ff */
[C---:B--2---:R-:W-:Y:S01]  /*3d4d0*/  IMAD.WIDE R16, R27.reuse, 0x4, R6 ;  /* 0x000000041b107825 */ /* 0x044fe200078e0206 */
[----:B------:R1:W-:Y:S01]  /*3d4e0*/  @P1 STG.E desc[UR14][R12.64], R96 ;  /* 0x000000600c001986 */ /* 0x0003e2000c10190e */
[----:B------:R-:W-:Y:S01]  /*3d4f0*/  ULDC UR4, c[0x0][0x228] ;  /* 0x00008a0000047ab9 */ /* 0x000fe20000000800 */
[----:B------:R-:W-:Y:S01]  /*3d500*/  ULDC UR5, c[0x0][0x228] ;  /* 0x00008a0000057ab9 */ /* 0x000fe20000000800 */
[----:B------:R-:W-:Y:S01]  /*3d510*/  IMAD.WIDE R18, R27, 0x4, R4 ;  /* 0x000000041b127825 */ /* 0x000fe200078e0204 */
[----:B------:R2:W-:Y:S03]  /*3d520*/  @P3 STG.E desc[UR14][R14.64], R64 ;  /* 0x000000400e003986 */ /* 0x0005e6000c10190e */
[----:B------:R-:W-:Y:S01]  /*3d530*/  IMAD.WIDE R20, R29, 0x4, R224 ;  /* 0x000000041d147825 */ /* 0x000fe200078e02e0 */
        /* <DEDUP_REMOVED lines=8> */
[----:B-1----:R-:W-:Y:S01]  /*3d5c0*/  IMAD.WIDE R12, R29, 0x4, R222 ;  /* 0x000000041d0c7825 */ /* 0x002fe200078e02de */
[----:B------:R-:W-:Y:S01]  /*3d5d0*/  ISETP.LT.AND P5, PT, R131, UR6, !P2 ;  /* 0x0000000683007c0c */ /* 0x000fe2000d7a1270 */
[----:B------:R-:W-:Y:S01]  /*3d5e0*/  ULDC UR6, c[0x0][0x228] ;  /* 0x00008a0000067ab9 */ /* 0x000fe20000000800 */
[----:B------:R-:W-:Y:S01]  /*3d5f0*/  ISETP.LT.AND P4, PT, R167, UR7, !P2 ;  /* 0x00000007a7007c0c */ /* 0x000fe2000d781270 */
[----:B------:R-:W-:Y:S01]  /*3d600*/  VIADD R0, R252, 0x3b ;  /* 0x0000003bfc007836 */ /* 0x000fe20000000000 */
[----:B------:R-:W-:Y:S01]  /*3d610*/  ISETP.LT.AND P3, PT, R135, UR5, !P2 ;  /* 0x0000000587007c0c */ /* 0x000fe2000d761270 */
[----:B--2---:R-:W-:Y:S01]  /*3d620*/  IMAD.WIDE R14, R29, 0x4, R2 ;  /* 0x000000041d0e7825 */ /* 0x004fe200078e0202 */
[----:B------:R-:W-:-:S03]  /*3d630*/  ISETP.LT.AND P2, PT, R99, UR8, !P2 ;  /* 0x0000000863007c0c */ /* 0x000fc6000d741270 */
[C---:B----4-:R-:W-:Y:S01]  /*3d640*/  IMAD.WIDE R16, R29.reuse, 0x4, R220 ;  /* 0x000000041d107825 */ /* 0x050fe200078e02dc */
[----:B------:R1:W-:Y:S03]  /*3d650*/  @P0 STG.E desc[UR14][R12.64], R185 ;  /* 0x000000b90c000986 */ /* 0x0003e6000c10190e */
[C---:B------:R-:W-:Y:S01]  /*3d660*/  IMAD.WIDE R18, R29.reuse, 0x4, R218 ;  /* 0x000000041d127825 */ /* 0x040fe200078e02da */
[----:B------:R-:W-:Y:S01]  /*3d670*/  ISETP.GE.AND P0, PT, R0, UR27, PT ;  /* 0x0000001b00007c0c */ /* 0x000fe2000bf06270 */
[----:B------:R2:W-:Y:S01]  /*3d680*/  @P1 STG.E desc[UR14][R14.64], R189 ;  /* 0x000000bd0e001986 */ /* 0x0005e2000c10190e */
[----:B------:R-:W-:Y:S01]  /*3d690*/  ULDC UR5, c[0x0][0x228] ;  /* 0x00008a0000057ab9 */ /* 0x000fe20000000800 */
[C---:B------:R-:W-:Y:S01]  /*3d6a0*/  IMAD.WIDE R20, R29.reuse, 0x4, R216 ;  /* 0x000000041d147825 */ /* 0x040fe200078e02d8 */
[----:B------:R-:W-:Y:S01]  /*3d6b0*/  ULDC UR4, c[0x0][0x248] ;  /* 0x0000920000047ab9 */ /* 0x000fe20000000800 */
[----:B------:R4:W-:Y:S02]  /*3d6c0*/  @P6 STG.E desc[UR14][R16.64], R193 ;  /* 0x000000c110006986 */ /* 0x0009e4000c10190e */
[C---:B------:R-:W-:Y:S01]  /*3d6d0*/  IMAD.WIDE R22, R29.reuse, 0x4, R6 ;  /* 0x000000041d167825 */ /* 0x040fe200078e0206 */
[----:B------:R-:W-:Y:S01]  /*3d6e0*/  ULDC UR7, c[0x0][0x228] ;  /* 0x00008a0000077ab9 */ /* 0x000fe20000000800 */
[----:B------:R4:W-:Y:S02]  /*3d6f0*/  @P5 STG.E desc[UR14][R18.64], R197 ;  /* 0x000000c512005986 */ /* 0x0009e4000c10190e */
[----:B------:R-:W-:Y:S01]  /*3d700*/  IMAD.WIDE R24, R29, 0x4, R4 ;  /* 0x000000041d187825 */ /* 0x000fe200078e0204 */
[----:B------:R-:W-:Y:S01]  /*3d710*/  ISETP.LT.AND P1, PT, R199, UR5, !P0 ;  /* 0x00000005c7007c0c */ /* 0x000fe2000c721270 */
[----:B------:R4:W-:Y:S01]  /*3d720*/  @P4 STG.E desc[UR14][R20.64], R201 ;  /* 0x000000c914004986 */ /* 0x0009e2000c10190e */
[----:B------:R-:W-:Y:S01]  /*3d730*/  ULDC UR5, c[0x0][0x228] ;  /* 0x00008a0000057ab9 */ /* 0x000fe20000000800 */
[----:B------:R-:W-:-:S02]  /*3d740*/  ULDC UR8, c[0x0][0x228] ;  /* 0x00008a0000087ab9 */ /* 0x000fc40000000800 */
[----:B------:R4:W-:Y:S01]  /*3d750*/  @P3 STG.E desc[UR14][R22.64], R209 ;  /* 0x000000d116003986 */ /* 0x0009e2000c10190e */
[----:B------:R-:W-:Y:S01]  /*3d760*/  ISETP.LT.AND P3, PT, R215, UR5, !P0 ;  /* 0x00000005d7007c0c */ /* 0x000fe2000c761270 */
[----:B------:R-:W-:Y:S01]  /*3d770*/  VIADD R29, R29, UR4 ;  /* 0x000000041d1d7c36 */ /* 0x000fe20008000000 */
[----:B------:R-:W-:Y:S01]  /*3d780*/  ULDC UR4, c[0x0][0x228] ;  /* 0x00008a0000047ab9 */ /* 0x000fe20000000800 */
[----:B------:R-:W-:Y:S01]  /*3d790*/  @P2 STG.E desc[UR14][R24.64], R213 ;  /* 0x000000d518002986 */ /* 0x000fe2000c10190e */
[----:B------:R-:W-:Y:S01]  /*3d7a0*/  ISETP.LT.AND P2, PT, R211, UR6, !P0 ;  /* 0x00000006d3007c0c */ /* 0x000fe2000c741270 */
[----:B-1----:R-:W-:Y:S01]  /*3d7b0*/  IMAD.WIDE R12, R29, 0x4, R224 ;  /* 0x000000041d0c7825 */ /* 0x002fe200078e02e0 */
[----:B------:R-:W-:Y:S01]  /*3d7c0*/  ISETP.LT.AND P4, PT, R67, UR7, !P0 ;  /* 0x0000000743007c0c */ /* 0x000fe2000c781270 */
[----:B------:R-:W-:Y:S01]  /*3d7d0*/  ULDC UR5, c[0x0][0x228] ;  /* 0x00008a0000057ab9 */ /* 0x000fe20000000800 */
[----:B------:R-:W-:Y:S01]  /*3d7e0*/  ISETP.LT.AND P5, PT, R131, UR4, !P0 ;  /* 0x0000000483007c0c */ /* 0x000fe2000c7a1270 */
[----:B--2---:R-:W-:Y:S01]  /*3d7f0*/  IMAD.WIDE R14, R29, 0x4, R222 ;  /* 0x000000041d0e7825 */ /* 0x004fe200078e02de */
[----:B------:R-:W-:-:S03]  /*3d800*/  ISETP.LT.AND P6, PT, R167, UR8, !P0 ;  /* 0x00000008a7007c0c */ /* 0x000fc6000c7c1270 */
[C---:B----4-:R-:W-:Y:S01]  /*3d810*/  IMAD.WIDE R16, R29.reuse, 0x4, R2 ;  /* 0x000000041d107825 */ /* 0x050fe200078e0202 */
[----:B------:R1:W-:Y:S01]  /*3d820*/  @P1 STG.E desc[UR14][R12.64], R205 ;  /* 0x000000cd0c001986 */ /* 0x0003e2000c10190e */
[----:B------:R-:W-:Y:S01]  /*3d830*/  ULDC UR4, c[0x0][0x228] ;  /* 0x00008a0000047ab9 */ /* 0x000fe20000000800 */
[----:B------:R-:W-:Y:S01]  /*3d840*/  IADD3 R0, R252, 0x3c, RZ ;  /* 0x0000003cfc007810 */ /* 0x000fe20007ffe0ff */
[C---:B------:R-:W-:Y:S01]  /*3d850*/  IMAD.WIDE R18, R29.reuse, 0x4, R220 ;  /* 0x000000041d127825 */ /* 0x040fe200078e02dc */
[----:B------:R2:W-:Y:S01]  /*3d860*/  @P2 STG.E desc[UR14][R14.64], R165 ;  /* 0x000000a50e002986 */ /* 0x0005e2000c10190e */
[----:B------:R-:W-:Y:S01]  /*3d870*/  ULDC UR6, c[0x0][0x228] ;  /* 0x00008a0000067ab9 */ /* 0x000fe20000000800 */
[----:B------:R-:W-:Y:S01]  /*3d880*/  ULDC UR7, c[0x0][0x228] ;  /* 0x00008a0000077ab9 */ /* 0x000fe20000000800 */
[----:B------:R-:W-:Y:S01]  /*3d890*/  IMAD.WIDE R20, R29, 0x4, R218 ;  /* 0x000000041d147825 */ /* 0x000fe200078e02da */
[----:B------:R-:W-:Y:S01]  /*3d8a0*/  @P3 STG.E desc[UR14][R16.64], R133 ;  /* 0x0000008510003986 */ /* 0x000fe2000c10190e */
[----:B------:R-:W-:Y:S01]  /*3d8b0*/  ISETP.LT.AND P3, PT, R135, UR4, !P0 ;  /* 0x0000000487007c0c */ /* 0x000fe2000c761270 */
[----:B------:R-:W-:Y:S01]  /*3d8c0*/  ULDC UR8, c[0x0][0x228] ;  /* 0x00008a0000087ab9 */ /* 0x000fe20000000800 */
[----:B------:R-:W-:Y:S01]  /*3d8d0*/  IMAD.WIDE R22, R29, 0x4, R216 ;  /* 0x000000041d167825 */ /* 0x000fe200078e02d8 */
[----:B------:R-:W-:Y:S01]  /*3d8e0*/  ISETP.GE.AND P1, PT, R0, UR25, PT ;  /* 0x0000001900007c0c */ /* 0x000fe2000bf26270 */
[----:B------:R-:W-:Y:S01]  /*3d8f0*/  @P4 STG.E desc[UR14][R18.64], R129 ;  /* 0x0000008112004986 */ /* 0x000fe2000c10190e */
[----:B------:R-:W-:Y:S01]  /*3d900*/  ISETP.LT.AND P2, PT, R99, UR5, !P0 ;  /* 0x0000000563007c0c */ /* 0x000fe2000c741270 */
[----:B-1----:R-:W-:Y:S01]  /*3d910*/  IMAD.WIDE R12, R29, 0x4, R6 ;  /* 0x000000041d0c7825 */ /* 0x002fe200078e0206 */
[----:B------:R-:W-:Y:S01]  /*3d920*/  ULDC UR4, c[0x0][0x248] ;  /* 0x0000920000047ab9 */ /* 0x000fe20000000800 */
[----:B------:R-:W-:Y:S01]  /*3d930*/  @P5 STG.E desc[UR14][R20.64], R97 ;  /* 0x0000006114005986 */ /* 0x000fe2000c10190e */
[----:B------:R-:W-:Y:S01]  /*3d940*/  ISETP.LT.AND P5, PT, R211, UR7, !P1 ;  /* 0x00000007d3007c0c */ /* 0x000fe2000cfa1270 */
[----:B--2---:R-:W-:Y:S01]  /*3d950*/  IMAD.WIDE R14, R29, 0x4, R4 ;  /* 0x000000041d0e7825 */ /* 0x004fe200078e0204 */
[----:B------:R-:W-:Y:S01]  /*3d960*/  ISETP.LT.AND P4, PT, R215, UR8, !P1 ;  /* 0x00000008d7007c0c */ /* 0x000fe2000cf81270 */
[----:B------:R1:W-:Y:S01]  /*3d970*/  @P6 STG.E desc[UR14][R22.64], R65 ;  /* 0x0000004116006986 */ /* 0x0003e2000c10190e */
[----:B------:R-:W-:Y:S01]  /*3d980*/  ISETP.LT.AND P6, PT, R199, UR6, !P1 ;  /* 0x00000006c7007c0c */ /* 0x000fe2000cfc1270 */
[----:B------:R-:W-:Y:S01]  /*3d990*/  VIADD R0, R252, 0x3d ;  /* 0x0000003dfc007836 */ /* 0x000fe20000000000 */
[----:B------:R-:W-:Y:S01]  /*3d9a0*/  ULDC UR5, c[0x0][0x228] ;  /* 0x00008a0000057ab9 */ /* 0x000fe20000000800 */
[----:B------:R2:W-:Y:S01]  /*3d9b0*/  @P3 STG.E desc[UR14][R12.64], R33 ;  /* 0x000000210c003986 */ /* 0x0005e2000c10190e */
[----:B------:R-:W-:Y:S01]  /*3d9c0*/  ULDC UR6, c[0x0][0x228] ;  /* 0x00008a0000067ab9 */ /* 0x000fe20000000800 */
[----:B------:R-:W-:Y:S01]  /*3d9d0*/  ULDC UR7, c[0x0][0x228] ;  /* 0x00008a0000077ab9 */ /* 0x000fe20000000800 */
[----:B------:R-:W-:Y:S01]  /*3d9e0*/  ULDC UR8, c[0x0][0x228] ;  /* 0x00008a0000087ab9 */ /* 0x000fe20000000800 */
[----:B-1----:R-:W-:Y:S01]  /*3d9f0*/  VIADD R23, R29, UR4 ;  /* 0x000000041d177c36 */ /* 0x002fe20008000000 */
[----:B------:R-:W-:-:S02]  /*3da00*/  ULDC UR4, c[0x0][0x228] ;  /* 0x00008a0000047ab9 */ /* 0x000fc40000000800 */
[----:B------:R-:W-:Y:S01]  /*3da10*/  ISETP.LT.AND P3, PT, R67, UR4, !P1 ;  /* 0x0000000443007c0c */ /* 0x000fe2000cf61270 */
[C---:B------:R-:W-:Y:S01]  /*3da20*/  IMAD.WIDE R16, R23.reuse, 0x4, R224 ;  /* 0x0000000417107825 */ /* 0x040fe200078e02e0 */
[----:B------:R1:W-:Y:S01]  /*3da30*/  @P2 STG.E desc[UR14][R14.64], R9 ;  /* 0x000000090e002986 */ /* 0x0003e2000c10190e */
[----:B------:R-:W-:Y:S02]  /*3da40*/  ULDC UR4, c[0x0][0x228] ;  /* 0x00008a0000047ab9 */ /* 0x000fe40000000800 */
[C---:B------:R-:W-:Y:S01]  /*3da50*/  IMAD.WIDE R18, R23.reuse, 0x4, R222 ;  /* 0x0000000417127825 */ /* 0x040fe200078e02de */
[----:B------:R4:W-:Y:S03]  /*3da60*/  @P6 STG.E desc[UR14][R16.64], R182 ;  /* 0x000000b610006986 */ /* 0x0009e6000c10190e */
[----:B------:R-:W-:Y:S01]  /*3da70*/  IMAD.WIDE R20, R23, 0x4, R2 ;  /* 0x0000000417147825 */ /* 0x000fe200078e0202 */
[----:B------:R4:W-:Y:S01]  /*3da80*/  @P5 STG.E desc[UR14][R18.64], R186 ;  /* 0x000000ba12005986 */ /* 0x0009e2000c10190e */
[----:B------:R-:W-:Y:S01]  /*3da90*/  ISETP.LT.AND P5, PT, R131, UR4, !P1 ;  /* 0x0000000483007c0c */ /* 0x000fe2000cfa1270 */
[----:B------:R-:W-:Y:S01]  /*3daa0*/  ULDC UR4, c[0x0][0x248] ;  /* 0x0000920000047ab9 */ /* 0x000fe20000000800 */
[----:B--2---:R-:W-:Y:S01]  /*3dab0*/  IMAD.WIDE R12, R23, 0x4, R220 ;  /* 0x00000004170c7825 */ /* 0x004fe200078e02dc */
[----:B------:R-:W-:Y:S01]  /*3dac0*/  @P4 STG.E desc[UR14][R20.64], R190 ;  /* 0x000000be14004986 */ /* 0x000fe2000c10190e */
[----:B------:R-:W-:Y:S01]  /*3dad0*/  ISETP.LT.AND P4, PT, R167, UR5, !P1 ;  /* 0x00000005a7007c0c */ /* 0x000fe2000cf81270 */
[----:B------:R-:W-:Y:S01]  /*3dae0*/  ULDC UR5, c[0x0][0x228] ;  /* 0x00008a0000057ab9 */ /* 0x000fe20000000800 */
[----:B------:R-:W-:-:S02]  /*3daf0*/  ISETP.GE.AND P0, PT, R0, UR23, PT ;  /* 0x0000001700007c0c */ /* 0x000fc4000bf06270 */
[----:B------:R-:W-:Y:S01]  /*3db00*/  ISETP.LT.AND P2, PT, R135, UR6, !P1 ;  /* 0x0000000687007c0c */ /* 0x000fe2000cf41270 */
[----:B------:R2:W-:Y:S01]  /*3db10*/  @P3 STG.E desc[UR14][R12.64], R194 ;  /* 0x000000c20c003986 */ /* 0x0005e2000c10190e */
[----:B------:R-:W-:Y:S01]  /*3db20*/  ISETP.LT.AND P1, PT, R99, UR7, !P1 ;  /* 0x0000000763007c0c */ /* 0x000fe2000cf21270 */
[----:B-1----:R-:W-:Y:S01]  /*3db30*/  IMAD.WIDE R8, R23, 0x4, R218 ;  /* 0x0000000417087825 */ /* 0x002fe200078e02da */
[----:B------:R-:W-:Y:S01]  /*3db40*/  ISETP.LT.AND P3, PT, R199, UR5, !P0 ;  /* 0x00000005c7007c0c */ /* 0x000fe2000c761270 */
[----:B------:R-:W-:Y:S01]  /*3db50*/  ULDC UR5, c[0x0][0x228] ;  /* 0x00008a0000057ab9 */ /* 0x000fe20000000800 */
[C---:B------:R-:W-:Y:S01]  /*3db60*/  IADD3 R25, R23.reuse, UR4, RZ ;  /* 0x0000000417197c10 */ /* 0x040fe2000fffe0ff */
[C---:B------:R-:W-:Y:S01]  /*3db70*/  IMAD.WIDE R14, R23.reuse, 0x4, R216 ;  /* 0x00000004170e7825 */ /* 0x040fe200078e02d8 */
[----:B------:R1:W-:Y:S01]  /*3db80*/  @P5 STG.E desc[UR14][R8.64], R198 ;  /* 0x000000c608005986 */ /* 0x0003e2000c10190e */
[----:B------:R-:W-:Y:S01]  /*3db90*/  ULDC UR4, c[0x0][0x228] ;  /* 0x00008a0000047ab9 */ /* 0x000fe20000000800 */
[----:B------:R-:W-:Y:S01]  /*3dba0*/  ULDC UR6, c[0x0][0x228] ;  /* 0x00008a0000067ab9 */ /* 0x000fe20000000800 */
[----:B----4-:R-:W-:Y:S01]  /*3dbb0*/  IMAD.WIDE R16, R23, 0x4, R6 ;  /* 0x0000000417107825 */ /* 0x010fe200078e0206 */
[----:B------:R-:W-:Y:S01]  /*3dbc0*/  @P4 STG.E desc[UR14][R14.64], R202 ;  /* 0x000000ca0e004986 */ /* 0x000fe2000c10190e */
[----:B------:R-:W-:-:S02]  /*3dbd0*/  ULDC UR7, c[0x0][0x228] ;  /* 0x00008a0000077ab9 */ /* 0x000fc40000000800 */
[----:B------:R-:W-:Y:S01]  /*3dbe0*/  IMAD.WIDE R18, R23, 0x4, R4 ;  /* 0x0000000417127825 */ /* 0x000fe200078e0204 */
[----:B------:R-:W-:Y:S03]  /*3dbf0*/  @P2 STG.E desc[UR14][R16.64], R210 ;  /* 0x000000d210002986 */ /* 0x000fe6000c10190e */
[----:B--2---:R-:W-:Y:S01]  /*3dc00*/  IMAD.WIDE R12, R25, 0x4, R224 ;  /* 0x00000004190c7825 */ /* 0x004fe200078e02e0 */
[----:B------:R-:W-:Y:S01]  /*3dc10*/  @P1 STG.E desc[UR14][R18.64], R214 ;  /* 0x000000d612001986 */ /* 0x000fe2000c10190e */
[----:B------:R-:W-:Y:S01]  /*3dc20*/  ISETP.LT.AND P1, PT, R211, UR4, !P0 ;  /* 0x00000004d3007c0c */ /* 0x000fe2000c721270 */
[----:B------:R-:W-:Y:S01]  /*3dc30*/  ULDC UR4, c[0x0][0x228] ;  /* 0x00008a0000047ab9 */ /* 0x000fe20000000800 */
[----:B------:R-:W-:Y:S01]  /*3dc40*/  ISETP.LT.AND P2, PT, R215, UR5, !P0 ;  /* 0x00000005d7007c0c */ /* 0x000fe2000c741270 */
[----:B------:R2:W-:Y:S01]  /*3dc50*/  @P3 STG.E desc[UR14][R12.64], R206 ;  /* 0x000000ce0c003986 */ /* 0x0005e2000c10190e */
[----:B------:R-:W-:-:S02]  /*3dc60*/  ISETP.LT.AND P3, PT, R67, UR4, !P0 ;  /* 0x0000000443007c0c */ /* 0x000fc4000c761270 */
[----:B------:R-:W-:Y:S02]  /*3dc70*/  ISETP.LT.AND P6, PT, R135, UR8, !P0 ;  /* 0x0000000887007c0c */ /* 0x000fe4000c7c1270 */
[----:B------:R-:W-:Y:S02]  /*3dc80*/  ISETP.LT.AND P4, PT, R131, UR6, !P0 ;  /* 0x0000000683007c0c */ /* 0x000fe4000c781270 */
[----:B------:R-:W-:Y:S01]  /*3dc90*/  ISETP.LT.AND P5, PT, R167, UR7, !P0 ;  /* 0x00000007a7007c0c */ /* 0x000fe2000c7a1270 */
[C---:B-1----:R-:W-:Y:S01]  /*3dca0*/  IMAD.WIDE R8, R25.reuse, 0x4, R222 ;  /* 0x0000000419087825 */ /* 0x042fe200078e02de */
[----:B------:R-:W-:Y:S01]  /*3dcb0*/  ULDC UR5, c[0x0][0x228] ;  /* 0x00008a0000057ab9 */ /* 0x000fe20000000800 */
[----:B------:R-:W-:Y:S01]  /*3dcc0*/  ULDC UR4, c[0x0][0x248] ;  /* 0x0000920000047ab9 */ /* 0x000fe20000000800 */
[----:B------:R-:W-:Y:S01]  /*3dcd0*/  ULDC UR7, c[0x0][0x228] ;  /* 0x00008a0000077ab9 */ /* 0x000fe20000000800 */
[----:B--2---:R-:W-:Y:S01]  /*3dce0*/  IMAD.WIDE R12, R25, 0x4, R2 ;  /* 0x00000004190c7825 */ /* 0x004fe200078e0202 */
[----:B------:R1:W-:Y:S01]  /*3dcf0*/  @P1 STG.E desc[UR14][R8.64], R166 ;  /* 0x000000a608001986 */ /* 0x0003e2000c10190e */
[----:B------:R-:W-:-:S02]  /*3dd00*/  ULDC UR6, c[0x0][0x228] ;  /* 0x00008a0000067ab9 */ /* 0x000fc40000000800 */
[C---:B------:R-:W-:Y:S01]  /*3dd10*/  IMAD.WIDE R14, R25.reuse, 0x4, R220 ;  /* 0x00000004190e7825 */ /* 0x040fe200078e02dc */
[----:B------:R2:W-:Y:S03]  /*3dd20*/  @P2 STG.E desc[UR14][R12.64], R134 ;  /* 0x000000860c002986 */ /* 0x0005e6000c10190e */
[C---:B------:R-:W-:Y:S01]  /*3dd30*/  IMAD.WIDE R16, R25.reuse, 0x4, R218 ;  /* 0x0000000419107825 */ /* 0x040fe200078e02da */
[----:B------:R4:W-:Y:S03]  /*3dd40*/  @P3 STG.E desc[UR14][R14.64], R130 ;  /* 0x000000820e003986 */ /* 0x0009e6000c10190e */
[----:B------:R-:W-:Y:S01]  /*3dd50*/  IMAD.WIDE R18, R25, 0x4, R216 ;  /* 0x0000000419127825 */ /* 0x000fe200078e02d8 */
[----:B------:R4:W-:Y:S03]  /*3dd60*/  @P4 STG.E desc[UR14][R16.64], R98 ;  /* 0x0000006210004986 */ /* 0x0009e6000c10190e */
[----:B------:R-:W-:-:S02]  /*3dd70*/  VIADD R0, R252, 0x3e ;  /* 0x0000003efc007836 */ /* 0x000fc40000000000 */
[----:B------:R-:W-:Y:S01]  /*3dd80*/  IMAD.WIDE R20, R25, 0x4, R6 ;  /* 0x0000000419147825 */ /* 0x000fe200078e0206 */
[----:B------:R4:W-:Y:S02]  /*3dd90*/  @P5 STG.E desc[UR14][R18.64], R66 ;  /* 0x0000004212005986 */ /* 0x0009e4000c10190e */
[----:B------:R-:W-:Y:S02]  /*3dda0*/  ISETP.GE.AND P1, PT, R0, UR21, PT ;  /* 0x0000001500007c0c */ /* 0x000fe4000bf26270 */
[----:B------:R4:W-:Y:S01]  /*3ddb0*/  @P6 STG.E desc[UR14][R20.64], R34 ;  /* 0x0000002214006986 */ /* 0x0009e2000c10190e */
[----:B------:R-:W-:Y:S01]  /*3ddc0*/  ISETP.LT.AND P6, PT, R99, UR5, !P0 ;  /* 0x0000000563007c0c */ /* 0x000fe2000c7c1270 */
[----:B------:R-:W-:Y:S02]  /*3ddd0*/  ULDC UR5, c[0x0][0x228] ;  /* 0x00008a0000057ab9 */ /* 0x000fe40000000800 */
[----:B------:R-:W-:Y:S02]  /*3dde0*/  ISETP.LT.AND P3, PT, R199, UR5, !P1 ;  /* 0x00000005c7007c0c */ /* 0x000fe4000cf61270 */
[C---:B------:R-:W-:Y:S01]  /*3ddf0*/  IADD3 R23, R25.reuse, UR4, RZ ;  /* 0x0000000419177c10 */ /* 0x040fe2000fffe0ff */
[----:B------:R-:W-:Y:S01]  /*3de00*/  VIADD R252, R252, 0x3f ;  /* 0x0000003ffcfc7836 */ /* 0x000fe20000000000 */
[----:B------:R-:W-:Y:S01]  /*3de10*/  ULDC UR5, c[0x0][0x228] ;  /* 0x00008a0000057ab9 */ /* 0x000fe20000000800 */
[----:B-1----:R-:W-:Y:S01]  /*3de20*/  IMAD.WIDE R8, R25, 0x4, R4 ;  /* 0x0000000419087825 */ /* 0x002fe200078e0204 */
[----:B------:R-:W-:Y:S01]  /*3de30*/  ISETP.LT.AND P5, PT, R211, UR6, !P1 ;  /* 0x00000006d3007c0c */ /* 0x000fe2000cfa1270 */
[----:B------:R-:W-:-:S02]  /*3de40*/  ULDC UR4, c[0x0][0x248] ;  /* 0x0000920000047ab9 */ /* 0x000fc40000000800 */
[----:B--2---:R-:W-:Y:S01]  /*3de50*/  IMAD.WIDE R12, R23, 0x4, R224 ;  /* 0x00000004170c7825 */ /* 0x004fe200078e02e0 */
[----:B------:R-:W-:Y:S01]  /*3de60*/  ISETP.GE.AND P0, PT, R252, UR19, PT ;  /* 0x00000013fc007c0c */ /* 0x000fe2000bf06270 */
[----:B------:R1:W-:Y:S04]  /*3de70*/  @P6 STG.E desc[UR14][R8.64], R10 ;  /* 0x0000000a08006986 */ /* 0x0003e8000c10190e */
[----:B---3--:R2:W-:Y:S01]  /*3de80*/  @P3 STG.E desc[UR14][R12.64], R183 ;  /* 0x000000b70c003986 */ /* 0x0085e2000c10190e */
[----:B------:R-:W-:-:S03]  /*3de90*/  ISETP.LT.AND P3, PT, R199, UR7, !P0 ;  /* 0x00000007c7007c0c */ /* 0x000fc6000c761270 */
[----:B------:R-:W3:Y:S01]  /*3dea0*/  LDL.LU R199, [R1+0x1324] ;  /* 0x0013240001c77983 */ /* 0x000ee20000300800 */
[----:B------:R-:W-:Y:S02]  /*3deb0*/  ISETP.LT.AND P2, PT, R215, UR5, !P1 ;  /* 0x00000005d7007c0c */ /* 0x000fe4000cf41270 */
[----:B------:R-:W-:Y:S02]  /*3dec0*/  ISETP.LT.AND P4, PT, R67, UR7, !P1 ;  /* 0x0000000743007c0c */ /* 0x000fe4000cf81270 */
[----:B------:R-:W-:Y:S01]  /*3ded0*/  ISETP.LT.AND P6, PT, R131, UR7, !P1 ;  /* 0x0000000783007c0c */ /* 0x000fe2000cfc1270 */
[----:B----4-:R-:W-:-:S04]  /*3dee0*/  IMAD.WIDE R14, R23, 0x4, R222 ;  /* 0x00000004170e7825 */ /* 0x010fc800078e02de */
[C---:B------:R-:W-:Y:S01]  /*3def0*/  IMAD.WIDE R16, R23.reuse, 0x4, R2 ;  /* 0x0000000417107825 */ /* 0x040fe200078e0202 */
[----:B------:R4:W-:Y:S03]  /*3df00*/  @P5 STG.E desc[UR14][R14.64], R187 ;  /* 0x000000bb0e005986 */ /* 0x0009e6000c10190e */
[C---:B------:R-:W-:Y:S01]  /*3df10*/  IMAD.WIDE R18, R23.reuse, 0x4, R220 ;  /* 0x0000000417127825 */ /* 0x040fe200078e02dc */
[----:B------:R1:W-:Y:S03]  /*3df20*/  @P2 STG.E desc[UR14][R16.64], R191 ;  /* 0x000000bf10002986 */ /* 0x0003e6000c10190e */
[----:B------:R-:W-:Y:S01]  /*3df30*/  IMAD.WIDE R20, R23, 0x4, R218 ;  /* 0x0000000417147825 */ /* 0x000fe200078e02da */
[----:B------:R1:W-:Y:S01]  /*3df40*/  @P4 STG.E desc[UR14][R18.64], R195 ;  /* 0x000000c312004986 */ /* 0x0003e2000c10190e */
[----:B------:R-:W-:-:S03]  /*3df50*/  ISETP.LT.AND P2, PT, R211, UR7, !P0 ;  /* 0x00000007d3007c0c */ /* 0x000fc6000c741270 */
[----:B------:R-:W4:Y:S04]  /*3df60*/  LDL.LU R211, [R1+0x1320] ;  /* 0x0013200001d37983 */ /* 0x000f280000300800 */
[----:B---3--:R3:W-:Y:S01]  /*3df70*/  @P6 STG.E desc[UR14][R20.64], R199 ;  /* 0x000000c714006986 */ /* 0x0087e2000c10190e */
[----:B------:R-:W-:-:S03]  /*3df80*/  ISETP.LT.AND P6, PT, R215, UR7, !P0 ;  /* 0x00000007d7007c0c */ /* 0x000fc6000c7c1270 */
[----:B------:R-:W3:Y:S01]  /*3df90*/  LDL.LU R215, [R1+0x131c] ;  /* 0x00131c0001d77983 */ /* 0x000ee20000300800 */
[----:B------:R-:W-:Y:S02]  /*3dfa0*/  ISETP.LT.AND P5, PT, R167, UR7, !P1 ;  /* 0x00000007a7007c0c */ /* 0x000fe4000cfa1270 */
[----:B------:R-:W-:Y:S02]  /*3dfb0*/  ISETP.LT.AND P4, PT, R135, UR7, !P1 ;  /* 0x0000000787007c0c */ /* 0x000fe4000cf81270 */
[----:B------:R-:W-:Y:S01]  /*3dfc0*/  ISETP.LT.AND P1, PT, R99, UR7, !P1 ;  /* 0x0000000763007c0c */ /* 0x000fe2000cf21270 */
[C---:B------:R-:W-:Y:S02]  /*3dfd0*/  VIADD R25, R23.reuse, UR4 ;  /* 0x0000000417197c36 */ /* 0x040fe40008000000 */
[----:B-1----:R-:W-:-:S04]  /*3dfe0*/  IMAD.WIDE R8, R23, 0x4, R216 ;  /* 0x0000000417087825 */ /* 0x002fc800078e02d8 */
[----:B--2---:R-:W-:-:S04]  /*3dff0*/  IMAD.WIDE R12, R23, 0x4, R6 ;  /* 0x00000004170c7825 */ /* 0x004fc800078e0206 */
[----:B----4-:R-:W-:Y:S01]  /*3e000*/  IMAD.WIDE R14, R23, 0x4, R4 ;  /* 0x00000004170e7825 */ /* 0x010fe200078e0204 */
[----:B------:R1:W-:Y:S03]  /*3e010*/  @P5 STG.E desc[UR14][R8.64], R203 ;  /* 0x000000cb08005986 */ /* 0x0003e6000c10190e */
[----:B------:R-:W-:Y:S01]  /*3e020*/  IMAD.WIDE R224, R25, 0x4, R224 ;  /* 0x0000000419e07825 */ /* 0x000fe200078e02e0 */
[----:B------:R-:W-:Y:S01]  /*3e030*/  ISETP.LT.AND P5, PT, R67, UR7, !P0 ;  /* 0x0000000743007c0c */ /* 0x000fe2000c7a1270 */
[----:B------:R1:W-:Y:S01]  /*3e040*/  @P4 STG.E desc[UR14][R12.64], R211 ;  /* 0x000000d30c004986 */ /* 0x0003e2000c10190e */
[----:B------:R-:W-:-:S03]  /*3e050*/  ISETP.LT.AND P4, PT, R131, UR7, !P0 ;  /* 0x0000000783007c0c */ /* 0x000fc6000c781270 */
[----:B------:R-:W2:Y:S04]  /*3e060*/  LDL.LU R67, [R1+0x1318] ;  /* 0x0013180001437983 */ /* 0x000ea80000300800 */
[----:B------:R-:W4:Y:S04]  /*3e070*/  LDL.LU R131, [R1+0x1314] ;  /* 0x0013140001837983 */ /* 0x000f280000300800 */
[----:B---3--:R1:W-:Y:S01]  /*3e080*/  @P1 STG.E desc[UR14][R14.64], R215 ;  /* 0x000000d70e001986 */ /* 0x0083e2000c10190e */
[----:B------:R-:W-:-:S03]  /*3e090*/  ISETP.LT.AND P1, PT, R167, UR7, !P0 ;  /* 0x00000007a7007c0c */ /* 0x000fc6000c721270 */
[----:B------:R1:W-:Y:S01]  /*3e0a0*/  @P3 STG.E desc[UR14][R224.64], R207 ;  /* 0x000000cfe0003986 */ /* 0x0003e2000c10190e */
[----:B------:R-:W-:-:S03]  /*3e0b0*/  ISETP.LT.AND P3, PT, R135, UR7, !P0 ;  /* 0x0000000787007c0c */ /* 0x000fc6000c761270 */
[----:B------:R-:W3:Y:S01]  /*3e0c0*/  LDL.LU R167, [R1+0x1310] ;  /* 0x0013100001a77983 */ /* 0x000ee20000300800 */
[----:B------:R-:W-:-:S03]  /*3e0d0*/  ISETP.LT.AND P0, PT, R99, UR7, !P0 ;  /* 0x0000000763007c0c */ /* 0x000fc6000c701270 */
[----:B------:R-:W2:Y:S04]  /*3e0e0*/  LDL.LU R135, [R1+0x130c] ;  /* 0x00130c0001877983 */ /* 0x000ea80000300800 */
[----:B------:R-:W4:Y:S01]  /*3e0f0*/  LDL.LU R99, [R1+0x1308] ;  /* 0x0013080001637983 */ /* 0x000f220000300800 */
[----:B------:R-:W-:-:S04]  /*3e100*/  IMAD.WIDE R222, R25, 0x4, R222 ;  /* 0x0000000419de7825 */ /* 0x000fc800078e02de */
[----:B------:R-:W-:-:S04]  /*3e110*/  IMAD.WIDE R2, R25, 0x4, R2 ;  /* 0x0000000419027825 */ /* 0x000fc800078e0202 */
[----:B------:R-:W-:-:S04]  /*3e120*/  IMAD.WIDE R220, R25, 0x4, R220 ;  /* 0x0000000419dc7825 */ /* 0x000fc800078e02dc */
[----:B------:R-:W-:-:S04]  /*3e130*/  IMAD.WIDE R218, R25, 0x4, R218 ;  /* 0x0000000419da7825 */ /* 0x000fc800078e02da */
[----:B------:R-:W-:-:S04]  /*3e140*/  IMAD.WIDE R216, R25, 0x4, R216 ;  /* 0x0000000419d87825 */ /* 0x000fc800078e02d8 */
[----:B------:R-:W-:-:S04]  /*3e150*/  IMAD.WIDE R6, R25, 0x4, R6 ;  /* 0x0000000419067825 */ /* 0x000fc800078e0206 */
[----:B------:R-:W-:Y:S01]  /*3e160*/  IMAD.WIDE R4, R25, 0x4, R4 ;  /* 0x0000000419047825 */ /* 0x000fe200078e0204 */
[----:B---3--:R1:W-:Y:S04]  /*3e170*/  @P2 STG.E desc[UR14][R222.64], R167 ;  /* 0x000000a7de002986 */ /* 0x0083e8000c10190e */
[----:B--2---:R1:W-:Y:S04]  /*3e180*/  @P6 STG.E desc[UR14][R2.64], R135 ;  /* 0x0000008702006986 */ /* 0x0043e8000c10190e */
[----:B----4-:R1:W-:Y:S04]  /*3e190*/  @P5 STG.E desc[UR14][R220.64], R131 ;  /* 0x00000083dc005986 */ /* 0x0103e8000c10190e */
[----:B------:R1:W-:Y:S04]  /*3e1a0*/  @P4 STG.E desc[UR14][R218.64], R99 ;  /* 0x00000063da004986 */ /* 0x0003e8000c10190e */
[----:B------:R1:W-:Y:S04]  /*3e1b0*/  @P1 STG.E desc[UR14][R216.64], R67 ;  /* 0x00000043d8001986 */ /* 0x0003e8000c10190e */
[----:B------:R1:W-:Y:S01]  /*3e1c0*/  @P3 STG.E desc[UR14][R6.64], R35 ;  /* 0x0000002306003986 */ /* 0x0003e2000c10190e */
[----:B------:R-:W-:Y:S05]  /*3e1d0*/  @!P0 EXIT ;  /* 0x000000000000894d */ /* 0x000fea0003800000 */
[----:B------:R-:W-:Y:S01]  /*3e1e0*/  STG.E desc[UR14][R4.64], R11 ;  /* 0x0000000b04007986 */ /* 0x000fe2000c10190e */
[----:B------:R-:W-:Y:S05]  /*3e1f0*/  EXIT ;  /* 0x000000000000794d */ /* 0x000fea0003800000 */
.L_x_2:
[----:B------:R-:W-:-:S00]  /*3e200*/  BRA `(.L_x_2) ;  /* 0xfffffffc00fc7947 */ /* 0x000fc0000383ffff */
[----:B------:R-:W-:-:S00]  /*3e210*/  NOP ;  /* 0x0000000000007918 */ /* 0x000fc00000000000 */
        /* <DEDUP_REMOVED lines=14> */
.L_x_3:


//--------------------- .nv.shared.matmul_kernel  --------------------------
	.section	.nv.shared.matmul_kernel,"aw",@nobits
	.sectionflags	@""
	.align	16
	.zero		1024


//--------------------- .nv.shared.reserved.0     --------------------------
	.section	.nv.shared.reserved.0,"aw",@nobits
	.weak		__nv_reservedSMEM_offset_0_alias
	.size		__nv_reservedSMEM_offset_0_alias, 0, 0
	.other		__nv_reservedSMEM_offset_0_alias,@"STO_CUDA_RESERVED_SHARED STV_DEFAULT"
__nv_reservedSMEM_offset_0_alias:
	.zero		0


//--------------------- .nv.constant0.matmul_kernel --------------------------
	.section	.nv.constant0.matmul_kernel,"a",@progbits
	.sectionflags	@""
	.align	4
.nv.constant0.matmul_kernel:
	.zero		608


//--------------------- SYMBOLS --------------------------

	.type		.nv.reservedSmem.offset0,@object
	.size		.nv.reservedSmem.offset0,0x4
